	.target	sm_80

	.elftype	@"ET_EXEC"


//--------------------- .note.nv.tkinfo           --------------------------
	.section	.note.nv.tkinfo,"",@"SHT_NOTE"
	.sectionflags	@"SHF_NOTE_NV_TKINFO"
	.tkinfo
        /*0018*/ 	.word	0x00000002
        /*0030*/ 	.string	""
        /*0030*/ 	.string	"ptxas"
        /*0030*/ 	.string	"Cuda compilation tools, release 13.0, V13.0.88"
        /*0030*/ 	.string	"Build cuda_13.0.r13.0/compiler.36424714_0"
        /*0030*/ 	.string	"-v  -suppress-debug-info  -lineinfo  -arch sm_80 "



//--------------------- .note.nv.cuinfo           --------------------------
	.section	.note.nv.cuinfo,"",@"SHT_NOTE"
	.sectionflags	@"SHF_NOTE_NV_CUINFO"
        /*0018*/ 	.short	0x0002
        /*001a*/ 	.short	0x0050
        /*001c*/ 	.short	0x0082
	.zero		2


//--------------------- .nv.info                  --------------------------
	.section	.nv.info,"",@"SHT_CUDA_INFO"
	.align	4


	//----- nvinfo : EIATTR_REGCOUNT
	.align		4
        /*0000*/ 	.byte	0x04, 0x2f
        /*0002*/ 	.short	(.L_1 - .L_0)
	.align		4
.L_0:
        /*0004*/ 	.word	index@(matmul_kernel)
        /*0008*/ 	.word	0x00000020


	//----- nvinfo : EIATTR_FRAME_SIZE
	.align		4
.L_1:
        /*000c*/ 	.byte	0x04, 0x11
        /*000e*/ 	.short	(.L_3 - .L_2)
	.align		4
.L_2:
        /*0010*/ 	.word	index@(matmul_kernel)
        /*0014*/ 	.word	0x000041f8


	//----- nvinfo : EIATTR_MIN_STACK_SIZE
	.align		4
.L_3:
        /*0018*/ 	.byte	0x04, 0x12
        /*001a*/ 	.short	(.L_5 - .L_4)
	.align		4
.L_4:
        /*001c*/ 	.word	index@(matmul_kernel)
        /*0020*/ 	.word	0x000041f8
.L_5:


//--------------------- .nv.info.matmul_kernel    --------------------------
	.section	.nv.info.matmul_kernel,"",@"SHT_CUDA_INFO"
	.sectionflags	@""
	.align	4


	//----- nvinfo : EIATTR_CUDA_API_VERSION
	.align		4
        /*0000*/ 	.byte	0x04, 0x37
        /*0002*/ 	.short	(.L_7 - .L_6)
.L_6:
        /*0004*/ 	.word	0x00000082


	//----- nvinfo : EIATTR_SW2861232_WAR
	.align		4
.L_7:
        /*0008*/ 	.byte	0x01, 0x35
	.zero		2


	//----- nvinfo : EIATTR_PARAM_CBANK
	.align		4
        /*000c*/ 	.byte	0x04, 0x0a
        /*000e*/ 	.short	(.L_9 - .L_8)
	.align		4
.L_8:
        /*0010*/ 	.word	index@(.nv.constant0.matmul_kernel)
        /*0014*/ 	.short	0x0160
        /*0016*/ 	.short	0x0050


	//----- nvinfo : EIATTR_CBANK_PARAM_SIZE
	.align		4
.L_9:
        /*0018*/ 	.byte	0x03, 0x19
        /*001a*/ 	.short	0x0050


	//----- nvinfo : EIATTR_KPARAM_INFO
	.align		4
        /*001c*/ 	.byte	0x04, 0x17
        /*001e*/ 	.short	(.L_11 - .L_10)
.L_10:
        /*0020*/ 	.word	0x00000000
        /*0024*/ 	.short	0x000d
        /*0026*/ 	.short	0x0048
        /*0028*/ 	.byte	0x00, 0xf4, 0x21, 0x00


	//----- nvinfo : EIATTR_KPARAM_INFO
	.align		4
.L_11:
        /*002c*/ 	.byte	0x04, 0x17
        /*002e*/ 	.short	(.L_13 - .L_12)
.L_12:
        /*0030*/ 	.word	0x00000000
        /*0034*/ 	.short	0x000c
        /*0036*/ 	.short	0x0040
        /*0038*/ 	.byte	0x00, 0xf4, 0x21, 0x00


	//----- nvinfo : EIATTR_KPARAM_INFO
	.align		4
.L_13:
        /*003c*/ 	.byte	0x04, 0x17
        /*003e*/ 	.short	(.L_15 - .L_14)
.L_14:
        /*0040*/ 	.word	0x00000000
        /*0044*/ 	.short	0x000b
        /*0046*/ 	.short	0x0038
        /*0048*/ 	.byte	0x00, 0xf0, 0x11, 0x00


	//----- nvinfo : EIATTR_KPARAM_INFO
	.align		4
.L_15:
        /*004c*/ 	.byte	0x04, 0x17
        /*004e*/ 	.short	(.L_17 - .L_16)
.L_16:
        /*0050*/ 	.word	0x00000000
        /*0054*/ 	.short	0x000a
        /*0056*/ 	.short	0x0034
        /*0058*/ 	.byte	0x00, 0xf0, 0x11, 0x00


	//----- nvinfo : EIATTR_KPARAM_INFO
	.align		4
.L_17:
        /*005c*/ 	.byte	0x04, 0x17
        /*005e*/ 	.short	(.L_19 - .L_18)
.L_18:
        /*0060*/ 	.word	0x00000000
        /*0064*/ 	.short	0x0009
        /*0066*/ 	.short	0x0030
        /*0068*/ 	.byte	0x00, 0xf0, 0x11, 0x00


	//----- nvinfo : EIATTR_KPARAM_INFO
	.align		4
.L_19:
        /*006c*/ 	.byte	0x04, 0x17
        /*006e*/ 	.short	(.L_21 - .L_20)
.L_20:
        /*0070*/ 	.word	0x00000000
        /*0074*/ 	.short	0x0008
        /*0076*/ 	.short	0x002c
        /*0078*/ 	.byte	0x00, 0xf0, 0x11, 0x00


	//----- nvinfo : EIATTR_KPARAM_INFO
	.align		4
.L_21:
        /*007c*/ 	.byte	0x04, 0x17
        /*007e*/ 	.short	(.L_23 - .L_22)
.L_22:
        /*0080*/ 	.word	0x00000000
        /*0084*/ 	.short	0x0007
        /*0086*/ 	.short	0x0028
        /*0088*/ 	.byte	0x00, 0xf0, 0x11, 0x00


	//----- nvinfo : EIATTR_KPARAM_INFO
	.align		4
.L_23:
        /*008c*/ 	.byte	0x04, 0x17
        /*008e*/ 	.short	(.L_25 - .L_24)
.L_24:
        /*0090*/ 	.word	0x00000000
        /*0094*/ 	.short	0x0006
        /*0096*/ 	.short	0x0024
        /*0098*/ 	.byte	0x00, 0xf0, 0x11, 0x00


	//----- nvinfo : EIATTR_KPARAM_INFO
	.align		4
.L_25:
        /*009c*/ 	.byte	0x04, 0x17
        /*009e*/ 	.short	(.L_27 - .L_26)
.L_26:
        /*00a0*/ 	.word	0x00000000
        /*00a4*/ 	.short	0x0005
        /*00a6*/ 	.short	0x0020
        /*00a8*/ 	.byte	0x00, 0xf0, 0x11, 0x00


	//----- nvinfo : EIATTR_KPARAM_INFO
	.align		4
.L_27:
        /*00ac*/ 	.byte	0x04, 0x17
        /*00ae*/ 	.short	(.L_29 - .L_28)
.L_28:
        /*00b0*/ 	.word	0x00000000
        /*00b4*/ 	.short	0x0004
        /*00b6*/ 	.short	0x001c
        /*00b8*/ 	.byte	0x00, 0xf0, 0x11, 0x00


	//----- nvinfo : EIATTR_KPARAM_INFO
	.align		4
.L_29:
        /*00bc*/ 	.byte	0x04, 0x17
        /*00be*/ 	.short	(.L_31 - .L_30)
.L_30:
        /*00c0*/ 	.word	0x00000000
        /*00c4*/ 	.short	0x0003
        /*00c6*/ 	.short	0x0018
        /*00c8*/ 	.byte	0x00, 0xf0, 0x11, 0x00


	//----- nvinfo : EIATTR_KPARAM_INFO
	.align		4
.L_31:
        /*00cc*/ 	.byte	0x04, 0x17
        /*00ce*/ 	.short	(.L_33 - .L_32)
.L_32:
        /*00d0*/ 	.word	0x00000000
        /*00d4*/ 	.short	0x0002
        /*00d6*/ 	.short	0x0010
        /*00d8*/ 	.byte	0x00, 0xf4, 0x21, 0x00


	//----- nvinfo : EIATTR_KPARAM_INFO
	.align		4
.L_33:
        /*00dc*/ 	.byte	0x04, 0x17
        /*00de*/ 	.short	(.L_35 - .L_34)
.L_34:
        /*00e0*/ 	.word	0x00000000
        /*00e4*/ 	.short	0x0001
        /*00e6*/ 	.short	0x0008
        /*00e8*/ 	.byte	0x00, 0xf4, 0x21, 0x00


	//----- nvinfo : EIATTR_KPARAM_INFO
	.align		4
.L_35:
        /*00ec*/ 	.byte	0x04, 0x17
        /*00ee*/ 	.short	(.L_37 - .L_36)
.L_36:
        /*00f0*/ 	.word	0x00000000
        /*00f4*/ 	.short	0x0000
        /*00f6*/ 	.short	0x0000
        /*00f8*/ 	.byte	0x00, 0xf4, 0x21, 0x00


	//----- nvinfo : EIATTR_MAXREG_COUNT
	.align		4
.L_37:
        /*00fc*/ 	.byte	0x03, 0x1b
        /*00fe*/ 	.short	0x00ff


	//----- nvinfo : EIATTR_NUM_BARRIERS
	.align		4
        /*0100*/ 	.byte	0x02, 0x4c
        /*0102*/ 	.byte	0x01
	.zero		1


	//----- nvinfo : EIATTR_ANNOTATIONS
	.align		4
        /*0104*/ 	.byte	0x04, 0x55
        /*0106*/ 	.short	(.L_39 - .L_38)


	//   ....[0]....
.L_38:
        /*0108*/ 	.word	0x00000001
        /*010c*/ 	.byte	0x00, 0x05, 0x00, 0x00, 0x01, 0x00, 0x00, 0x00, 0x70, 0x05, 0x00, 0x00, 0x01, 0x00, 0x00, 0x00
        /* <DEDUP_REMOVED lines=2721> */
        /*ab2c*/ 	.byte	0x10, 0xfa, 0x02, 0x00, 0x01, 0x00, 0x00, 0x00, 0x30, 0xfa, 0x02, 0x00


	//----- nvinfo : EIATTR_MERCURY_ISA_VERSION
	.align		4
.L_39:
        /*ab38*/ 	.byte	0x03, 0x5f
        /*ab3a*/ 	.short	0x0000


	//----- nvinfo : EIATTR_EXIT_INSTR_OFFSETS
	.align		4
        /*ab3c*/ 	.byte	0x04, 0x1c
        /*ab3e*/ 	.short	(.L_41 - .L_40)


	//   ....[0]....
.L_40:
        /*ab40*/ 	.word	0x000679c0


	//   ....[1]....
        /*ab44*/ 	.word	0x000679f0


	//----- nvinfo : EIATTR_REQNTID
	.align		4
.L_41:
        /*ab48*/ 	.byte	0x04, 0x10
        /*ab4a*/ 	.short	(.L_43 - .L_42)
.L_42:
        /*ab4c*/ 	.word	0x00000080
        /*ab50*/ 	.word	0x00000001
        /*ab54*/ 	.word	0x00000001
.L_43:


//--------------------- .nv.callgraph             --------------------------
	.section	.nv.callgraph,"",@"SHT_CUDA_CALLGRAPH"
	.align	4
	.sectionentsize	8
	.align		4
        /*0000*/ 	.word	0x00000000
	.align		4
        /*0004*/ 	.word	0xffffffff
	.align		4
        /*0008*/ 	.word	0x00000000
	.align		4
        /*000c*/ 	.word	0xfffffffe
	.align		4
        /*0010*/ 	.word	0x00000000
	.align		4
        /*0014*/ 	.word	0xfffffffd
	.align		4
        /*0018*/ 	.word	0x00000000
	.align		4
        /*001c*/ 	.word	0xfffffffc


//--------------------- .nv.rel.action            --------------------------
	.section	.nv.rel.action,"",@"SHT_CUDA_RELOCINFO"
	.align	8
	.sectionentsize	8
        /*0000*/ 	.byte	0x73, 0x00, 0x00, 0x00, 0x00, 0x00, 0x00, 0x00, 0x00, 0x00, 0x00, 0x11, 0x25, 0x00, 0x05, 0x36


//--------------------- .nv.constant0.matmul_kernel --------------------------
	.section	.nv.constant0.matmul_kernel,"a",@progbits
	.sectionflags	@""
	.align	4
.nv.constant0.matmul_kernel:
	.zero		432


//--------------------- .text.matmul_kernel       --------------------------
	.section	.text.matmul_kernel,"ax",@progbits
	.sectioninfo	@"SHI_REGISTERS=32"
	.align	128
        .global         matmul_kernel
        .type           matmul_kernel,@function
        .size           matmul_kernel,(.L_x_5 - matmul_kernel)
        .other          matmul_kernel,@"STO_CUDA_ENTRY STV_DEFAULT"
matmul_kernel:
.text.matmul_kernel:
[----:B------:R-:W-:-:S03]  /*0000*/  IMAD.MOV.U32 R1, RZ, RZ, c[0x0][0x28] ;  /* 0x00000a00ff017624 */ /* 0x000fc600078e00ff */
[----:B------:R-:W-:Y:S01]  /*0010*/  IMAD.MOV.U32 R0, RZ, RZ, c[0x0][0x17c] ;  /* 0x00005f00ff007624 */ /* 0x000fe200078e00ff */
[----:B------:R-:W0:Y:S01]  /*0020*/  S2R R29, SR_TID.X ;  /* 0x00000000001d7919 */ /* 0x000e220000002100 */
[----:B------:R-:W-:Y:S01]  /*0030*/  IADD3 R1, R1, -0x41f8, RZ ;  /* 0xffffbe0801017810 */ /* 0x000fe20007ffe0ff */
[----:B------:R-:W-:Y:S02]  /*0040*/  ULDC.64 UR6, c[0x0][0x118] ;  /* 0x0000460000067ab9 */ /* 0x000fe40000000a00 */
[----:B------:R-:W-:-:S04]  /*0050*/  IADD3 R0, R0, 0x1ff, RZ ;  /* 0x000001ff00007810 */ /* 0x000fc80007ffe0ff */
[----:B------:R-:W-:-:S04]  /*0060*/  SHF.R.S32.HI R3, RZ, 0x1f, R0 ;  /* 0x0000001fff037819 */ /* 0x000fc80000011400 */
[----:B------:R-:W-:-:S04]  /*0070*/  LEA.HI R3, R3, R0, RZ, 0x9 ;  /* 0x0000000003037211 */ /* 0x000fc800078f48ff */
[----:B------:R-:W-:Y:S02]  /*0080*/  SHF.R.S32.HI R0, RZ, 0x9, R3 ;  /* 0x00000009ff007819 */ /* 0x000fe40000011403 */
[----:B------:R-:W1:Y:S03]  /*0090*/  S2R R3, SR_CTAID.X ;  /* 0x0000000000037919 */ /* 0x000e660000002500 */
[----:B------:R-:W-:Y:S01]  /*00a0*/  IMAD.SHL.U32 R0, R0, 0x4, RZ ;  /* 0x0000000400007824 */ /* 0x000fe200078e00ff */
[----:B0-----:R-:W-:-:S04]  /*00b0*/  LOP3.LUT R12, R29, 0x7f, RZ, 0xc0, !PT ;  /* 0x0000007f1d0c7812 */ /* 0x001fc800078ec0ff */
[-C--:B------:R-:W-:Y:S02]  /*00c0*/  IABS R7, R0.reuse ;  /* 0x0000000000077213 */ /* 0x080fe40000000000 */
[----:B------:R-:W-:Y:S02]  /*00d0*/  IABS R10, R0 ;  /* 0x00000000000a7213 */ /* 0x000fe40000000000 */
[----:B------:R-:W0:Y:S01]  /*00e0*/  I2F.RP R2, R7 ;  /* 0x0000000700027306 */ /* 0x000e220000209400 */
[----:B-1----:R-:W-:-:S07]  /*00f0*/  IABS R8, R3 ;  /* 0x0000000300087213 */ /* 0x002fce0000000000 */
[----:B0-----:R-:W0:Y:S02]  /*0100*/  MUFU.RCP R2, R2 ;  /* 0x0000000200027308 */ /* 0x001e240000001000 */
[----:B0-----:R-:W-:Y:S01]  /*0110*/  IADD3 R4, R2, 0xffffffe, RZ ;  /* 0x0ffffffe02047810 */ /* 0x001fe20007ffe0ff */
[----:B------:R-:W-:-:S05]  /*0120*/  IMAD.MOV R2, RZ, RZ, -R10 ;  /* 0x000000ffff027224 */ /* 0x000fca00078e0a0a */
[----:B------:R0:W1:Y:S02]  /*0130*/  F2I.FTZ.U32.TRUNC.NTZ R5, R4 ;  /* 0x0000000400057305 */ /* 0x000064000021f000 */
[----:B0-----:R-:W-:Y:S02]  /*0140*/  IMAD.MOV.U32 R4, RZ, RZ, RZ ;  /* 0x000000ffff047224 */ /* 0x001fe400078e00ff */
[----:B-1----:R-:W-:-:S04]  /*0150*/  IMAD.MOV R6, RZ, RZ, -R5 ;  /* 0x000000ffff067224 */ /* 0x002fc800078e0a05 */
[----:B------:R-:W-:Y:S02]  /*0160*/  IMAD R9, R6, R7, RZ ;  /* 0x0000000706097224 */ /* 0x000fe400078e02ff */
[----:B------:R-:W-:Y:S02]  /*0170*/  IMAD.MOV.U32 R6, RZ, RZ, R8 ;  /* 0x000000ffff067224 */ /* 0x000fe400078e0008 */
[----:B------:R-:W-:-:S06]  /*0180*/  IMAD.HI.U32 R5, R5, R9, R4 ;  /* 0x0000000905057227 */ /* 0x000fcc00078e0004 */
[----:B------:R-:W-:-:S04]  /*0190*/  IMAD.HI.U32 R5, R5, R6, RZ ;  /* 0x0000000605057227 */ /* 0x000fc800078e00ff */
[----:B------:R-:W-:-:S05]  /*01a0*/  IMAD R2, R5, R2, R6 ;  /* 0x0000000205027224 */ /* 0x000fca00078e0206 */
[----:B------:R-:W-:-:S13]  /*01b0*/  ISETP.GT.U32.AND P1, PT, R7, R2, PT ;  /* 0x000000020700720c */ /* 0x000fda0003f24070 */
[----:B------:R-:W-:Y:S01]  /*01c0*/  @!P1 IMAD.IADD R2, R2, 0x1, -R7 ;  /* 0x0000000102029824 */ /* 0x000fe200078e0a07 */
[----:B------:R-:W-:Y:S02]  /*01d0*/  @!P1 IADD3 R5, R5, 0x1, RZ ;  /* 0x0000000105059810 */ /* 0x000fe40007ffe0ff */
[----:B------:R-:W-:Y:S02]  /*01e0*/  ISETP.NE.AND P1, PT, R0, RZ, PT ;  /* 0x000000ff0000720c */ /* 0x000fe40003f25270 */
[----:B------:R-:W-:Y:S02]  /*01f0*/  ISETP.GE.U32.AND P0, PT, R2, R7, PT ;  /* 0x000000070200720c */ /* 0x000fe40003f06070 */
[----:B------:R-:W-:-:S04]  /*0200*/  LOP3.LUT R2, R3, R0, RZ, 0x3c, !PT ;  /* 0x0000000003027212 */ /* 0x000fc800078e3cff */
[----:B------:R-:W-:Y:S01]  /*0210*/  ISETP.GE.AND P2, PT, R2, RZ, PT ;  /* 0x000000ff0200720c */ /* 0x000fe20003f46270 */
[----:B------:R-:W-:-:S05]  /*0220*/  IMAD.MOV.U32 R2, RZ, RZ, c[0x0][0x178] ;  /* 0x00005e00ff027624 */ /* 0x000fca00078e00ff */
[----:B------:R-:W-:Y:S02]  /*0230*/  IADD3 R2, R2, 0x7f, RZ ;  /* 0x0000007f02027810 */ /* 0x000fe40007ffe0ff */
[----:B------:R-:W-:-:S05]  /*0240*/  @P0 IADD3 R5, R5, 0x1, RZ ;  /* 0x0000000105050810 */ /* 0x000fca0007ffe0ff */
[----:B------:R-:W-:Y:S01]  /*0250*/  IMAD.MOV.U32 R4, RZ, RZ, R5 ;  /* 0x000000ffff047224 */ /* 0x000fe200078e0005 */
[----:B------:R-:W-:-:S03]  /*0260*/  SHF.R.S32.HI R5, RZ, 0x1f, R2 ;  /* 0x0000001fff057819 */ /* 0x000fc60000011402 */
[----:B------:R-:W-:Y:S01]  /*0270*/  @!P2 IMAD.MOV R4, RZ, RZ, -R4 ;  /* 0x000000ffff04a224 */ /* 0x000fe200078e0a04 */
[----:B------:R-:W-:Y:S02]  /*0280*/  @!P1 LOP3.LUT R4, RZ, R0, RZ, 0x33, !PT ;  /* 0x00000000ff049212 */ /* 0x000fe400078e33ff */
[----:B------:R-:W-:-:S03]  /*0290*/  LEA.HI R5, R5, R2, RZ, 0x7 ;  /* 0x0000000205057211 */ /* 0x000fc600078f38ff */
[----:B------:R-:W-:Y:S02]  /*02a0*/  IMAD.SHL.U32 R2, R4, 0x4, RZ ;  /* 0x0000000404027824 */ /* 0x000fe400078e00ff */
[----:B------:R-:W-:-:S03]  /*02b0*/  IMAD.MOV R4, RZ, RZ, -R4 ;  /* 0x000000ffff047224 */ /* 0x000fc600078e0a04 */
[----:B------:R-:W-:Y:S01]  /*02c0*/  LEA.HI.SX32 R5, R5, -R2, 0x19 ;  /* 0x8000000205057211 */ /* 0x000fe200078fcaff */
[----:B------:R-:W-:Y:S02]  /*02d0*/  IMAD R13, R0, R4, R3 ;  /* 0x00000004000d7224 */ /* 0x000fe400078e0203 */
[----:B------:R-:W-:Y:S01]  /*02e0*/  IMAD.MOV.U32 R4, RZ, RZ, RZ ;  /* 0x000000ffff047224 */ /* 0x000fe200078e00ff */
[----:B------:R-:W-:Y:S02]  /*02f0*/  IMNMX R6, R5, 0x4, PT ;  /* 0x0000000405067817 */ /* 0x000fe40003800200 */
[----:B------:R-:W-:Y:S02]  /*0300*/  IABS R11, R13 ;  /* 0x0000000d000b7213 */ /* 0x000fe40000000000 */
[----:B------:R-:W-:-:S04]  /*0310*/  IABS R9, R6 ;  /* 0x0000000600097213 */ /* 0x000fc80000000000 */
[----:B------:R-:W0:Y:S08]  /*0320*/  I2F.RP R7, R9 ;  /* 0x0000000900077306 */ /* 0x000e300000209400 */
[----:B0-----:R-:W0:Y:S02]  /*0330*/  MUFU.RCP R7, R7 ;  /* 0x0000000700077308 */ /* 0x001e240000001000 */
[----:B0-----:R-:W-:-:S06]  /*0340*/  IADD3 R5, R7, 0xffffffe, RZ ;  /* 0x0ffffffe07057810 */ /* 0x001fcc0007ffe0ff */
[----:B------:R-:W0:Y:S02]  /*0350*/  F2I.FTZ.U32.TRUNC.NTZ R5, R5 ;  /* 0x0000000500057305 */ /* 0x000e24000021f000 */
[----:B0-----:R-:W-:-:S04]  /*0360*/  IMAD.MOV R8, RZ, RZ, -R5 ;  /* 0x000000ffff087224 */ /* 0x001fc800078e0a05 */
[----:B------:R-:W-:Y:S02]  /*0370*/  IMAD.MOV.U32 R0, RZ, RZ, R8 ;  /* 0x000000ffff007224 */ /* 0x000fe400078e0008 */
[----:B------:R-:W-:Y:S02]  /*0380*/  IMAD.MOV.U32 R8, RZ, RZ, 0x3f ;  /* 0x0000003fff087424 */ /* 0x000fe400078e00ff */
[----:B------:R-:W-:Y:S01]  /*0390*/  IMAD R3, R0, R9, RZ ;  /* 0x0000000900037224 */ /* 0x000fe200078e02ff */
[----:B------:R-:W-:Y:S02]  /*03a0*/  IABS R0, R6 ;  /* 0x0000000600007213 */ /* 0x000fe40000000000 */
[----:B------:R-:W-:Y:S01]  /*03b0*/  IADD3 R8, R8, c[0x0][0x180], RZ ;  /* 0x0000600008087a10 */ /* 0x000fe20007ffe0ff */
[----:B------:R-:W-:-:S04]  /*03c0*/  IMAD.HI.U32 R4, R5, R3, R4 ;  /* 0x0000000305047227 */ /* 0x000fc800078e0004 */
[----:B------:R-:W-:Y:S02]  /*03d0*/  IMAD.MOV R0, RZ, RZ, -R0 ;  /* 0x000000ffff007224 */ /* 0x000fe400078e0a00 */
        /* <DEDUP_REMOVED lines=8> */
[----:B------:R-:W-:-:S07]  /*0460*/  ISETP.GE.AND P2, PT, R0, RZ, PT ;  /* 0x000000ff0000720c */ /* 0x000fce0003f46270 */
[----:B------:R-:W-:Y:S02]  /*0470*/  @P0 IADD3 R4, R4, 0x1, RZ ;  /* 0x0000000104040810 */ /* 0x000fe40007ffe0ff */
[----:B------:R-:W-:-:S04]  /*0480*/  ISETP.GT.AND P0, PT, R8, 0x3f, PT ;  /* 0x0000003f0800780c */ /* 0x000fc80003f04270 */
[----:B------:R-:W-:Y:S01]  /*0490*/  @!P2 IMAD.MOV R4, RZ, RZ, -R4 ;  /* 0x000000ffff04a224 */ /* 0x000fe200078e0a04 */
[----:B------:R-:W-:-:S05]  /*04a0*/  @!P1 LOP3.LUT R4, RZ, R6, RZ, 0x33, !PT ;  /* 0x00000006ff049212 */ /* 0x000fca00078e33ff */
[----:B------:R-:W-:Y:S02]  /*04b0*/  IMAD.MOV R3, RZ, RZ, -R4 ;  /* 0x000000ffff037224 */ /* 0x000fe400078e0a04 */
[----:B------:R-:W-:Y:S02]  /*04c0*/  IMAD.SHL.U32 R28, R4, 0x200, RZ ;  /* 0x00000200041c7824 */ /* 0x000fe400078e00ff */
[----:B------:R-:W-:-:S04]  /*04d0*/  IMAD R3, R6, R3, R13 ;  /* 0x0000000306037224 */ /* 0x000fc800078e020d */
[----:B------:R-:W-:-:S04]  /*04e0*/  IMAD.IADD R3, R2, 0x1, R3 ;  /* 0x0000000102037824 */ /* 0x000fc800078e0203 */
[----:B------:R-:W-:-:S05]  /*04f0*/  IMAD R0, R3, 0x80, R12 ;  /* 0x0000008003007824 */ /* 0x000fca00078e020c */
[----:B------:R0:W-:Y:S01]  /*0500*/  STL [R1+0x179c], R0 ;  /* 0x00179c0001007387 */ /* 0x0001e20000100800 */
[----:B------:R-:W-:Y:S05]  /*0510*/  @P0 BRA `(.L_x_0) ;  /* 0x00000f7000000947 */ /* 0x000fea0003800000 */
[----:B0-----:R-:W-:Y:S01]  /*0520*/  IMAD.SHL.U32 R0, R29, 0x20, RZ ;  /* 0x000000201d007824 */ /* 0x001fe200078e00ff */
[----:B------:R-:W-:Y:S01]  /*0530*/  CS2R R24, SRZ ;  /* 0x0000000000187805 */ /* 0x000fe2000001ff00 */
[----:B------:R-:W-:Y:S01]  /*0540*/  CS2R R26, SRZ ;  /* 0x00000000001a7805 */ /* 0x000fe2000001ff00 */
[----:B------:R-:W-:Y:S01]  /*0550*/  CS2R R20, SRZ ;  /* 0x0000000000147805 */ /* 0x000fe2000001ff00 */
[----:B------:R-:W-:Y:S01]  /*0560*/  CS2R R22, SRZ ;  /* 0x0000000000167805 */ /* 0x000fe2000001ff00 */
[----:B------:R0:W-:Y:S01]  /*0570*/  STL [R1+0x17a0], R0 ;  /* 0x0017a00001007387 */ /* 0x0001e20000100800 */
[----:B------:R-:W-:Y:S01]  /*0580*/  CS2R R16, SRZ ;  /* 0x0000000000107805 */ /* 0x000fe2000001ff00 */
[----:B------:R-:W-:Y:S01]  /*0590*/  CS2R R18, SRZ ;  /* 0x0000000000127805 */ /* 0x000fe2000001ff00 */
[----:B------:R-:W-:Y:S01]  /*05a0*/  CS2R R12, SRZ ;  /* 0x00000000000c7805 */ /* 0x000fe2000001ff00 */
[----:B------:R0:W-:Y:S01]  /*05b0*/  STL [R1], RZ ;  /* 0x000000ff01007387 */ /* 0x0001e20000100800 */
[----:B------:R-:W-:Y:S01]  /*05c0*/  CS2R R14, SRZ ;  /* 0x00000000000e7805 */ /* 0x000fe2000001ff00 */
[----:B------:R-:W-:Y:S01]  /*05d0*/  CS2R R8, SRZ ;  /* 0x0000000000087805 */ /* 0x000fe2000001ff00 */
[----:B------:R-:W-:Y:S01]  /*05e0*/  CS2R R10, SRZ ;  /* 0x00000000000a7805 */ /* 0x000fe2000001ff00 */
[----:B------:R0:W-:Y:S01]  /*05f0*/  STL [R1+0x4], RZ ;  /* 0x000004ff01007387 */ /* 0x0001e20000100800 */
[----:B------:R-:W-:Y:S01]  /*0600*/  CS2R R4, SRZ ;  /* 0x0000000000047805 */ /* 0x000fe2000001ff00 */
[----:B------:R-:W-:-:S02]  /*0610*/  CS2R R6, SRZ ;  /* 0x0000000000067805 */ /* 0x000fc4000001ff00 */
[----:B------:R0:W-:Y:S04]  /*0620*/  STL [R1+0x8], RZ ;  /* 0x000008ff01007387 */ /* 0x0001e80000100800 */
        /* <DEDUP_REMOVED lines=228> */
[----:B------:R0:W-:Y:S01]  /*1470*/  STL [R1+0x98c], RZ ;  /* 0x00098cff01007387 */ /* 0x0001e20000100800 */
[----:B------:R-:W-:Y:S05]  /*1480*/  BRA `(.L_x_1) ;  /* 0x00055cc000007947 */ /* 0x000fea0003800000 */
.L_x_0:
[----:B------:R-:W-:Y:S01]  /*1490*/  IABS R3, c[0x0][0x178] ;  /* 0x00005e0000037a13 */ /* 0x000fe20000000000 */
[----:B------:R-:W-:Y:S01]  /*14a0*/  IMAD.MOV.U32 R10, RZ, RZ, R0 ;  /* 0x000000ffff0a7224 */ /* 0x000fe200078e0000 */
[----:B------:R-:W-:-:S02]  /*14b0*/  IABS R21, c[0x0][0x17c] ;  /* 0x00005f0000157a13 */ /* 0x000fc40000000000 */
[----:B------:R-:W1:Y:S01]  /*14c0*/  I2F.RP R2, R3 ;  /* 0x0000000300027306 */ /* 0x000e620000209400 */
[----:B------:R-:W-:Y:S02]  /*14d0*/  SHF.R.S32.HI R11, RZ, 0x1f, R8 ;  /* 0x0000001fff0b7819 */ /* 0x000fe40000011408 */
[----:B0-----:R-:W-:Y:S02]  /*14e0*/  LOP3.LUT R0, R29, 0x7, RZ, 0xc0, !PT ;  /* 0x000000071d007812 */ /* 0x001fe400078ec0ff */
[----:B------:R-:W-:-:S03]  /*14f0*/  SHF.R.U32.HI R19, RZ, 0x6, R29 ;  /* 0x00000006ff137819 */ /* 0x000fc6000001161d */
[----:B------:R-:W0:Y:S01]  /*1500*/  I2F.RP R9, R21 ;  /* 0x0000001500097306 */ /* 0x000e220000209400 */
[----:B------:R-:W-:-:S04]  /*1510*/  SGXT.U32 R19, R19, 0x1 ;  /* 0x000000011313781a */ /* 0x000fc80000000000 */
[----:B------:R-:W-:-:S03]  /*1520*/  LOP3.LUT R19, R28, R19, RZ, 0xfc, !PT ;  /* 0x000000131c137212 */ /* 0x000fc600078efcff */
[----:B-1----:R-:W1:Y:S01]  /*1530*/  MUFU.RCP R2, R2 ;  /* 0x0000000200027308 */ /* 0x002e620000001000 */
[C---:B------:R-:W-:Y:S02]  /*1540*/  LOP3.LUT R13, R19.reuse, 0x1fe, RZ, 0xfc, !PT ;  /* 0x000001fe130d7812 */ /* 0x040fe400078efcff */
[----:B------:R-:W-:Y:S02]  /*1550*/  LOP3.LUT R16, R19, 0x1f4, RZ, 0xfc, !PT ;  /* 0x000001f413107812 */ /* 0x000fe400078efcff */
[----:B------:R-:W-:Y:S02]  /*1560*/  IABS R12, R13 ;  /* 0x0000000d000c7213 */ /* 0x000fe40000000000 */
[----:B------:R-:W-:Y:S01]  /*1570*/  ISETP.GE.AND P2, PT, R13, RZ, PT ;  /* 0x000000ff0d00720c */ /* 0x000fe20003f46270 */
[----:B0-----:R-:W0:Y:S01]  /*1580*/  MUFU.RCP R9, R9 ;  /* 0x0000000900097308 */ /* 0x001e220000001000 */
[----:B------:R-:W-:Y:S02]  /*1590*/  IABS R13, R16 ;  /* 0x00000010000d7213 */ /* 0x000fe40000000000 */
[----:B-1----:R-:W-:-:S02]  /*15a0*/  IADD3 R6, R2, 0xffffffe, RZ ;  /* 0x0ffffffe02067810 */ /* 0x002fc40007ffe0ff */
[----:B------:R-:W-:Y:S01]  /*15b0*/  LEA.HI R2, R11, R8, RZ, 0x6 ;  /* 0x000000080b027211 */ /* 0x000fe200078f30ff */
[----:B------:R-:W-:Y:S02]  /*15c0*/  IMAD.SHL.U32 R11, R29, 0x2, RZ ;  /* 0x000000021d0b7824 */ /* 0x000fe400078e00ff */
[----:B------:R-:W1:Y:S01]  /*15d0*/  F2I.FTZ.U32.TRUNC.NTZ R7, R6 ;  /* 0x0000000600077305 */ /* 0x000e62000021f000 */
[----:B------:R-:W-:Y:S01]  /*15e0*/  IMAD R8, R0, 0x110, RZ ;  /* 0x0000011000087824 */ /* 0x000fe200078e02ff */
[----:B------:R2:W-:Y:S01]  /*15f0*/  STL [R1+0x594], R2 ;  /* 0x0005940201007387 */ /* 0x0005e20000100800 */
[----:B0-----:R-:W-:-:S03]  /*1600*/  IADD3 R4, R9, 0xffffffe, RZ ;  /* 0x0ffffffe09047810 */ /* 0x001fc60007ffe0ff */
[----:B------:R-:W-:Y:S02]  /*1610*/  LOP3.LUT R8, R8, 0x10, R11, 0x78, !PT ;  /* 0x0000001008087812 */ /* 0x000fe400078e780b */
[----:B------:R-:W0:Y:S03]  /*1620*/  F2I.FTZ.U32.TRUNC.NTZ R5, R4 ;  /* 0x0000000400057305 */ /* 0x000e26000021f000 */
[----:B------:R3:W-:Y:S01]  /*1630*/  STL [R1+0x3cc], R8 ;  /* 0x0003cc0801007387 */ /* 0x0007e20000100800 */
[----:B--2---:R-:W-:-:S03]  /*1640*/  IMAD.SHL.U32 R2, R0, 0x10, RZ ;  /* 0x0000001000027824 */ /* 0x004fc600078e00ff */
[----:B------:R-:W-:Y:S01]  /*1650*/  STL [R1+0x17a4], R28 ;  /* 0x0017a41c01007387 */ /* 0x000fe20000100800 */
[----:B-1----:R-:W-:Y:S01]  /*1660*/  IMAD.MOV R6, RZ, RZ, -R7 ;  /* 0x000000ffff067224 */ /* 0x002fe200078e0a07 */
[----:B------:R-:W-:-:S03]  /*1670*/  LOP3.LUT R2, R2, 0x30, R11, 0x78, !PT ;  /* 0x0000003002027812 */ /* 0x000fc600078e780b */
[----:B------:R-:W-:Y:S01]  /*1680*/  IMAD R9, R6, R3, RZ ;  /* 0x0000000306097224 */ /* 0x000fe200078e02ff */
[----:B---3--:R-:W-:Y:S01]  /*1690*/  LOP3.LUT R8, R29, 0x3f, RZ, 0xc0, !PT ;  /* 0x0000003f1d087812 */ /* 0x008fe200078ec0ff */
[----:B------:R-:W-:Y:S01]  /*16a0*/  IMAD.MOV.U32 R6, RZ, RZ, RZ ;  /* 0x000000ffff067224 */ /* 0x000fe200078e00ff */
[----:B------:R-:W-:Y:S01]  /*16b0*/  LOP3.LUT R11, R19, 0x1fc, RZ, 0xfc, !PT ;  /* 0x000001fc130b7812 */ /* 0x000fe200078efcff */
[----:B0-----:R-:W-:Y:S02]  /*16c0*/  IMAD.MOV R4, RZ, RZ, -R5 ;  /* 0x000000ffff047224 */ /* 0x001fe400078e0a05 */
[----:B------:R-:W-:Y:S01]  /*16d0*/  IMAD.HI.U32 R7, R7, R9, R6 ;  /* 0x0000000907077227 */ /* 0x000fe200078e0006 */
[----:B------:R-:W-:Y:S02]  /*16e0*/  IABS R6, R10 ;  /* 0x0000000a00067213 */ /* 0x000fe40000000000 */
[----:B------:R-:W-:Y:S01]  /*16f0*/  ISETP.GE.AND P0, PT, R11, RZ, PT ;  /* 0x000000ff0b00720c */ /* 0x000fe20003f06270 */
[----:B------:R-:W-:-:S02]  /*1700*/  IMAD R23, R4, R21, RZ ;  /* 0x0000001504177224 */ /* 0x000fc400078e02ff */
[----:B------:R-:W-:Y:S02]  /*1710*/  IMAD.MOV.U32 R4, RZ, RZ, RZ ;  /* 0x000000ffff047224 */ /* 0x000fe400078e00ff */
[----:B------:R-:W-:Y:S02]  /*1720*/  IMAD.SHL.U32 R9, R29, 0x20, RZ ;  /* 0x000000201d097824 */ /* 0x000fe400078e00ff */
[----:B------:R-:W-:Y:S01]  /*1730*/  IMAD.HI.U32 R23, R5, R23, R4 ;  /* 0x0000001705177227 */ /* 0x000fe200078e0004 */
[----:B------:R-:W-:Y:S02]  /*1740*/  SHF.R.S32.HI R5, RZ, 0x6, R29 ;  /* 0x00000006ff057819 */ /* 0x000fe4000001141d */
[----:B------:R0:W-:Y:S01]  /*1750*/  STL [R1+0x17a0], R9 ;  /* 0x0017a00901007387 */ /* 0x0001e20000100800 */
[----:B------:R-:W-:Y:S01]  /*1760*/  IMAD.SHL.U32 R10, R8, 0x2, RZ ;  /* 0x00000002080a7824 */ /* 0x000fe200078e00ff */
[----:B------:R-:W-:Y:S01]  /*1770*/  SGXT R5, R5, 0x1 ;  /* 0x000000010505781a */ /* 0x000fe20000000200 */
[----:B------:R-:W-:Y:S01]  /*1780*/  IMAD.HI.U32 R7, R7, R6, RZ ;  /* 0x0000000607077227 */ /* 0x000fe200078e00ff */
[----:B------:R-:W-:-:S02]  /*1790*/  IABS R4, R11 ;  /* 0x0000000b00047213 */ /* 0x000fc40000000000 */
[----:B------:R-:W-:Y:S01]  /*17a0*/  LOP3.LUT R11, R19, 0x1f6, RZ, 0xfc, !PT ;  /* 0x000001f6130b7812 */ /* 0x000fe200078efcff */
[----:B------:R-:W-:Y:S01]  /*17b0*/  IMAD.HI.U32 R8, R23, R12, RZ ;  /* 0x0000000c17087227 */ /* 0x000fe200078e00ff */
[----:B0-----:R-:W-:-:S03]  /*17c0*/  LOP3.LUT R9, R9, 0xc00, RZ, 0xc0, !PT ;  /* 0x00000c0009097812 */ /* 0x001fc600078ec0ff */
[----:B------:R-:W-:Y:S02]  /*17d0*/  IMAD.MOV R7, RZ, RZ, -R7 ;  /* 0x000000ffff077224 */ /* 0x000fe400078e0a07 */
[----:B------:R-:W-:Y:S02]  /*17e0*/  IMAD.MOV R8, RZ, RZ, -R8 ;  /* 0x000000ffff087224 */ /* 0x000fe400078e0a08 */
[----:B------:R-:W-:Y:S01]  /*17f0*/  IMAD R9, R0, 0x80, R9 ;  /* 0x0000008000097824 */ /* 0x000fe200078e0209 */
[----:B------:R-:W-:Y:S01]  /*1800*/  LOP3.LUT R0, R10, 0x90, R5, 0x78, !PT ;  /* 0x000000900a007812 */ /* 0x000fe200078e7805 */
[----:B------:R-:W-:Y:S01]  /*1810*/  IMAD R12, R21, R8, R12 ;  /* 0x00000008150c7224 */ /* 0x000fe200078e020c */
[----:B------:R-:W-:Y:S01]  /*1820*/  IABS R8, R11 ;  /* 0x0000000b00087213 */ /* 0x000fe20000000000 */
[----:B------:R-:W-:Y:S02]  /*1830*/  IMAD.IADD R2, R9, 0x1, R2 ;  /* 0x0000000109027824 */ /* 0x000fe400078e0202 */
[----:B------:R0:W-:Y:S01]  /*1840*/  STL [R1+0x17a8], R0 ;  /* 0x0017a80001007387 */ /* 0x0001e20000100800 */
[----:B------:R-:W-:Y:S01]  /*1850*/  ISETP.GT.U32.AND P5, PT, R21, R12, PT ;  /* 0x0000000c1500720c */ /* 0x000fe20003fa4070 */
[----:B------:R-:W-:-:S02]  /*1860*/  IMAD.HI.U32 R5, R23, R4, RZ ;  /* 0x0000000417057227 */ /* 0x000fc400078e00ff */
[----:B------:R1:W-:Y:S02]  /*1870*/  STL [R1+0xd54], R2 ;  /* 0x000d540201007387 */ /* 0x0003e40000100800 */
[----:B0-----:R-:W-:Y:S02]  /*1880*/  IMAD R0, R3, R7, R6 ;  /* 0x0000000703007224 */ /* 0x001fe400078e0206 */
[----:B------:R-:W-:-:S03]  /*1890*/  IMAD.HI.U32 R7, R23, R8, RZ ;  /* 0x0000000817077227 */ /* 0x000fc600078e00ff */
[----:B------:R-:W-:Y:S01]  /*18a0*/  ISETP.GT.U32.AND P4, PT, R3, R0, PT ;  /* 0x000000000300720c */ /* 0x000fe20003f84070 */
[----:B-1----:R-:W-:Y:S01]  /*18b0*/  IMAD.MOV R2, RZ, RZ, -R5 ;  /* 0x000000ffff027224 */ /* 0x002fe200078e0a05 */
[----:B------:R-:W-:Y:S01]  /*18c0*/  LOP3.LUT R5, R19, 0x1fa, RZ, 0xfc, !PT ;  /* 0x000001fa13057812 */ /* 0x000fe200078efcff */
[----:B------:R-:W-:Y:S02]  /*18d0*/  @!P5 IMAD.IADD R12, R12, 0x1, -R21 ;  /* 0x000000010c0cd824 */ /* 0x000fe400078e0a15 */
[----:B------:R-:W-:Y:S01]  /*18e0*/  IMAD R2, R21, R2, R4 ;  /* 0x0000000215027224 */ /* 0x000fe200078e0204 */
[----:B------:R-:W-:Y:S01]  /*18f0*/  LOP3.LUT R4, R19, 0x1f8, RZ, 0xfc, !PT ;  /* 0x000001f813047812 */ /* 0x000fe200078efcff */
[----:B------:R-:W-:Y:S01]  /*1900*/  IMAD.MOV R7, RZ, RZ, -R7 ;  /* 0x000000ffff077224 */ /* 0x000fe200078e0a07 */
[----:B------:R-:W-:Y:S02]  /*1910*/  IABS R10, R5 ;  /* 0x00000005000a7213 */ /* 0x000fe40000000000 */
[----:B------:R-:W-:Y:S01]  /*1920*/  ISETP.GE.AND P1, PT, R4, RZ, PT ;  /* 0x000000ff0400720c */ /* 0x000fe20003f26270 */
[----:B------:R-:W-:Y:S01]  /*1930*/  IMAD R8, R21, R7, R8 ;  /* 0x0000000715087224 */ /* 0x000fe200078e0208 */
[----:B------:R-:W-:Y:S01]  /*1940*/  IABS R6, R4 ;  /* 0x0000000400067213 */ /* 0x000fe20000000000 */
[----:B------:R-:W-:Y:S01]  /*1950*/  @!P4 IMAD.IADD R0, R0, 0x1, -R3 ;  /* 0x000000010000c824 */ /* 0x000fe200078e0a03 */
[----:B------:R-:W-:Y:S01]  /*1960*/  ISETP.GE.AND P3, PT, R5, RZ, PT ;  /* 0x000000ff0500720c */ /* 0x000fe20003f66270 */
[----:B------:R-:W-:Y:S01]  /*1970*/  IMAD.HI.U32 R4, R23, R10, RZ ;  /* 0x0000000a17047227 */ /* 0x000fe200078e00ff */
[----:B------:R-:W-:-:S02]  /*1980*/  ISETP.GT.U32.AND P6, PT, R21, R12, PT ;  /* 0x0000000c1500720c */ /* 0x000fc40003fc4070 */
[----:B------:R-:W-:Y:S01]  /*1990*/  ISETP.GT.U32.AND P4, PT, R3, R0, PT ;  /* 0x000000000300720c */ /* 0x000fe20003f84070 */
[----:B------:R-:W-:Y:S01]  /*19a0*/  IMAD.HI.U32 R5, R23, R6, RZ ;  /* 0x0000000617057227 */ /* 0x000fe200078e00ff */
[----:B------:R-:W-:Y:S02]  /*19b0*/  ISETP.GT.U32.AND P5, PT, R21, R2, PT ;  /* 0x000000021500720c */ /* 0x000fe40003fa4070 */
[----:B------:R-:W-:Y:S01]  /*19c0*/  LOP3.LUT R7, R19, 0x1f0, RZ, 0xfc, !PT ;  /* 0x000001f013077812 */ /* 0x000fe200078efcff */
[----:B------:R-:W-:Y:S02]  /*19d0*/  IMAD.MOV R9, RZ, RZ, -R4 ;  /* 0x000000ffff097224 */ /* 0x000fe400078e0a04 */
[----:B------:R-:W-:Y:S01]  /*19e0*/  IMAD.MOV R5, RZ, RZ, -R5 ;  /* 0x000000ffff057224 */ /* 0x000fe200078e0a05 */
[----:B------:R-:W-:Y:S01]  /*19f0*/  IABS R15, R7 ;  /* 0x00000007000f7213 */ /* 0x000fe20000000000 */
[C---:B------:R-:W-:Y:S02]  /*1a00*/  IMAD R10, R21.reuse, R9, R10 ;  /* 0x00000009150a7224 */ /* 0x040fe400078e020a */
[----:B------:R-:W-:-:S02]  /*1a10*/  IMAD R9, R21, R5, R6 ;  /* 0x0000000515097224 */ /* 0x000fc400078e0206 */
[----:B------:R-:W-:Y:S01]  /*1a20*/  @!P4 IMAD.IADD R0, R0, 0x1, -R3 ;  /* 0x000000010000c824 */ /* 0x000fe200078e0a03 */
[C---:B------:R-:W-:Y:S01]  /*1a30*/  ISETP.GT.U32.AND P4, PT, R21.reuse, R10, PT ;  /* 0x0000000a1500720c */ /* 0x040fe20003f84070 */
[--C-:B------:R-:W-:Y:S01]  /*1a40*/  @!P6 IMAD.IADD R12, R12, 0x1, -R21.reuse ;  /* 0x000000010c0ce824 */ /* 0x100fe200078e0a15 */
[C---:B------:R-:W-:Y:S01]  /*1a50*/  ISETP.GT.U32.AND P6, PT, R21.reuse, R9, PT ;  /* 0x000000091500720c */ /* 0x040fe20003fc4070 */
[----:B------:R-:W-:Y:S01]  /*1a60*/  @!P5 IMAD.IADD R2, R2, 0x1, -R21 ;  /* 0x000000010202d824 */ /* 0x000fe200078e0a15 */
[----:B------:R-:W-:Y:S01]  /*1a70*/  ISETP.GT.U32.AND P5, PT, R21, R8, PT ;  /* 0x000000081500720c */ /* 0x000fe20003fa4070 */
[----:B------:R-:W-:Y:S01]  /*1a80*/  IMAD.MOV.U32 R4, RZ, RZ, R13 ;  /* 0x000000ffff047224 */ /* 0x000fe200078e000d */
[----:B------:R-:W-:Y:S01]  /*1a90*/  LOP3.LUT R13, R19, 0x1f2, RZ, 0xfc, !PT ;  /* 0x000001f2130d7812 */ /* 0x000fe200078efcff */
[----:B------:R0:W-:Y:S02]  /*1aa0*/  STL [R1+0x590], R0 ;  /* 0x0005900001007387 */ /* 0x0001e40000100800 */
[----:B------:R-:W-:Y:S01]  /*1ab0*/  IMAD.HI.U32 R3, R23, R4, RZ ;  /* 0x0000000417037227 */ /* 0x000fe200078e00ff */
[----:B------:R-:W-:-:S03]  /*1ac0*/  IABS R6, R13 ;  /* 0x0000000d00067213 */ /* 0x000fc60000000000 */
[--C-:B------:R-:W-:Y:S01]  /*1ad0*/  @!P4 IMAD.IADD R10, R10, 0x1, -R21.reuse ;  /* 0x000000010a0ac824 */ /* 0x100fe200078e0a15 */
[----:B------:R-:W-:Y:S01]  /*1ae0*/  ISETP.GT.U32.AND P4, PT, R21, R2, PT ;  /* 0x000000021500720c */ /* 0x000fe20003f84070 */
[----:B------:R-:W-:Y:S02]  /*1af0*/  @!P6 IMAD.IADD R9, R9, 0x1, -R21 ;  /* 0x000000010909e824 */ /* 0x000fe400078e0a15 */
[----:B------:R-:W-:Y:S01]  /*1b00*/  IMAD.MOV R3, RZ, RZ, -R3 ;  /* 0x000000ffff037224 */ /* 0x000fe200078e0a03 */
[C---:B------:R-:W-:Y:S01]  /*1b10*/  ISETP.GT.U32.AND P6, PT, R21.reuse, R10, PT ;  /* 0x0000000a1500720c */ /* 0x040fe20003fc4070 */
[----:B------:R-:W-:Y:S01]  /*1b20*/  @!P5 IMAD.IADD R8, R8, 0x1, -R21 ;  /* 0x000000010808d824 */ /* 0x000fe200078e0a15 */
[C---:B------:R-:W-:Y:S01]  /*1b30*/  ISETP.GT.U32.AND P5, PT, R21.reuse, R9, PT ;  /* 0x000000091500720c */ /* 0x040fe20003fa4070 */
[----:B------:R-:W-:Y:S01]  /*1b40*/  IMAD R5, R21, R3, R4 ;  /* 0x0000000315057224 */ /* 0x000fe200078e0204 */
[----:B------:R-:W-:Y:S01]  /*1b50*/  LOP3.LUT R4, R19, 0x1ee, RZ, 0xfc, !PT ;  /* 0x000001ee13047812 */ /* 0x000fe200078efcff */
[----:B------:R-:W-:-:S03]  /*1b60*/  IMAD.HI.U32 R3, R23, R6, RZ ;  /* 0x0000000617037227 */ /* 0x000fc600078e00ff */
[----:B------:R-:W-:Y:S01]  /*1b70*/  IABS R14, R4 ;  /* 0x00000004000e7213 */ /* 0x000fe20000000000 */
[----:B0-----:R-:W-:Y:S02]  /*1b80*/  IMAD.MOV.U32 R0, RZ, RZ, R12 ;  /* 0x000000ffff007224 */ /* 0x001fe400078e000c */
[----:B------:R-:W-:Y:S02]  /*1b90*/  IMAD.MOV R3, RZ, RZ, -R3 ;  /* 0x000000ffff037224 */ /* 0x000fe400078e0a03 */
[--C-:B------:R-:W-:Y:S01]  /*1ba0*/  @!P6 IMAD.IADD R10, R10, 0x1, -R21.reuse ;  /* 0x000000010a0ae824 */ /* 0x100fe200078e0a15 */
[----:B------:R-:W-:Y:S01]  /*1bb0*/  ISETP.GE.AND P6, PT, R11, RZ, PT ;  /* 0x000000ff0b00720c */ /* 0x000fe20003fc6270 */
[----:B------:R-:W-:Y:S01]  /*1bc0*/  @!P2 IMAD.MOV R0, RZ, RZ, -R0 ;  /* 0x000000ffff00a224 */ /* 0x000fe200078e0a00 */
[C---:B------:R-:W-:Y:S01]  /*1bd0*/  ISETP.GT.U32.AND P2, PT, R21.reuse, R8, PT ;  /* 0x000000081500720c */ /* 0x040fe20003f44070 */
[----:B------:R-:W-:Y:S01]  /*1be0*/  IMAD R11, R21, R3, R6 ;  /* 0x00000003150b7224 */ /* 0x000fe200078e0206 */
[----:B------:R-:W-:Y:S01]  /*1bf0*/  LOP3.LUT R6, R19, 0x1ec, RZ, 0xfc, !PT ;  /* 0x000001ec13067812 */ /* 0x000fe200078efcff */
[--C-:B------:R-:W-:Y:S01]  /*1c00*/  @!P4 IMAD.IADD R2, R2, 0x1, -R21.reuse ;  /* 0x000000010202c824 */ /* 0x100fe200078e0a15 */
[----:B------:R-:W-:Y:S01]  /*1c10*/  ISETP.GT.U32.AND P4, PT, R21, R5, PT ;  /* 0x000000051500720c */ /* 0x000fe20003f84070 */
[----:B------:R-:W-:Y:S01]  /*1c20*/  @!P5 IMAD.IADD R9, R9, 0x1, -R21 ;  /* 0x000000010909d824 */ /* 0x000fe200078e0a15 */
[----:B------:R-:W-:Y:S01]  /*1c30*/  ISETP.GT.U32.AND P5, PT, R21, R11, PT ;  /* 0x0000000b1500720c */ /* 0x000fe20003fa4070 */
[----:B------:R0:W-:Y:S01]  /*1c40*/  STL [R1+0x98], R0 ;  /* 0x0000980001007387 */ /* 0x0001e20000100800 */
[----:B------:R-:W-:-:S02]  /*1c50*/  IMAD.MOV.U32 R17, RZ, RZ, R2 ;  /* 0x000000ffff117224 */ /* 0x000fc400078e0002 */
[----:B------:R-:W-:-:S04]  /*1c60*/  IMAD.HI.U32 R3, R23, R14, RZ ;  /* 0x0000000e17037227 */ /* 0x000fc800078e00ff */
[----:B------:R-:W-:Y:S01]  /*1c70*/  @!P2 IMAD.IADD R8, R8, 0x1, -R21 ;  /* 0x000000010808a824 */ /* 0x000fe200078e0a15 */
[----:B------:R-:W-:Y:S01]  /*1c80*/  ISETP.GE.AND P2, PT, R16, RZ, PT ;  /* 0x000000ff1000720c */ /* 0x000fe20003f46270 */
[----:B------:R-:W-:Y:S01]  /*1c90*/  @!P0 IMAD.MOV R17, RZ, RZ, -R17 ;  /* 0x000000ffff118224 */ /* 0x000fe200078e0a11 */
[----:B------:R-:W-:Y:S01]  /*1ca0*/  IABS R16, R6 ;  /* 0x0000000600107213 */ /* 0x000fe20000000000 */
[----:B0-----:R-:W-:Y:S02]  /*1cb0*/  IMAD.MOV.U32 R0, RZ, RZ, R10 ;  /* 0x000000ffff007224 */ /* 0x001fe400078e000a */
[--C-:B------:R-:W-:Y:S01]  /*1cc0*/  @!P4 IMAD.IADD R5, R5, 0x1, -R21.reuse ;  /* 0x000000010505c824 */ /* 0x100fe200078e0a15 */
[----:B------:R-:W-:Y:S01]  /*1cd0*/  ISETP.GE.AND P4, PT, R13, RZ, PT ;  /* 0x000000ff0d00720c */ /* 0x000fe20003f86270 */
[----:B------:R-:W-:Y:S01]  /*1ce0*/  @!P5 IMAD.IADD R11, R11, 0x1, -R21 ;  /* 0x000000010b0bd824 */ /* 0x000fe200078e0a15 */
[----:B------:R-:W-:Y:S01]  /*1cf0*/  STL [R1+0x78], R17 ;  /* 0x0000781101007387 */ /* 0x000fe20000100800 */
[----:B------:R-:W-:Y:S01]  /*1d00*/  IMAD.MOV.U32 R13, RZ, RZ, R16 ;  /* 0x000000ffff0d7224 */ /* 0x000fe200078e0010 */
[C---:B------:R-:W-:Y:S01]  /*1d10*/  ISETP.GT.U32.AND P0, PT, R21.reuse, R5, PT ;  /* 0x000000051500720c */ /* 0x040fe20003f04070 */
[----:B------:R-:W-:Y:S01]  /*1d20*/  @!P3 IMAD.MOV R0, RZ, RZ, -R0 ;  /* 0x000000ffff00b224 */ /* 0x000fe200078e0a00 */
[----:B------:R-:W-:Y:S01]  /*1d30*/  ISETP.GT.U32.AND P5, PT, R21, R11, PT ;  /* 0x0000000b1500720c */ /* 0x000fe20003fa4070 */
[----:B------:R-:W-:-:S02]  /*1d40*/  IMAD.MOV R3, RZ, RZ, -R3 ;  /* 0x000000ffff037224 */ /* 0x000fc400078e0a03 */
[----:B------:R-:W-:Y:S01]  /*1d50*/  IMAD.HI.U32 R2, R23, R13, RZ ;  /* 0x0000000d17027227 */ /* 0x000fe200078e00ff */
[----:B------:R0:W-:Y:S03]  /*1d60*/  STL [R1+0x70], R0 ;  /* 0x0000700001007387 */ /* 0x0001e60000100800 */
[----:B------:R-:W-:Y:S01]  /*1d70*/  IMAD R14, R21, R3, R14 ;  /* 0x00000003150e7224 */ /* 0x000fe200078e020e */
[----:B------:R-:W-:Y:S01]  /*1d80*/  LOP3.LUT R3, R19, 0x1ea, RZ, 0xfc, !PT ;  /* 0x000001ea13037812 */ /* 0x000fe200078efcff */
[----:B------:R-:W-:Y:S02]  /*1d90*/  IMAD.MOV R2, RZ, RZ, -R2 ;  /* 0x000000ffff027224 */ /* 0x000fe400078e0a02 */
[----:B------:R-:W-:Y:S01]  /*1da0*/  IMAD.HI.U32 R12, R23, R15, RZ ;  /* 0x0000000f170c7227 */ /* 0x000fe200078e00ff */
[----:B------:R-:W-:-:S03]  /*1db0*/  IABS R10, R3 ;  /* 0x00000003000a7213 */ /* 0x000fc60000000000 */
[----:B0-----:R-:W-:Y:S02]  /*1dc0*/  IMAD.MOV.U32 R0, RZ, RZ, R8 ;  /* 0x000000ffff007224 */ /* 0x001fe400078e0008 */
[----:B------:R-:W-:Y:S01]  /*1dd0*/  IMAD R13, R21, R2, R13 ;  /* 0x00000002150d7224 */ /* 0x000fe200078e020d */
[----:B------:R-:W-:Y:S01]  /*1de0*/  LOP3.LUT R2, R19, 0x1e4, RZ, 0xfc, !PT ;  /* 0x000001e413027812 */ /* 0x000fe200078efcff */
[----:B------:R-:W-:Y:S01]  /*1df0*/  @!P6 IMAD.MOV R0, RZ, RZ, -R0 ;  /* 0x000000ffff00e224 */ /* 0x000fe200078e0a00 */
[----:B------:R-:W-:Y:S01]  /*1e00*/  ISETP.GT.U32.AND P6, PT, R21, R14, PT ;  /* 0x0000000e1500720c */ /* 0x000fe20003fc4070 */
[----:B------:R-:W-:Y:S02]  /*1e10*/  IMAD.MOV R12, RZ, RZ, -R12 ;  /* 0x000000ffff0c7224 */ /* 0x000fe400078e0a0c */
[----:B------:R-:W-:Y:S01]  /*1e20*/  @!P5 IMAD.IADD R11, R11, 0x1, -R21 ;  /* 0x000000010b0bd824 */ /* 0x000fe200078e0a15 */
[C---:B------:R-:W-:Y:S01]  /*1e30*/  ISETP.GT.U32.AND P5, PT, R21.reuse, R13, PT ;  /* 0x0000000d1500720c */ /* 0x040fe20003fa4070 */
[----:B------:R-:W-:-:S02]  /*1e40*/  IMAD R15, R21, R12, R15 ;  /* 0x0000000c150f7224 */ /* 0x000fc400078e020f */
[----:B------:R-:W-:Y:S01]  /*1e50*/  @!P1 IMAD.MOV R9, RZ, RZ, -R9 ;  /* 0x000000ffff099224 */ /* 0x000fe200078e0a09 */
[----:B------:R-:W-:Y:S01]  /*1e60*/  ISETP.GE.AND P1, PT, R7, RZ, PT ;  /* 0x000000ff0700720c */ /* 0x000fe20003f26270 */
[----:B------:R-:W-:Y:S01]  /*1e70*/  @!P0 IMAD.IADD R5, R5, 0x1, -R21 ;  /* 0x0000000105058824 */ /* 0x000fe200078e0a15 */
[----:B------:R-:W-:Y:S01]  /*1e80*/  ISETP.GT.U32.AND P3, PT, R21, R15, PT ;  /* 0x0000000f1500720c */ /* 0x000fe20003f64070 */
[----:B------:R-:W-:Y:S01]  /*1e90*/  IMAD.MOV.U32 R17, RZ, RZ, R11 ;  /* 0x000000ffff117224 */ /* 0x000fe200078e000b */
[----:B------:R-:W-:Y:S01]  /*1ea0*/  STL [R1+0x5c], R9 ;  /* 0x00005c0901007387 */ /* 0x000fe20000100800 */
[----:B------:R-:W-:Y:S01]  /*1eb0*/  @!P6 IMAD.IADD R14, R14, 0x1, -R21 ;  /* 0x000000010e0ee824 */ /* 0x000fe200078e0a15 */
[----:B------:R-:W-:Y:S01]  /*1ec0*/  ISETP.GE.AND P0, PT, R4, RZ, PT ;  /* 0x000000ff0400720c */ /* 0x000fe20003f06270 */
[----:B------:R-:W-:Y:S01]  /*1ed0*/  @!P4 IMAD.MOV R17, RZ, RZ, -R17 ;  /* 0x000000ffff11c224 */ /* 0x000fe200078e0a11 */
[----:B------:R0:W-:Y:S01]  /*1ee0*/  STL [R1+0x20], R0 ;  /* 0x0000200001007387 */ /* 0x0001e20000100800 */
[----:B------:R-:W-:Y:S01]  /*1ef0*/  LOP3.LUT R4, R19, 0x1e8, RZ, 0xfc, !PT ;  /* 0x000001e813047812 */ /* 0x000fe200078efcff */
[----:B------:R-:W-:Y:S01]  /*1f00*/  @!P5 IMAD.IADD R13, R13, 0x1, -R21 ;  /* 0x000000010d0dd824 */ /* 0x000fe200078e0a15 */
[----:B------:R-:W-:-:S04]  /*1f10*/  LOP3.LUT R7, R19, 0x1e6, RZ, 0xfc, !PT ;  /* 0x000001e613077812 */ /* 0x000fc800078efcff */
[----:B------:R-:W-:Y:S01]  /*1f20*/  @!P3 IMAD.IADD R15, R15, 0x1, -R21 ;  /* 0x000000010f0fb824 */ /* 0x000fe200078e0a15 */
[C---:B------:R-:W-:Y:S01]  /*1f30*/  ISETP.GT.U32.AND P5, PT, R21.reuse, R13, PT ;  /* 0x0000000d1500720c */ /* 0x040fe20003fa4070 */
[----:B0-----:R-:W-:Y:S01]  /*1f40*/  IMAD.MOV.U32 R0, RZ, RZ, R5 ;  /* 0x000000ffff007224 */ /* 0x001fe200078e0005 */
[----:B------:R-:W-:Y:S02]  /*1f50*/  IABS R5, R4 ;  /* 0x0000000400057213 */ /* 0x000fe40000000000 */
[----:B------:R-:W-:Y:S01]  /*1f60*/  ISETP.GE.AND P3, PT, R6, RZ, PT ;  /* 0x000000ff0600720c */ /* 0x000fe20003f66270 */
[----:B------:R-:W-:Y:S01]  /*1f70*/  @!P2 IMAD.MOV R0, RZ, RZ, -R0 ;  /* 0x000000ffff00a224 */ /* 0x000fe200078e0a00 */
[----:B------:R-:W-:Y:S01]  /*1f80*/  ISETP.GT.U32.AND P2, PT, R21, R14, PT ;  /* 0x0000000e1500720c */ /* 0x000fe20003f44070 */
[----:B------:R-:W-:Y:S01]  /*1f90*/  IMAD.HI.U32 R8, R23, R5, RZ ;  /* 0x0000000517087227 */ /* 0x000fe200078e00ff */
[----:B------:R-:W-:Y:S02]  /*1fa0*/  ISETP.GT.U32.AND P6, PT, R21, R15, PT ;  /* 0x0000000f1500720c */ /* 0x000fe40003fc4070 */
[----:B------:R-:W-:Y:S01]  /*1fb0*/  IABS R12, R7 ;  /* 0x00000007000c7213 */ /* 0x000fe20000000000 */
[----:B------:R-:W-:Y:S01]  /*1fc0*/  IMAD.MOV R8, RZ, RZ, -R8 ;  /* 0x000000ffff087224 */ /* 0x000fe200078e0a08 */
[----:B------:R0:W-:Y:S01]  /*1fd0*/  STL [R1+0x360], R0 ;  /* 0x0003600001007387 */ /* 0x0001e20000100800 */
[----:B------:R-:W-:-:S03]  /*1fe0*/  IMAD.HI.U32 R6, R23, R10, RZ ;  /* 0x0000000a17067227 */ /* 0x000fc600078e00ff */
[----:B------:R-:W-:Y:S01]  /*1ff0*/  STL [R1+0x364], R17 ;  /* 0x0003641101007387 */ /* 0x000fe20000100800 */
[----:B------:R-:W-:Y:S02]  /*2000*/  IMAD.MOV R6, RZ, RZ, -R6 ;  /* 0x000000ffff067224 */ /* 0x000fe400078e0a06 */
[----:B------:R-:W-:Y:S01]  /*2010*/  @!P2 IMAD.IADD R14, R14, 0x1, -R21 ;  /* 0x000000010e0ea824 */ /* 0x000fe200078e0a15 */
[----:B------:R-:W-:Y:S01]  /*2020*/  ISETP.GE.AND P2, PT, R3, RZ, PT ;  /* 0x000000ff0300720c */ /* 0x000fe20003f46270 */
[----:B------:R-:W-:Y:S01]  /*2030*/  IMAD R3, R21, R8, R5 ;  /* 0x0000000815037224 */ /* 0x000fe200078e0205 */
[----:B------:R-:W-:Y:S01]  /*2040*/  LOP3.LUT R5, R19, 0x1e2, RZ, 0xfc, !PT ;  /* 0x000001e213057812 */ /* 0x000fe200078efcff */
[--C-:B------:R-:W-:Y:S02]  /*2050*/  @!P5 IMAD.IADD R13, R13, 0x1, -R21.reuse ;  /* 0x000000010d0dd824 */ /* 0x100fe400078e0a15 */
[C---:B------:R-:W-:Y:S01]  /*2060*/  IMAD R10, R21.reuse, R6, R10 ;  /* 0x00000006150a7224 */ /* 0x040fe200078e020a */
[----:B------:R-:W-:Y:S01]  /*2070*/  ISETP.GT.U32.AND P5, PT, R21, R3, PT ;  /* 0x000000031500720c */ /* 0x000fe20003fa4070 */
[----:B------:R-:W-:Y:S01]  /*2080*/  @!P6 IMAD.IADD R15, R15, 0x1, -R21 ;  /* 0x000000010f0fe824 */ /* 0x000fe200078e0a15 */
[----:B------:R-:W-:Y:S01]  /*2090*/  IABS R8, R5 ;  /* 0x0000000500087213 */ /* 0x000fe20000000000 */
[----:B------:R-:W-:Y:S01]  /*20a0*/  IMAD.HI.U32 R16, R23, R12, RZ ;  /* 0x0000000c17107227 */ /* 0x000fe200078e00ff */
[----:B------:R-:W-:-:S02]  /*20b0*/  ISETP.GT.U32.AND P6, PT, R21, R10, PT ;  /* 0x0000000a1500720c */ /* 0x000fc40003fc4070 */
[----:B------:R-:W-:Y:S01]  /*20c0*/  IABS R6, R2 ;  /* 0x0000000200067213 */ /* 0x000fe20000000000 */
[----:B------:R-:W-:-:S04]  /*20d0*/  IMAD.HI.U32 R11, R23, R8, RZ ;  /* 0x00000008170b7227 */ /* 0x000fc800078e00ff */
[----:B0-----:R-:W-:Y:S02]  /*20e0*/  IMAD.MOV.U32 R0, RZ, RZ, R15 ;  /* 0x000000ffff007224 */ /* 0x001fe400078e000f */
[----:B------:R-:W-:Y:S02]  /*20f0*/  @!P5 IMAD.IADD R3, R3, 0x1, -R21 ;  /* 0x000000010303d824 */ /* 0x000fe400078e0a15 */
[----:B------:R-:W-:Y:S02]  /*2100*/  IMAD.MOV R11, RZ, RZ, -R11 ;  /* 0x000000ffff0b7224 */ /* 0x000fe400078e0a0b */
[----:B------:R-:W-:Y:S01]  /*2110*/  @!P6 IMAD.IADD R10, R10, 0x1, -R21 ;  /* 0x000000010a0ae824 */ /* 0x000fe200078e0a15 */
[C---:B------:R-:W-:Y:S01]  /*2120*/  ISETP.GT.U32.AND P5, PT, R21.reuse, R3, PT ;  /* 0x000000031500720c */ /* 0x040fe20003fa4070 */
[----:B------:R-:W-:Y:S01]  /*2130*/  @!P1 IMAD.MOV R0, RZ, RZ, -R0 ;  /* 0x000000ffff009224 */ /* 0x000fe200078e0a00 */
[----:B------:R-:W-:Y:S01]  /*2140*/  ISETP.GE.AND P6, PT, R4, RZ, PT ;  /* 0x000000ff0400720c */ /* 0x000fe20003fc6270 */
[----:B------:R-:W-:Y:S01]  /*2150*/  IMAD.MOV R16, RZ, RZ, -R16 ;  /* 0x000000ffff107224 */ /* 0x000fe200078e0a10 */
[----:B------:R-:W-:Y:S01]  /*2160*/  ISETP.GT.U32.AND P4, PT, R21, R10, PT ;  /* 0x0000000a1500720c */ /* 0x000fe20003f84070 */
[----:B------:R-:W-:Y:S01]  /*2170*/  @!P0 IMAD.MOV R14, RZ, RZ, -R14 ;  /* 0x000000ffff0e8224 */ /* 0x000fe200078e0a0e */
[----:B------:R-:W-:Y:S01]  /*2180*/  ISETP.GE.AND P0, PT, R7, RZ, PT ;  /* 0x000000ff0700720c */ /* 0x000fe20003f06270 */
[C---:B------:R-:W-:Y:S01]  /*2190*/  IMAD R7, R21.reuse, R11, R8 ;  /* 0x0000000b15077224 */ /* 0x040fe200078e0208 */
[----:B------:R0:W-:Y:S01]  /*21a0*/  STL [R1+0x368], R0 ;  /* 0x0003680001007387 */ /* 0x0001e20000100800 */
[----:B------:R-:W-:Y:S01]  /*21b0*/  IMAD R12, R21, R16, R12 ;  /* 0x00000010150c7224 */ /* 0x000fe200078e020c */
[----:B------:R-:W-:Y:S01]  /*21c0*/  LOP3.LUT R4, R19, 0x1e0, RZ, 0xfc, !PT ;  /* 0x000001e013047812 */ /* 0x000fe200078efcff */
[----:B------:R-:W-:Y:S01]  /*21d0*/  IMAD.HI.U32 R9, R23, R6, RZ ;  /* 0x0000000617097227 */ /* 0x000fe200078e00ff */
[----:B------:R-:W-:Y:S01]  /*21e0*/  STL [R1+0x36c], R14 ;  /* 0x00036c0e01007387 */ /* 0x000fe20000100800 */
[----:B------:R-:W-:-:S02]  /*21f0*/  LOP3.LUT R16, R19, 0x1b6, RZ, 0xfc, !PT ;  /* 0x000001b613107812 */ /* 0x000fc400078efcff */
[----:B------:R-:W-:Y:S01]  /*2200*/  @!P5 IMAD.IADD R3, R3, 0x1, -R21 ;  /* 0x000000010303d824 */ /* 0x000fe200078e0a15 */
[C---:B------:R-:W-:Y:S01]  /*2210*/  ISETP.GT.U32.AND P5, PT, R21.reuse, R7, PT ;  /* 0x000000071500720c */ /* 0x040fe20003fa4070 */
[----:B------:R-:W-:Y:S01]  /*2220*/  IMAD.MOV R9, RZ, RZ, -R9 ;  /* 0x000000ffff097224 */ /* 0x000fe200078e0a09 */
[----:B------:R-:W-:Y:S01]  /*2230*/  ISETP.GT.U32.AND P1, PT, R21, R12, PT ;  /* 0x0000000c1500720c */ /* 0x000fe20003f24070 */
[----:B0-----:R-:W-:Y:S01]  /*2240*/  IMAD.MOV.U32 R0, RZ, RZ, R13 ;  /* 0x000000ffff007224 */ /* 0x001fe200078e000d */
[----:B------:R-:W-:Y:S01]  /*2250*/  IABS R17, R16 ;  /* 0x0000001000117213 */ /* 0x000fe20000000000 */
[----:B------:R-:W-:Y:S01]  /*2260*/  @!P4 IMAD.IADD R10, R10, 0x1, -R21 ;  /* 0x000000010a0ac824 */ /* 0x000fe200078e0a15 */
[----:B------:R-:W-:Y:S01]  /*2270*/  ISETP.GE.AND P4, PT, R2, RZ, PT ;  /* 0x000000ff0200720c */ /* 0x000fe20003f86270 */
[----:B------:R-:W-:Y:S01]  /*2280*/  @!P3 IMAD.MOV R0, RZ, RZ, -R0 ;  /* 0x000000ffff00b224 */ /* 0x000fe200078e0a00 */
[----:B------:R-:W-:Y:S01]  /*2290*/  LOP3.LUT R2, R19, 0x1de, RZ, 0xfc, !PT ;  /* 0x000001de13027812 */ /* 0x000fe200078efcff */
[----:B------:R-:W-:Y:S01]  /*22a0*/  IMAD R6, R21, R9, R6 ;  /* 0x0000000915067224 */ /* 0x000fe200078e0206 */
[----:B------:R-:W-:Y:S01]  /*22b0*/  IABS R9, R4 ;  /* 0x0000000400097213 */ /* 0x000fe20000000000 */
[----:B------:R-:W-:Y:S01]  /*22c0*/  IMAD.HI.U32 R22, R23, R17, RZ ;  /* 0x0000001117167227 */ /* 0x000fe200078e00ff */
[----:B------:R0:W-:Y:S01]  /*22d0*/  STL [R1+0x394], R0 ;  /* 0x0003940001007387 */ /* 0x0001e20000100800 */
[----:B------:R-:W-:-:S02]  /*22e0*/  IABS R11, R2 ;  /* 0x00000002000b7213 */ /* 0x000fc40000000000 */
[----:B------:R-:W-:Y:S01]  /*22f0*/  ISETP.GT.U32.AND P3, PT, R21, R6, PT ;  /* 0x000000061500720c */ /* 0x000fe20003f64070 */
[--C-:B------:R-:W-:Y:S02]  /*2300*/  @!P5 IMAD.IADD R7, R7, 0x1, -R21.reuse ;  /* 0x000000010707d824 */ /* 0x100fe400078e0a15 */
[----:B------:R-:W-:Y:S01]  /*2310*/  @!P1 IMAD.IADD R12, R12, 0x1, -R21 ;  /* 0x000000010c0c9824 */ /* 0x000fe200078e0a15 */
[----:B------:R-:W-:Y:S01]  /*2320*/  ISETP.GE.AND P1, PT, R5, RZ, PT ;  /* 0x000000ff0500720c */ /* 0x000fe20003f26270 */
[----:B------:R-:W-:Y:S01]  /*2330*/  IMAD.HI.U32 R8, R23, R9, RZ ;  /* 0x0000000917087227 */ /* 0x000fe200078e00ff */
[----:B------:R-:W-:Y:S02]  /*2340*/  ISETP.GT.U32.AND P5, PT, R21, R7, PT ;  /* 0x000000071500720c */ /* 0x000fe40003fa4070 */
[----:B------:R-:W-:Y:S01]  /*2350*/  LOP3.LUT R5, R19, 0x1dc, RZ, 0xfc, !PT ;  /* 0x000001dc13057812 */ /* 0x000fe200078efcff */
[----:B0-----:R-:W-:Y:S02]  /*2360*/  IMAD.MOV.U32 R0, RZ, RZ, R10 ;  /* 0x000000ffff007224 */ /* 0x001fe400078e000a */
[----:B------:R-:W-:-:S02]  /*2370*/  IMAD.MOV R8, RZ, RZ, -R8 ;  /* 0x000000ffff087224 */ /* 0x000fc400078e0a08 */
[----:B------:R-:W-:Y:S01]  /*2380*/  @!P2 IMAD.MOV R0, RZ, RZ, -R0 ;  /* 0x000000ffff00a224 */ /* 0x000fe200078e0a00 */
[C---:B------:R-:W-:Y:S01]  /*2390*/  ISETP.GT.U32.AND P2, PT, R21.reuse, R12, PT ;  /* 0x0000000c1500720c */ /* 0x040fe20003f44070 */
[----:B------:R-:W-:Y:S02]  /*23a0*/  @!P3 IMAD.IADD R6, R6, 0x1, -R21 ;  /* 0x000000010606b824 */ /* 0x000fe400078e0a15 */
[----:B------:R-:W-:Y:S01]  /*23b0*/  IMAD R9, R21, R8, R9 ;  /* 0x0000000815097224 */ /* 0x000fe200078e0209 */
[----:B------:R0:W-:Y:S01]  /*23c0*/  STL [R1+0x3c0], R0 ;  /* 0x0003c00001007387 */ /* 0x0001e20000100800 */
[----:B------:R-:W-:Y:S01]  /*23d0*/  @!P5 IMAD.IADD R7, R7, 0x1, -R21 ;  /* 0x000000010707d824 */ /* 0x000fe200078e0a15 */
[----:B------:R-:W-:Y:S01]  /*23e0*/  ISETP.GT.U32.AND P3, PT, R21, R6, PT ;  /* 0x000000061500720c */ /* 0x000fe20003f64070 */
[----:B------:R-:W-:Y:S01]  /*23f0*/  IMAD.MOV R22, RZ, RZ, -R22 ;  /* 0x000000ffff167224 */ /* 0x000fe200078e0a16 */
[----:B------:R-:W-:-:S03]  /*2400*/  IABS R8, R5 ;  /* 0x0000000500087213 */ /* 0x000fc60000000000 */
[C---:B------:R-:W-:Y:S02]  /*2410*/  IMAD R17, R21.reuse, R22, R17 ;  /* 0x0000001615117224 */ /* 0x040fe400078e0211 */
[----:B------:R-:W-:Y:S01]  /*2420*/  @!P2 IMAD.IADD R12, R12, 0x1, -R21 ;  /* 0x000000010c0ca824 */ /* 0x000fe200078e0a15 */
[----:B------:R-:W-:Y:S01]  /*2430*/  ISETP.GT.U32.AND P2, PT, R21, R9, PT ;  /* 0x000000091500720c */ /* 0x000fe20003f44070 */
[----:B0-----:R-:W-:Y:S02]  /*2440*/  IMAD.MOV.U32 R0, RZ, RZ, R3 ;  /* 0x000000ffff007224 */ /* 0x001fe400078e0003 */
[----:B------:R-:W-:-:S04]  /*2450*/  IMAD.HI.U32 R3, R23, R11, RZ ;  /* 0x0000000b17037227 */ /* 0x000fc800078e00ff */
[----:B------:R-:W-:Y:S02]  /*2460*/  IMAD.MOV R3, RZ, RZ, -R3 ;  /* 0x000000ffff037224 */ /* 0x000fe400078e0a03 */
[----:B------:R-:W-:Y:S01]  /*2470*/  @!P6 IMAD.MOV R0, RZ, RZ, -R0 ;  /* 0x000000ffff00e224 */ /* 0x000fe200078e0a00 */
[----:B------:R-:W-:Y:S01]  /*2480*/  ISETP.GE.AND P6, PT, R4, RZ, PT ;  /* 0x000000ff0400720c */ /* 0x000fe20003fc6270 */
[----:B------:R-:W-:Y:S01]  /*2490*/  IMAD R11, R21, R3, R11 ;  /* 0x00000003150b7224 */ /* 0x000fe200078e020b */
[----:B------:R-:W-:Y:S01]  /*24a0*/  LOP3.LUT R3, R19, 0x1da, RZ, 0xfc, !PT ;  /* 0x000001da13037812 */ /* 0x000fe200078efcff */
[----:B------:R-:W-:Y:S01]  /*24b0*/  IMAD.HI.U32 R13, R23, R8, RZ ;  /* 0x00000008170d7227 */ /* 0x000fe200078e00ff */
[----:B------:R0:W-:Y:S01]  /*24c0*/  STL [R1+0x3c8], R0 ;  /* 0x0003c80001007387 */ /* 0x0001e20000100800 */
[----:B------:R-:W-:Y:S02]  /*24d0*/  LOP3.LUT R4, R19, 0x1d8, RZ, 0xfc, !PT ;  /* 0x000001d813047812 */ /* 0x000fe400078efcff */
[----:B------:R-:W-:Y:S01]  /*24e0*/  ISETP.GT.U32.AND P5, PT, R21, R11, PT ;  /* 0x0000000b1500720c */ /* 0x000fe20003fa4070 */
[----:B------:R-:W-:Y:S01]  /*24f0*/  @!P3 IMAD.IADD R6, R6, 0x1, -R21 ;  /* 0x000000010606b824 */ /* 0x000fe200078e0a15 */
[----:B------:R-:W-:Y:S01]  /*2500*/  ISETP.GE.AND P3, PT, R2, RZ, PT ;  /* 0x000000ff0200720c */ /* 0x000fe20003f66270 */
[----:B------:R-:W-:Y:S01]  /*2510*/  IMAD.MOV R13, RZ, RZ, -R13 ;  /* 0x000000ffff0d7224 */ /* 0x000fe200078e0a0d */
[----:B------:R-:W-:Y:S01]  /*2520*/  IABS R2, R3 ;  /* 0x0000000300027213 */ /* 0x000fe20000000000 */
[----:B------:R-:W-:Y:S01]  /*2530*/  @!P2 IMAD.IADD R9, R9, 0x1, -R21 ;  /* 0x000000010909a824 */ /* 0x000fe200078e0a15 */
[----:B------:R-:W-:Y:S01]  /*2540*/  ISETP.GE.AND P2, PT, R5, RZ, PT ;  /* 0x000000ff0500720c */ /* 0x000fe20003f46270 */
[----:B0-----:R-:W-:Y:S01]  /*2550*/  IMAD.MOV.U32 R0, RZ, RZ, R12 ;  /* 0x000000ffff007224 */ /* 0x001fe200078e000c */
[----:B------:R-:W-:Y:S01]  /*2560*/  IABS R10, R4 ;  /* 0x00000004000a7213 */ /* 0x000fe20000000000 */
[----:B------:R-:W-:Y:S01]  /*2570*/  IMAD R8, R21, R13, R8 ;  /* 0x0000000d15087224 */ /* 0x000fe200078e0208 */
[----:B------:R-:W-:Y:S01]  /*2580*/  LOP3.LUT R13, R19, 0x1d0, RZ, 0xfc, !PT ;  /* 0x000001d0130d7812 */ /* 0x000fe200078efcff */
[----:B------:R-:W-:-:S02]  /*2590*/  IMAD.MOV.U32 R12, RZ, RZ, R6 ;  /* 0x000000ffff0c7224 */ /* 0x000fc400078e0006 */
[----:B------:R-:W-:Y:S02]  /*25a0*/  @!P5 IMAD.IADD R11, R11, 0x1, -R21 ;  /* 0x000000010b0bd824 */ /* 0x000fe400078e0a15 */
[----:B------:R-:W-:Y:S01]  /*25b0*/  @!P0 IMAD.MOV R0, RZ, RZ, -R0 ;  /* 0x000000ffff008224 */ /* 0x000fe200078e0a00 */
[----:B------:R-:W-:Y:S01]  /*25c0*/  ISETP.GT.U32.AND P0, PT, R21, R9, PT ;  /* 0x000000091500720c */ /* 0x000fe20003f04070 */
[----:B------:R-:W-:Y:S01]  /*25d0*/  IMAD.HI.U32 R5, R23, R2, RZ ;  /* 0x0000000217057227 */ /* 0x000fe200078e00ff */
[C---:B------:R-:W-:Y:S02]  /*25e0*/  ISETP.GT.U32.AND P5, PT, R21.reuse, R11, PT ;  /* 0x0000000b1500720c */ /* 0x040fe40003fa4070 */
[----:B------:R0:W-:Y:S01]  /*25f0*/  STL [R1+0x3c4], R0 ;  /* 0x0003c40001007387 */ /* 0x0001e20000100800 */
[----:B------:R-:W-:Y:S01]  /*2600*/  @!P4 IMAD.MOV R12, RZ, RZ, -R12 ;  /* 0x000000ffff0cc224 */ /* 0x000fe200078e0a0c */
[----:B------:R-:W-:Y:S01]  /*2610*/  ISETP.GT.U32.AND P4, PT, R21, R8, PT ;  /* 0x000000081500720c */ /* 0x000fe20003f84070 */
[----:B------:R-:W-:-:S02]  /*2620*/  IMAD.MOV R5, RZ, RZ, -R5 ;  /* 0x000000ffff057224 */ /* 0x000fc400078e0a05 */
[----:B------:R-:W-:Y:S01]  /*2630*/  IMAD.HI.U32 R6, R23, R10, RZ ;  /* 0x0000000a17067227 */ /* 0x000fe200078e00ff */
[----:B------:R1:W-:Y:S03]  /*2640*/  STL [R1+0x3a4], R12 ;  /* 0x0003a40c01007387 */ /* 0x0003e60000100800 */
[----:B------:R-:W-:Y:S02]  /*2650*/  IMAD R2, R21, R5, R2 ;  /* 0x0000000515027224 */ /* 0x000fe400078e0202 */
[--C-:B------:R-:W-:Y:S02]  /*2660*/  @!P5 IMAD.IADD R11, R11, 0x1, -R21.reuse ;  /* 0x000000010b0bd824 */ /* 0x100fe400078e0a15 */
[----:B------:R-:W-:Y:S01]  /*2670*/  IMAD.MOV R6, RZ, RZ, -R6 ;  /* 0x000000ffff067224 */ /* 0x000fe200078e0a06 */
[----:B------:R-:W-:Y:S01]  /*2680*/  ISETP.GT.U32.AND P5, PT, R21, R2, PT ;  /* 0x000000021500720c */ /* 0x000fe20003fa4070 */
[--C-:B------:R-:W-:Y:S01]  /*2690*/  @!P0 IMAD.IADD R9, R9, 0x1, -R21.reuse ;  /* 0x0000000109098824 */ /* 0x100fe200078e0a15 */
[----:B------:R-:W-:Y:S01]  /*26a0*/  ISETP.GE.AND P0, PT, R4, RZ, PT ;  /* 0x000000ff0400720c */ /* 0x000fe20003f06270 */
[----:B------:R-:W-:Y:S01]  /*26b0*/  @!P4 IMAD.IADD R8, R8, 0x1, -R21 ;  /* 0x000000010808c824 */ /* 0x000fe200078e0a15 */
[C---:B------:R-:W-:Y:S01]  /*26c0*/  LOP3.LUT R4, R19.reuse, 0x1d2, RZ, 0xfc, !PT ;  /* 0x000001d213047812 */ /* 0x040fe200078efcff */
[----:B0-----:R-:W-:Y:S01]  /*26d0*/  IMAD.MOV.U32 R0, RZ, RZ, R7 ;  /* 0x000000ffff007224 */ /* 0x001fe200078e0007 */
[----:B------:R-:W-:Y:S01]  /*26e0*/  LOP3.LUT R7, R19, 0x1d6, RZ, 0xfc, !PT ;  /* 0x000001d613077812 */ /* 0x000fe200078efcff */
[C---:B------:R-:W-:Y:S01]  /*26f0*/  IMAD R10, R21.reuse, R6, R10 ;  /* 0x00000006150a7224 */ /* 0x040fe200078e020a */
[----:B------:R-:W-:Y:S01]  /*2700*/  ISETP.GT.U32.AND P4, PT, R21, R8, PT ;  /* 0x000000081500720c */ /* 0x000fe20003f84070 */
[----:B-1----:R-:W-:Y:S01]  /*2710*/  IMAD.MOV.U32 R12, RZ, RZ, R9 ;  /* 0x000000ffff0c7224 */ /* 0x002fe200078e0009 */
[----:B------:R-:W-:Y:S01]  /*2720*/  LOP3.LUT R6, R19, 0x1d4, RZ, 0xfc, !PT ;  /* 0x000001d413067812 */ /* 0x000fe200078efcff */
[----:B------:R-:W-:Y:S01]  /*2730*/  @!P1 IMAD.MOV R0, RZ, RZ, -R0 ;  /* 0x000000ffff009224 */ /* 0x000fe200078e0a00 */
[----:B------:R-:W-:Y:S01]  /*2740*/  ISETP.GE.AND P1, PT, R3, RZ, PT ;  /* 0x000000ff0300720c */ /* 0x000fe20003f26270 */
[----:B------:R-:W-:Y:S01]  /*2750*/  @!P6 IMAD.MOV R12, RZ, RZ, -R12 ;  /* 0x000000ffff0ce224 */ /* 0x000fe200078e0a0c */
[----:B------:R-:W-:Y:S01]  /*2760*/  ISETP.GT.U32.AND P6, PT, R21, R10, PT ;  /* 0x0000000a1500720c */ /* 0x000fe20003fc4070 */
[----:B------:R-:W-:Y:S01]  /*2770*/  @!P5 IMAD.IADD R2, R2, 0x1, -R21 ;  /* 0x000000010202d824 */ /* 0x000fe200078e0a15 */
[----:B------:R0:W-:Y:S01]  /*2780*/  STL [R1+0x3a8], R0 ;  /* 0x0003a80001007387 */ /* 0x0001e20000100800 */
[----:B------:R-:W-:-:S02]  /*2790*/  IABS R3, R7 ;  /* 0x0000000700037213 */ /* 0x000fc40000000000 */
[----:B------:R-:W-:Y:S01]  /*27a0*/  IABS R5, R6 ;  /* 0x0000000600057213 */ /* 0x000fe20000000000 */
[----:B------:R-:W-:Y:S01]  /*27b0*/  STL [R1+0x3bc], R12 ;  /* 0x0003bc0c01007387 */ /* 0x000fe20000100800 */
[----:B------:R-:W-:Y:S01]  /*27c0*/  ISETP.GT.U32.AND P5, PT, R21, R2, PT ;  /* 0x000000021500720c */ /* 0x000fe20003fa4070 */
[----:B------:R-:W-:Y:S01]  /*27d0*/  @!P4 IMAD.IADD R8, R8, 0x1, -R21 ;  /* 0x000000010808c824 */ /* 0x000fe200078e0a15 */
[----:B------:R-:W-:Y:S01]  /*27e0*/  ISETP.GE.AND P4, PT, R6, RZ, PT ;  /* 0x000000ff0600720c */ /* 0x000fe20003f86270 */
[----:B------:R-:W-:Y:S01]  /*27f0*/  IMAD.HI.U32 R6, R23, R5, RZ ;  /* 0x0000000517067227 */ /* 0x000fe200078e00ff */
[----:B------:R-:W-:-:S03]  /*2800*/  IABS R9, R4 ;  /* 0x0000000400097213 */ /* 0x000fc60000000000 */
[----:B0-----:R-:W-:Y:S02]  /*2810*/  IMAD.MOV.U32 R0, RZ, RZ, R11 ;  /* 0x000000ffff007224 */ /* 0x001fe400078e000b */
[----:B------:R-:W-:Y:S02]  /*2820*/  @!P6 IMAD.IADD R10, R10, 0x1, -R21 ;  /* 0x000000010a0ae824 */ /* 0x000fe400078e0a15 */
[----:B------:R-:W-:Y:S01]  /*2830*/  @!P3 IMAD.MOV R0, RZ, RZ, -R0 ;  /* 0x000000ffff00b224 */ /* 0x000fe200078e0a00 */
[----:B------:R-:W-:Y:S01]  /*2840*/  ISETP.GE.AND P3, PT, R7, RZ, PT ;  /* 0x000000ff0700720c */ /* 0x000fe20003f66270 */
[----:B------:R-:W-:Y:S01]  /*2850*/  IMAD.HI.U32 R11, R23, R3, RZ ;  /* 0x00000003170b7227 */ /* 0x000fe200078e00ff */
[----:B------:R-:W-:Y:S02]  /*2860*/  ISETP.GT.U32.AND P6, PT, R21, R10, PT ;  /* 0x0000000a1500720c */ /* 0x000fe40003fc4070 */
[----:B------:R0:W-:Y:S01]  /*2870*/  STL [R1+0x3b8], R0 ;  /* 0x0003b80001007387 */ /* 0x0001e20000100800 */
[----:B------:R-:W-:-:S02]  /*2880*/  IMAD.MOV R11, RZ, RZ, -R11 ;  /* 0x000000ffff0b7224 */ /* 0x000fc400078e0a0b */
[----:B------:R-:W-:Y:S02]  /*2890*/  IMAD.MOV R6, RZ, RZ, -R6 ;  /* 0x000000ffff067224 */ /* 0x000fe400078e0a06 */
[----:B------:R-:W-:Y:S02]  /*28a0*/  @!P5 IMAD.IADD R2, R2, 0x1, -R21 ;  /* 0x000000010202d824 */ /* 0x000fe400078e0a15 */
[----:B------:R-:W-:Y:S01]  /*28b0*/  IMAD R3, R21, R11, R3 ;  /* 0x0000000b15037224 */ /* 0x000fe200078e0203 */
[----:B------:R-:W-:Y:S01]  /*28c0*/  LOP3.LUT R11, R19, 0x1ce, RZ, 0xfc, !PT ;  /* 0x000001ce130b7812 */ /* 0x000fe200078efcff */
[----:B------:R-:W-:-:S03]  /*28d0*/  IMAD.HI.U32 R7, R23, R9, RZ ;  /* 0x0000000917077227 */ /* 0x000fc600078e00ff */
[C---:B------:R-:W-:Y:S01]  /*28e0*/  ISETP.GT.U32.AND P5, PT, R21.reuse, R3, PT ;  /* 0x000000031500720c */ /* 0x040fe20003fa4070 */
[----:B0-----:R-:W-:Y:S01]  /*28f0*/  IMAD.MOV.U32 R0, RZ, RZ, R8 ;  /* 0x000000ffff007224 */ /* 0x001fe200078e0008 */
[----:B------:R-:W-:Y:S01]  /*2900*/  IABS R8, R11 ;  /* 0x0000000b00087213 */ /* 0x000fe20000000000 */
[----:B------:R-:W-:Y:S02]  /*2910*/  IMAD.MOV R7, RZ, RZ, -R7 ;  /* 0x000000ffff077224 */ /* 0x000fe400078e0a07 */
[----:B------:R-:W-:Y:S01]  /*2920*/  @!P2 IMAD.MOV R0, RZ, RZ, -R0 ;  /* 0x000000ffff00a224 */ /* 0x000fe200078e0a00 */
[----:B------:R-:W-:Y:S01]  /*2930*/  ISETP.GE.AND P2, PT, R4, RZ, PT ;  /* 0x000000ff0400720c */ /* 0x000fe20003f46270 */
[----:B------:R-:W-:Y:S01]  /*2940*/  IMAD R4, R21, R6, R5 ;  /* 0x0000000615047224 */ /* 0x000fe200078e0205 */
[----:B------:R-:W-:Y:S01]  /*2950*/  LOP3.LUT R5, R19, 0x1cc, RZ, 0xfc, !PT ;  /* 0x000001cc13057812 */ /* 0x000fe200078efcff */
[----:B------:R-:W-:Y:S01]  /*2960*/  @!P6 IMAD.IADD R10, R10, 0x1, -R21 ;  /* 0x000000010a0ae824 */ /* 0x000fe200078e0a15 */
[----:B------:R0:W-:Y:S01]  /*2970*/  STL [R1+0x3b0], R0 ;  /* 0x0003b00001007387 */ /* 0x0001e20000100800 */
[----:B------:R-:W-:Y:S01]  /*2980*/  IMAD R9, R21, R7, R9 ;  /* 0x0000000715097224 */ /* 0x000fe200078e0209 */
[----:B------:R-:W-:Y:S01]  /*2990*/  ISETP.GE.AND P6, PT, R13, RZ, PT ;  /* 0x000000ff0d00720c */ /* 0x000fe20003fc6270 */
[----:B------:R-:W-:Y:S01]  /*29a0*/  @!P5 IMAD.IADD R3, R3, 0x1, -R21 ;  /* 0x000000010303d824 */ /* 0x000fe200078e0a15 */
[----:B------:R-:W-:Y:S01]  /*29b0*/  IABS R13, R13 ;  /* 0x0000000d000d7213 */ /* 0x000fe20000000000 */
[----:B------:R-:W-:Y:S01]  /*29c0*/  IMAD.HI.U32 R12, R23, R8, RZ ;  /* 0x00000008170c7227 */ /* 0x000fe200078e00ff */
[----:B------:R-:W-:-:S02]  /*29d0*/  LOP3.LUT R7, R19, 0x1ca, RZ, 0xfc, !PT ;  /* 0x000001ca13077812 */ /* 0x000fc400078efcff */
[----:B------:R-:W-:Y:S01]  /*29e0*/  ISETP.GT.U32.AND P5, PT, R21, R3, PT ;  /* 0x000000031500720c */ /* 0x000fe20003fa4070 */
[----:B------:R-:W-:Y:S01]  /*29f0*/  IMAD.HI.U32 R14, R23, R13, RZ ;  /* 0x0000000d170e7227 */ /* 0x000fe200078e00ff */
[----:B------:R-:W-:-:S03]  /*2a00*/  IABS R6, R5 ;  /* 0x0000000500067213 */ /* 0x000fc60000000000 */
[----:B0-----:R-:W-:Y:S01]  /*2a10*/  IMAD.MOV.U32 R0, RZ, RZ, R2 ;  /* 0x000000ffff007224 */ /* 0x001fe200078e0002 */
[----:B------:R-:W-:Y:S01]  /*2a20*/  IABS R2, R7 ;  /* 0x0000000700027213 */ /* 0x000fe20000000000 */
[----:B------:R-:W-:Y:S02]  /*2a30*/  IMAD.MOV R14, RZ, RZ, -R14 ;  /* 0x000000ffff0e7224 */ /* 0x000fe400078e0a0e */
[----:B------:R-:W-:Y:S01]  /*2a40*/  @!P1 IMAD.MOV R0, RZ, RZ, -R0 ;  /* 0x000000ffff009224 */ /* 0x000fe200078e0a00 */
[----:B------:R-:W-:Y:S01]  /*2a50*/  ISETP.GT.U32.AND P1, PT, R21, R4, PT ;  /* 0x000000041500720c */ /* 0x000fe20003f24070 */
[----:B------:R-:W-:Y:S02]  /*2a60*/  IMAD.MOV R12, RZ, RZ, -R12 ;  /* 0x000000ffff0c7224 */ /* 0x000fe400078e0a0c */
[----:B------:R-:W-:Y:S01]  /*2a70*/  @!P5 IMAD.IADD R3, R3, 0x1, -R21 ;  /* 0x000000010303d824 */ /* 0x000fe200078e0a15 */
[----:B------:R0:W-:Y:S01]  /*2a80*/  STL [R1+0x3b4], R0 ;  /* 0x0003b40001007387 */ /* 0x0001e20000100800 */
[----:B------:R-:W-:Y:S01]  /*2a90*/  ISETP.GE.AND P5, PT, R11, RZ, PT ;  /* 0x000000ff0b00720c */ /* 0x000fe20003fa6270 */
[----:B------:R-:W-:-:S02]  /*2aa0*/  IMAD R11, R21, R14, R13 ;  /* 0x0000000e150b7224 */ /* 0x000fc400078e020d */
[----:B------:R-:W-:Y:S02]  /*2ab0*/  IMAD.MOV.U32 R15, RZ, RZ, R3 ;  /* 0x000000ffff0f7224 */ /* 0x000fe400078e0003 */
[----:B------:R-:W-:-:S04]  /*2ac0*/  IMAD.HI.U32 R13, R23, R2, RZ ;  /* 0x00000002170d7227 */ /* 0x000fc800078e00ff */
[----:B0-----:R-:W-:Y:S02]  /*2ad0*/  IMAD.MOV.U32 R0, RZ, RZ, R10 ;  /* 0x000000ffff007224 */ /* 0x001fe400078e000a */
[----:B------:R-:W-:Y:S02]  /*2ae0*/  @!P1 IMAD.IADD R4, R4, 0x1, -R21 ;  /* 0x0000000104049824 */ /* 0x000fe400078e0a15 */
[----:B------:R-:W-:Y:S01]  /*2af0*/  @!P0 IMAD.MOV R0, RZ, RZ, -R0 ;  /* 0x000000ffff008224 */ /* 0x000fe200078e0a00 */
[----:B------:R-:W-:Y:S01]  /*2b00*/  ISETP.GT.U32.AND P0, PT, R21, R9, PT ;  /* 0x000000091500720c */ /* 0x000fe20003f04070 */
[----:B------:R-:W-:Y:S01]  /*2b10*/  IMAD.HI.U32 R10, R23, R6, RZ ;  /* 0x00000006170a7227 */ /* 0x000fe200078e00ff */
[----:B------:R-:W-:Y:S02]  /*2b20*/  ISETP.GT.U32.AND P1, PT, R21, R4, PT ;  /* 0x000000041500720c */ /* 0x000fe40003f24070 */
[----:B------:R0:W-:Y:S01]  /*2b30*/  STL [R1+0x3ac], R0 ;  /* 0x0003ac0001007387 */ /* 0x0001e20000100800 */
[----:B------:R-:W-:-:S02]  /*2b40*/  @!P3 IMAD.MOV R15, RZ, RZ, -R15 ;  /* 0x000000ffff0fb224 */ /* 0x000fc400078e0a0f */
[C---:B------:R-:W-:Y:S02]  /*2b50*/  IMAD R8, R21.reuse, R12, R8 ;  /* 0x0000000c15087224 */ /* 0x040fe400078e0208 */
[----:B------:R-:W-:Y:S01]  /*2b60*/  IMAD.MOV R12, RZ, RZ, -R10 ;  /* 0x000000ffff0c7224 */ /* 0x000fe200078e0a0a */
[----:B------:R-:W-:Y:S01]  /*2b70*/  STL [R1+0x3a0], R15 ;  /* 0x0003a00f01007387 */ /* 0x000fe20000100800 */
[----:B------:R-:W-:Y:S01]  /*2b80*/  IMAD.MOV R10, RZ, RZ, -R13 ;  /* 0x000000ffff0a7224 */ /* 0x000fe200078e0a0d */
[----:B------:R-:W-:Y:S01]  /*2b90*/  ISETP.GT.U32.AND P3, PT, R21, R8, PT ;  /* 0x000000081500720c */ /* 0x000fe20003f64070 */
[--C-:B------:R-:W-:Y:S02]  /*2ba0*/  @!P0 IMAD.IADD R9, R9, 0x1, -R21.reuse ;  /* 0x0000000109098824 */ /* 0x100fe400078e0a15 */
[--C-:B------:R-:W-:Y:S01]  /*2bb0*/  @!P1 IMAD.IADD R4, R4, 0x1, -R21.reuse ;  /* 0x0000000104049824 */ /* 0x100fe200078e0a15 */
[C---:B------:R-:W-:Y:S01]  /*2bc0*/  ISETP.GT.U32.AND P1, PT, R21.reuse, R11, PT ;  /* 0x0000000b1500720c */ /* 0x040fe20003f24070 */
[C---:B------:R-:W-:Y:S01]  /*2bd0*/  IMAD R2, R21.reuse, R10, R2 ;  /* 0x0000000a15027224 */ /* 0x040fe200078e0202 */
[----:B------:R-:W-:Y:S01]  /*2be0*/  ISETP.GT.U32.AND P0, PT, R21, R9, PT ;  /* 0x000000091500720c */ /* 0x000fe20003f04070 */
[----:B0-----:R-:W-:Y:S01]  /*2bf0*/  IMAD.MOV.U32 R0, RZ, RZ, R4 ;  /* 0x000000ffff007224 */ /* 0x001fe200078e0004 */
[----:B------:R-:W-:Y:S01]  /*2c00*/  LOP3.LUT R4, R19, 0x1c8, RZ, 0xfc, !PT ;  /* 0x000001c813047812 */ /* 0x000fe200078efcff */
[----:B------:R-:W-:Y:S01]  /*2c10*/  IMAD R3, R21, R12, R6 ;  /* 0x0000000c15037224 */ /* 0x000fe200078e0206 */
[----:B------:R-:W-:Y:S01]  /*2c20*/  LOP3.LUT R6, R19, 0x1c4, RZ, 0xfc, !PT ;  /* 0x000001c413067812 */ /* 0x000fe200078efcff */
[----:B------:R-:W-:Y:S01]  /*2c30*/  @!P4 IMAD.MOV R0, RZ, RZ, -R0 ;  /* 0x000000ffff00c224 */ /* 0x000fe200078e0a00 */
[----:B------:R-:W-:Y:S01]  /*2c40*/  ISETP.GE.AND P4, PT, R5, RZ, PT ;  /* 0x000000ff0500720c */ /* 0x000fe20003f86270 */
[----:B------:R-:W-:Y:S01]  /*2c50*/  @!P3 IMAD.IADD R8, R8, 0x1, -R21 ;  /* 0x000000010808b824 */ /* 0x000fe200078e0a15 */
[----:B------:R-:W-:-:S02]  /*2c60*/  IABS R10, R4 ;  /* 0x00000004000a7213 */ /* 0x000fc40000000000 */
[----:B------:R0:W-:Y:S01]  /*2c70*/  STL [R1+0x39c], R0 ;  /* 0x00039c0001007387 */ /* 0x0001e20000100800 */
[--C-:B------:R-:W-:Y:S01]  /*2c80*/  @!P1 IMAD.IADD R11, R11, 0x1, -R21.reuse ;  /* 0x000000010b0b9824 */ /* 0x100fe200078e0a15 */
[----:B------:R-:W-:Y:S01]  /*2c90*/  LOP3.LUT R5, R19, 0x1c6, RZ, 0xfc, !PT ;  /* 0x000001c613057812 */ /* 0x000fe200078efcff */
[----:B------:R-:W-:Y:S01]  /*2ca0*/  @!P0 IMAD.IADD R9, R9, 0x1, -R21 ;  /* 0x0000000109098824 */ /* 0x000fe200078e0a15 */
[----:B------:R-:W-:Y:S01]  /*2cb0*/  ISETP.GT.U32.AND P0, PT, R21, R3, PT ;  /* 0x000000031500720c */ /* 0x000fe20003f04070 */
[----:B------:R-:W-:Y:S01]  /*2cc0*/  IMAD.HI.U32 R12, R23, R10, RZ ;  /* 0x0000000a170c7227 */ /* 0x000fe200078e00ff */
[C---:B------:R-:W-:Y:S02]  /*2cd0*/  ISETP.GT.U32.AND P1, PT, R21.reuse, R11, PT ;  /* 0x0000000b1500720c */ /* 0x040fe40003f24070 */
[C---:B------:R-:W-:Y:S01]  /*2ce0*/  ISETP.GT.U32.AND P3, PT, R21.reuse, R8, PT ;  /* 0x000000081500720c */ /* 0x040fe20003f64070 */
[----:B------:R-:W-:Y:S01]  /*2cf0*/  IMAD.MOV R12, RZ, RZ, -R12 ;  /* 0x000000ffff0c7224 */ /* 0x000fe200078e0a0c */
[----:B------:R-:W-:Y:S01]  /*2d00*/  IABS R14, R6 ;  /* 0x00000006000e7213 */ /* 0x000fe20000000000 */
[----:B0-----:R-:W-:Y:S01]  /*2d10*/  IMAD.MOV.U32 R0, RZ, RZ, R9 ;  /* 0x000000ffff007224 */ /* 0x001fe200078e0009 */
[----:B------:R-:W-:Y:S01]  /*2d20*/  IABS R9, R5 ;  /* 0x0000000500097213 */ /* 0x000fe20000000000 */
[----:B------:R-:W-:-:S02]  /*2d30*/  IMAD R10, R21, R12, R10 ;  /* 0x0000000c150a7224 */ /* 0x000fc400078e020a */
[----:B------:R-:W-:Y:S01]  /*2d40*/  @!P2 IMAD.MOV R0, RZ, RZ, -R0 ;  /* 0x000000ffff00a224 */ /* 0x000fe200078e0a00 */
[----:B------:R-:W-:Y:S01]  /*2d50*/  ISETP.GT.U32.AND P2, PT, R21, R2, PT ;  /* 0x000000021500720c */ /* 0x000fe20003f44070 */
[--C-:B------:R-:W-:Y:S02]  /*2d60*/  @!P0 IMAD.IADD R3, R3, 0x1, -R21.reuse ;  /* 0x0000000103038824 */ /* 0x100fe400078e0a15 */
[----:B------:R-:W-:Y:S01]  /*2d70*/  @!P1 IMAD.IADD R11, R11, 0x1, -R21 ;  /* 0x000000010b0b9824 */ /* 0x000fe200078e0a15 */
[----:B------:R-:W-:Y:S01]  /*2d80*/  ISETP.GE.AND P1, PT, R7, RZ, PT ;  /* 0x000000ff0700720c */ /* 0x000fe20003f26270 */
[----:B------:R-:W-:Y:S01]  /*2d90*/  IMAD.HI.U32 R7, R23, R9, RZ ;  /* 0x0000000917077227 */ /* 0x000fe200078e00ff */
[----:B------:R-:W-:Y:S01]  /*2da0*/  ISETP.GT.U32.AND P0, PT, R21, R3, PT ;  /* 0x000000031500720c */ /* 0x000fe20003f04070 */
[----:B------:R0:W-:Y:S02]  /*2db0*/  STL [R1+0x398], R0 ;  /* 0x0003980001007387 */ /* 0x0001e40000100800 */
[----:B------:R-:W-:-:S02]  /*2dc0*/  IMAD.MOV R7, RZ, RZ, -R7 ;  /* 0x000000ffff077224 */ /* 0x000fc400078e0a07 */
[--C-:B------:R-:W-:Y:S01]  /*2dd0*/  @!P3 IMAD.IADD R8, R8, 0x1, -R21.reuse ;  /* 0x000000010808b824 */ /* 0x100fe200078e0a15 */
[C---:B------:R-:W-:Y:S01]  /*2de0*/  ISETP.GT.U32.AND P3, PT, R21.reuse, R10, PT ;  /* 0x0000000a1500720c */ /* 0x040fe20003f64070 */
[----:B------:R-:W-:Y:S02]  /*2df0*/  @!P2 IMAD.IADD R2, R2, 0x1, -R21 ;  /* 0x000000010202a824 */ /* 0x000fe400078e0a15 */
[----:B------:R-:W-:Y:S01]  /*2e00*/  IMAD R9, R21, R7, R9 ;  /* 0x0000000715097224 */ /* 0x000fe200078e0209 */
[----:B------:R-:W-:Y:S01]  /*2e10*/  LOP3.LUT R7, R19, 0x1bc, RZ, 0xfc, !PT ;  /* 0x000001bc13077812 */ /* 0x000fe200078efcff */
[----:B------:R-:W-:Y:S01]  /*2e20*/  IMAD.MOV.U32 R13, RZ, RZ, R11 ;  /* 0x000000ffff0d7224 */ /* 0x000fe200078e000b */
[----:B------:R-:W-:Y:S01]  /*2e30*/  ISETP.GT.U32.AND P2, PT, R21, R2, PT ;  /* 0x000000021500720c */ /* 0x000fe20003f44070 */
[----:B------:R-:W-:Y:S01]  /*2e40*/  @!P0 IMAD.IADD R3, R3, 0x1, -R21 ;  /* 0x0000000103038824 */ /* 0x000fe200078e0a15 */
[----:B------:R-:W-:Y:S01]  /*2e50*/  ISETP.GE.AND P0, PT, R6, RZ, PT ;  /* 0x000000ff0600720c */ /* 0x000fe20003f06270 */
[----:B0-----:R-:W-:-:S02]  /*2e60*/  IMAD.MOV.U32 R0, RZ, RZ, R8 ;  /* 0x000000ffff007224 */ /* 0x001fc400078e0008 */
[----:B------:R-:W-:Y:S01]  /*2e70*/  @!P6 IMAD.MOV R13, RZ, RZ, -R13 ;  /* 0x000000ffff0de224 */ /* 0x000fe200078e0a0d */
[----:B------:R-:W-:Y:S01]  /*2e80*/  ISETP.GE.AND P6, PT, R4, RZ, PT ;  /* 0x000000ff0400720c */ /* 0x000fe20003fc6270 */
[----:B------:R-:W-:Y:S01]  /*2e90*/  @!P3 IMAD.IADD R10, R10, 0x1, -R21 ;  /* 0x000000010a0ab824 */ /* 0x000fe200078e0a15 */
[----:B------:R-:W-:Y:S01]  /*2ea0*/  LOP3.LUT R4, R19, 0x1c2, RZ, 0xfc, !PT ;  /* 0x000001c213047812 */ /* 0x000fe200078efcff */
[----:B------:R-:W-:Y:S01]  /*2eb0*/  IMAD.MOV.U32 R8, RZ, RZ, R3 ;  /* 0x000000ffff087224 */ /* 0x000fe200078e0003 */
[----:B------:R0:W-:Y:S01]  /*2ec0*/  STL [R1+0x37c], R13 ;  /* 0x00037c0d01007387 */ /* 0x0001e20000100800 */
[----:B------:R-:W-:Y:S01]  /*2ed0*/  @!P5 IMAD.MOV R0, RZ, RZ, -R0 ;  /* 0x000000ffff00d224 */ /* 0x000fe200078e0a00 */
[----:B------:R-:W-:Y:S01]  /*2ee0*/  ISETP.GE.AND P5, PT, R5, RZ, PT ;  /* 0x000000ff0500720c */ /* 0x000fe20003fa6270 */
[----:B------:R-:W-:Y:S01]  /*2ef0*/  @!P2 IMAD.IADD R2, R2, 0x1, -R21 ;  /* 0x000000010202a824 */ /* 0x000fe200078e0a15 */
[C---:B------:R-:W-:Y:S01]  /*2f00*/  ISETP.GT.U32.AND P2, PT, R21.reuse, R9, PT ;  /* 0x000000091500720c */ /* 0x040fe20003f44070 */
[----:B------:R-:W-:Y:S01]  /*2f10*/  @!P4 IMAD.MOV R8, RZ, RZ, -R8 ;  /* 0x000000ffff08c224 */ /* 0x000fe200078e0a08 */
[----:B------:R-:W-:Y:S01]  /*2f20*/  ISETP.GT.U32.AND P3, PT, R21, R10, PT ;  /* 0x0000000a1500720c */ /* 0x000fe20003f64070 */
[----:B------:R-:W-:Y:S01]  /*2f30*/  IMAD.HI.U32 R11, R23, R14, RZ ;  /* 0x0000000e170b7227 */ /* 0x000fe200078e00ff */
[----:B------:R-:W-:Y:S01]  /*2f40*/  IABS R5, R4 ;  /* 0x0000000400057213 */ /* 0x000fe20000000000 */
[----:B------:R1:W-:Y:S01]  /*2f50*/  STL [R1+0x380], R0 ;  /* 0x0003800001007387 */ /* 0x0003e20000100800 */
[----:B------:R-:W-:Y:S01]  /*2f60*/  LOP3.LUT R3, R19, 0x1c0, RZ, 0xfc, !PT ;  /* 0x000001c013037812 */ /* 0x000fe200078efcff */
[----:B------:R-:W-:Y:S01]  /*2f70*/  IMAD.MOV R11, RZ, RZ, -R11 ;  /* 0x000000ffff0b7224 */ /* 0x000fe200078e0a0b */
[----:B------:R-:W-:Y:S01]  /*2f80*/  ISETP.GE.AND P4, PT, R4, RZ, PT ;  /* 0x000000ff0400720c */ /* 0x000fe20003f86270 */
[----:B------:R2:W-:Y:S01]  /*2f90*/  STL [R1+0x38c], R8 ;  /* 0x00038c0801007387 */ /* 0x0005e20000100800 */
[----:B0-----:R-:W-:Y:S01]  /*2fa0*/  IABS R13, R3 ;  /* 0x00000003000d7213 */ /* 0x001fe20000000000 */
[----:B------:R-:W-:Y:S01]  /*2fb0*/  IMAD R14, R21, R11, R14 ;  /* 0x0000000b150e7224 */ /* 0x000fe200078e020e */
[----:B------:R-:W-:Y:S01]  /*2fc0*/  IABS R4, R7 ;  /* 0x0000000700047213 */ /* 0x000fe20000000000 */
[----:B------:R-:W-:-:S02]  /*2fd0*/  @!P2 IMAD.IADD R9, R9, 0x1, -R21 ;  /* 0x000000010909a824 */ /* 0x000fc400078e0a15 */
[----:B-1----:R-:W-:Y:S01]  /*2fe0*/  IMAD.MOV.U32 R0, RZ, RZ, R2 ;  /* 0x000000ffff007224 */ /* 0x002fe200078e0002 */
[----:B------:R-:W-:Y:S01]  /*2ff0*/  LOP3.LUT R2, R19, 0x1be, RZ, 0xfc, !PT ;  /* 0x000001be13027812 */ /* 0x000fe200078efcff */
[----:B------:R-:W-:Y:S01]  /*3000*/  @!P3 IMAD.IADD R10, R10, 0x1, -R21 ;  /* 0x000000010a0ab824 */ /* 0x000fe200078e0a15 */
[----:B------:R-:W-:Y:S01]  /*3010*/  ISETP.GT.U32.AND P2, PT, R21, R9, PT ;  /* 0x000000091500720c */ /* 0x000fe20003f44070 */
[----:B--2---:R-:W-:Y:S01]  /*3020*/  IMAD.HI.U32 R8, R23, R5, RZ ;  /* 0x0000000517087227 */ /* 0x004fe200078e00ff */
[----:B------:R-:W-:Y:S02]  /*3030*/  ISETP.GT.U32.AND P3, PT, R21, R14, PT ;  /* 0x0000000e1500720c */ /* 0x000fe40003f64070 */
[----:B------:R-:W-:Y:S01]  /*3040*/  IABS R6, R2 ;  /* 0x0000000200067213 */ /* 0x000fe20000000000 */
[----:B------:R-:W-:Y:S02]  /*3050*/  IMAD.MOV R8, RZ, RZ, -R8 ;  /* 0x000000ffff087224 */ /* 0x000fe400078e0a08 */
[----:B------:R-:W-:Y:S01]  /*3060*/  @!P1 IMAD.MOV R0, RZ, RZ, -R0 ;  /* 0x000000ffff009224 */ /* 0x000fe200078e0a00 */
[----:B------:R-:W-:Y:S01]  /*3070*/  ISETP.GE.AND P1, PT, R3, RZ, PT ;  /* 0x000000ff0300720c */ /* 0x000fe20003f26270 */
[----:B------:R-:W-:-:S02]  /*3080*/  IMAD R5, R21, R8, R5 ;  /* 0x0000000815057224 */ /* 0x000fc400078e0205 */
[----:B------:R-:W-:Y:S01]  /*3090*/  IMAD.HI.U32 R3, R23, R13, RZ ;  /* 0x0000000d17037227 */ /* 0x000fe200078e00ff */
[----:B------:R0:W-:Y:S03]  /*30a0*/  STL [R1+0x390], R0 ;  /* 0x0003900001007387 */ /* 0x0001e60000100800 */
[----:B------:R-:W-:Y:S01]  /*30b0*/  @!P2 IMAD.IADD R9, R9, 0x1, -R21 ;  /* 0x000000010909a824 */ /* 0x000fe200078e0a15 */
[----:B------:R-:W-:Y:S01]  /*30c0*/  ISETP.GT.U32.AND P2, PT, R21, R5, PT ;  /* 0x000000051500720c */ /* 0x000fe20003f44070 */
[----:B------:R-:W-:Y:S02]  /*30d0*/  IMAD.MOV R3, RZ, RZ, -R3 ;  /* 0x000000ffff037224 */ /* 0x000fe400078e0a03 */
[----:B------:R-:W-:Y:S01]  /*30e0*/  IMAD.MOV.U32 R11, RZ, RZ, R10 ;  /* 0x000000ffff0b7224 */ /* 0x000fe200078e000a */
[----:B------:R-:W-:Y:S01]  /*30f0*/  LOP3.LUT R10, R19, 0x1b2, RZ, 0xfc, !PT ;  /* 0x000001b2130a7812 */ /* 0x000fe200078efcff */
[----:B------:R-:W-:-:S02]  /*3100*/  IMAD R13, R21, R3, R13 ;  /* 0x00000003150d7224 */ /* 0x000fc400078e020d */
[----:B------:R-:W-:Y:S02]  /*3110*/  @!P3 IMAD.IADD R14, R14, 0x1, -R21 ;  /* 0x000000010e0eb824 */ /* 0x000fe400078e0a15 */
[----:B------:R-:W-:Y:S01]  /*3120*/  @!P6 IMAD.MOV R11, RZ, RZ, -R11 ;  /* 0x000000ffff0be224 */ /* 0x000fe200078e0a0b */
[----:B------:R-:W-:Y:S01]  /*3130*/  ISETP.GT.U32.AND P6, PT, R21, R13, PT ;  /* 0x0000000d1500720c */ /* 0x000fe20003fc4070 */
[----:B------:R-:W-:Y:S01]  /*3140*/  IMAD.HI.U32 R8, R23, R6, RZ ;  /* 0x0000000617087227 */ /* 0x000fe200078e00ff */
[----:B------:R-:W-:Y:S02]  /*3150*/  ISETP.GT.U32.AND P3, PT, R21, R14, PT ;  /* 0x0000000e1500720c */ /* 0x000fe40003f64070 */
[----:B------:R1:W-:Y:S01]  /*3160*/  STL [R1+0x384], R11 ;  /* 0x0003840b01007387 */ /* 0x0003e20000100800 */
[----:B------:R-:W-:Y:S02]  /*3170*/  @!P2 IMAD.IADD R5, R5, 0x1, -R21 ;  /* 0x000000010505a824 */ /* 0x000fe400078e0a15 */
[----:B0-----:R-:W-:Y:S01]  /*3180*/  IMAD.MOV.U32 R0, RZ, RZ, R9 ;  /* 0x000000ffff007224 */ /* 0x001fe200078e0009 */
[----:B------:R-:W-:Y:S01]  /*3190*/  LOP3.LUT R9, R19, 0x1b8, RZ, 0xfc, !PT ;  /* 0x000001b813097812 */ /* 0x000fe200078efcff */
[----:B------:R-:W-:Y:S01]  /*31a0*/  IMAD.MOV R8, RZ, RZ, -R8 ;  /* 0x000000ffff087224 */ /* 0x000fe200078e0a08 */
[----:B------:R-:W-:Y:S01]  /*31b0*/  ISETP.GT.U32.AND P2, PT, R21, R5, PT ;  /* 0x000000051500720c */ /* 0x000fe20003f44070 */
[----:B------:R-:W-:Y:S01]  /*31c0*/  @!P5 IMAD.MOV R0, RZ, RZ, -R0 ;  /* 0x000000ffff00d224 */ /* 0x000fe200078e0a00 */
[----:B------:R-:W-:Y:S01]  /*31d0*/  ISETP.GE.AND P5, PT, R2, RZ, PT ;  /* 0x000000ff0200720c */ /* 0x000fe20003fa6270 */
[--C-:B------:R-:W-:Y:S01]  /*31e0*/  @!P6 IMAD.IADD R13, R13, 0x1, -R21.reuse ;  /* 0x000000010d0de824 */ /* 0x100fe200078e0a15 */
[----:B-1----:R-:W-:Y:S01]  /*31f0*/  LOP3.LUT R11, R19, 0x1ba, RZ, 0xfc, !PT ;  /* 0x000001ba130b7812 */ /* 0x002fe200078efcff */
[--C-:B------:R-:W-:Y:S01]  /*3200*/  @!P3 IMAD.IADD R14, R14, 0x1, -R21.reuse ;  /* 0x000000010e0eb824 */ /* 0x100fe200078e0a15 */
[----:B------:R-:W-:Y:S01]  /*3210*/  ISETP.GE.AND P3, PT, R7, RZ, PT ;  /* 0x000000ff0700720c */ /* 0x000fe20003f66270 */
[----:B------:R-:W-:Y:S01]  /*3220*/  IMAD R2, R21, R8, R6 ;  /* 0x0000000815027224 */ /* 0x000fe200078e0206 */
[----:B------:R-:W-:Y:S01]  /*3230*/  IABS R7, R11 ;  /* 0x0000000b00077213 */ /* 0x000fe20000000000 */
[----:B------:R-:W-:Y:S01]  /*3240*/  IMAD.HI.U32 R3, R23, R4, RZ ;  /* 0x0000000417037227 */ /* 0x000fe200078e00ff */
[----:B------:R-:W-:Y:S01]  /*3250*/  ISETP.GT.U32.AND P6, PT, R21, R13, PT ;  /* 0x0000000d1500720c */ /* 0x000fe20003fc4070 */
[----:B------:R0:W-:Y:S01]  /*3260*/  STL [R1+0x388], R0 ;  /* 0x0003880001007387 */ /* 0x0001e20000100800 */
[----:B------:R-:W-:Y:S01]  /*3270*/  IABS R20, R9 ;  /* 0x0000000900147213 */ /* 0x000fe20000000000 */
[----:B------:R-:W-:Y:S01]  /*3280*/  @!P2 IMAD.IADD R5, R5, 0x1, -R21 ;  /* 0x000000010505a824 */ /* 0x000fe200078e0a15 */
[----:B------:R-:W-:Y:S01]  /*3290*/  ISETP.GT.U32.AND P2, PT, R21, R2, PT ;  /* 0x000000021500720c */ /* 0x000fe20003f44070 */
[----:B------:R-:W-:Y:S01]  /*32a0*/  IMAD.MOV R3, RZ, RZ, -R3 ;  /* 0x000000ffff037224 */ /* 0x000fe200078e0a03 */
[----:B------:R-:W-:Y:S01]  /*32b0*/  IABS R6, R10 ;  /* 0x0000000a00067213 */ /* 0x000fe20000000000 */
[----:B------:R-:W-:-:S04]  /*32c0*/  IMAD.HI.U32 R12, R23, R7, RZ ;  /* 0x00000007170c7227 */ /* 0x000fc800078e00ff */
[----:B------:R-:W-:Y:S01]  /*32d0*/  IMAD R4, R21, R3, R4 ;  /* 0x0000000315047224 */ /* 0x000fe200078e0204 */
[----:B------:R-:W-:Y:S01]  /*32e0*/  LOP3.LUT R3, R19, 0x1b4, RZ, 0xfc, !PT ;  /* 0x000001b413037812 */ /* 0x000fe200078efcff */
[----:B------:R-:W-:Y:S02]  /*32f0*/  IMAD.MOV R12, RZ, RZ, -R12 ;  /* 0x000000ffff0c7224 */ /* 0x000fe400078e0a0c */
[----:B------:R-:W-:Y:S01]  /*3300*/  @!P6 IMAD.IADD R13, R13, 0x1, -R21 ;  /* 0x000000010d0de824 */ /* 0x000fe200078e0a15 */
[C---:B------:R-:W-:Y:S01]  /*3310*/  ISETP.GT.U32.AND P6, PT, R21.reuse, R4, PT ;  /* 0x000000041500720c */ /* 0x040fe20003fc4070 */
[----:B------:R-:W-:Y:S01]  /*3320*/  IMAD R7, R21, R12, R7 ;  /* 0x0000000c15077224 */ /* 0x000fe200078e0207 */
[----:B------:R-:W-:Y:S01]  /*3330*/  IABS R8, R3 ;  /* 0x0000000300087213 */ /* 0x000fe20000000000 */
[----:B------:R-:W-:-:S04]  /*3340*/  IMAD.HI.U32 R18, R23, R20, RZ ;  /* 0x0000001417127227 */ /* 0x000fc800078e00ff */
[--C-:B------:R-:W-:Y:S01]  /*3350*/  @!P2 IMAD.IADD R2, R2, 0x1, -R21.reuse ;  /* 0x000000010202a824 */ /* 0x100fe200078e0a15 */
[C---:B------:R-:W-:Y:S01]  /*3360*/  ISETP.GT.U32.AND P2, PT, R21.reuse, R7, PT ;  /* 0x000000071500720c */ /* 0x040fe20003f44070 */
[----:B------:R-:W-:Y:S02]  /*3370*/  IMAD.MOV R18, RZ, RZ, -R18 ;  /* 0x000000ffff127224 */ /* 0x000fe400078e0a12 */
[----:B0-----:R-:W-:Y:S02]  /*3380*/  IMAD.MOV.U32 R0, RZ, RZ, R14 ;  /* 0x000000ffff007224 */ /* 0x001fe400078e000e */
[C---:B------:R-:W-:Y:S02]  /*3390*/  IMAD R18, R21.reuse, R18, R20 ;  /* 0x0000001215127224 */ /* 0x040fe400078e0214 */
[----:B------:R-:W-:Y:S02]  /*33a0*/  @!P0 IMAD.MOV R0, RZ, RZ, -R0 ;  /* 0x000000ffff008224 */ /* 0x000fe400078e0a00 */
[--C-:B------:R-:W-:Y:S01]  /*33b0*/  @!P6 IMAD.IADD R4, R4, 0x1, -R21.reuse ;  /* 0x000000010404e824 */ /* 0x100fe200078e0a15 */
[----:B------:R-:W-:Y:S01]  /*33c0*/  ISETP.GT.U32.AND P6, PT, R21, R18, PT ;  /* 0x000000121500720c */ /* 0x000fe20003fc4070 */
[----:B------:R-:W-:Y:S01]  /*33d0*/  IMAD.HI.U32 R15, R23, R8, RZ ;  /* 0x00000008170f7227 */ /* 0x000fe200078e00ff */
[----:B------:R0:W-:Y:S02]  /*33e0*/  STL [R1+0x378], R0 ;  /* 0x0003780001007387 */ /* 0x0001e40000100800 */
[----:B------:R-:W-:Y:S01]  /*33f0*/  ISETP.GT.U32.AND P0, PT, R21, R4, PT ;  /* 0x000000041500720c */ /* 0x000fe20003f04070 */
[----:B------:R-:W-:Y:S01]  /*3400*/  @!P2 IMAD.IADD R7, R7, 0x1, -R21 ;  /* 0x000000010707a824 */ /* 0x000fe200078e0a15 */
[----:B------:R-:W-:Y:S01]  /*3410*/  ISETP.GT.U32.AND P2, PT, R21, R2, PT ;  /* 0x000000021500720c */ /* 0x000fe20003f44070 */
[----:B------:R-:W-:-:S02]  /*3420*/  IMAD.MOV R15, RZ, RZ, -R15 ;  /* 0x000000ffff0f7224 */ /* 0x000fc400078e0a0f */
[----:B------:R-:W-:-:S04]  /*3430*/  IMAD.HI.U32 R12, R23, R6, RZ ;  /* 0x00000006170c7227 */ /* 0x000fc800078e00ff */
[----:B0-----:R-:W-:Y:S02]  /*3440*/  IMAD.MOV.U32 R0, RZ, RZ, R5 ;  /* 0x000000ffff007224 */ /* 0x001fe400078e0005 */
[----:B------:R-:W-:Y:S01]  /*3450*/  IMAD R8, R21, R15, R8 ;  /* 0x0000000f15087224 */ /* 0x000fe200078e0208 */
[----:B------:R-:W-:Y:S01]  /*3460*/  LOP3.LUT R15, R19, 0x1b0, RZ, 0xfc, !PT ;  /* 0x000001b0130f7812 */ /* 0x000fe200078efcff */
[----:B------:R-:W-:Y:S02]  /*3470*/  @!P4 IMAD.MOV R0, RZ, RZ, -R0 ;  /* 0x000000ffff00c224 */ /* 0x000fe400078e0a00 */
[--C-:B------:R-:W-:Y:S01]  /*3480*/  @!P6 IMAD.IADD R18, R18, 0x1, -R21.reuse ;  /* 0x000000011212e824 */ /* 0x100fe200078e0a15 */
[C---:B------:R-:W-:Y:S01]  /*3490*/  ISETP.GT.U32.AND P6, PT, R21.reuse, R7, PT ;  /* 0x000000071500720c */ /* 0x040fe20003fc4070 */
[----:B------:R-:W-:Y:S01]  /*34a0*/  IMAD.MOV R12, RZ, RZ, -R12 ;  /* 0x000000ffff0c7224 */ /* 0x000fe200078e0a0c */
[----:B------:R0:W-:Y:S01]  /*34b0*/  STL [R1+0x374], R0 ;  /* 0x0003740001007387 */ /* 0x0001e20000100800 */
[--C-:B------:R-:W-:Y:S01]  /*34c0*/  @!P2 IMAD.IADD R2, R2, 0x1, -R21.reuse ;  /* 0x000000010202a824 */ /* 0x100fe200078e0a15 */
[C---:B------:R-:W-:Y:S01]  /*34d0*/  ISETP.GT.U32.AND P2, PT, R21.reuse, R8, PT ;  /* 0x000000081500720c */ /* 0x040fe20003f44070 */
[C---:B------:R-:W-:Y:S01]  /*34e0*/  IMAD R6, R21.reuse, R12, R6 ;  /* 0x0000000c15067224 */ /* 0x040fe200078e0206 */
[----:B------:R-:W-:Y:S01]  /*34f0*/  ISETP.GT.U32.AND P4, PT, R21, R18, PT ;  /* 0x000000121500720c */ /* 0x000fe20003f84070 */
[----:B------:R-:W-:Y:S01]  /*3500*/  @!P0 IMAD.IADD R4, R4, 0x1, -R21 ;  /* 0x0000000104048824 */ /* 0x000fe200078e0a15 */
[----:B------:R-:W-:Y:S01]  /*3510*/  LOP3.LUT R12, R19, 0x1ae, RZ, 0xfc, !PT ;  /* 0x000001ae130c7812 */ /* 0x000fe200078efcff */
[----:B------:R-:W-:Y:S01]  /*3520*/  IMAD.MOV.U32 R20, RZ, RZ, R2 ;  /* 0x000000ffff147224 */ /* 0x000fe200078e0002 */
[----:B------:R-:W-:Y:S01]  /*3530*/  IABS R14, R15 ;  /* 0x0000000f000e7213 */ /* 0x000fe20000000000 */
[----:B0-----:R-:W-:Y:S01]  /*3540*/  IMAD.MOV.U32 R0, RZ, RZ, R13 ;  /* 0x000000ffff007224 */ /* 0x001fe200078e000d */
[----:B------:R-:W-:Y:S01]  /*3550*/  IABS R5, R12 ;  /* 0x0000000c00057213 */ /* 0x000fe20000000000 */
[----:B------:R-:W-:Y:S01]  /*3560*/  @!P6 IMAD.IADD R7, R7, 0x1, -R21 ;  /* 0x000000010707e824 */ /* 0x000fe200078e0a15 */
[C---:B------:R-:W-:Y:S01]  /*3570*/  ISETP.GT.U32.AND P6, PT, R21.reuse, R6, PT ;  /* 0x000000061500720c */ /* 0x040fe20003fc4070 */
[----:B------:R-:W-:Y:S01]  /*3580*/  @!P1 IMAD.MOV R0, RZ, RZ, -R0 ;  /* 0x000000ffff009224 */ /* 0x000fe200078e0a00 */
[----:B------:R-:W-:Y:S01]  /*3590*/  ISETP.GT.U32.AND P1, PT, R21, R17, PT ;  /* 0x000000111500720c */ /* 0x000fe20003f24070 */
[----:B------:R-:W-:Y:S01]  /*35a0*/  IMAD.MOV.U32 R13, RZ, RZ, R5 ;  /* 0x000000ffff0d7224 */ /* 0x000fe200078e0005 */
[----:B------:R-:W-:Y:S01]  /*35b0*/  ISETP.GE.AND P0, PT, R11, RZ, PT ;  /* 0x000000ff0b00720c */ /* 0x000fe20003f06270 */
[--C-:B------:R-:W-:Y:S01]  /*35c0*/  @!P2 IMAD.IADD R8, R8, 0x1, -R21.reuse ;  /* 0x000000010808a824 */ /* 0x100fe200078e0a15 */
[----:B------:R0:W-:Y:S01]  /*35d0*/  STL [R1+0x370], R0 ;  /* 0x0003700001007387 */ /* 0x0001e20000100800 */
[----:B------:R-:W-:Y:S01]  /*35e0*/  @!P4 IMAD.IADD R18, R18, 0x1, -R21 ;  /* 0x000000011212c824 */ /* 0x000fe200078e0a15 */
[----:B------:R-:W-:Y:S01]  /*35f0*/  ISETP.GE.AND P4, PT, R9, RZ, PT ;  /* 0x000000ff0900720c */ /* 0x000fe20003f86270 */
[----:B------:R-:W-:Y:S01]  /*3600*/  @!P5 IMAD.MOV R20, RZ, RZ, -R20 ;  /* 0x000000ffff14d224 */ /* 0x000fe200078e0a14 */
[----:B------:R-:W-:Y:S01]  /*3610*/  ISETP.GE.AND P2, PT, R3, RZ, PT ;  /* 0x000000ff0300720c */ /* 0x000fe20003f46270 */
[----:B------:R-:W-:Y:S01]  /*3620*/  IMAD.HI.U32 R5, R23, R13, RZ ;  /* 0x0000000d17057227 */ /* 0x000fe200078e00ff */
[----:B------:R-:W-:-:S02]  /*3630*/  LOP3.LUT R2, R19, 0x1ac, RZ, 0xfc, !PT ;  /* 0x000001ac13027812 */ /* 0x000fc400078efcff */
[----:B------:R-:W-:Y:S01]  /*3640*/  STL [R1+0x35c], R20 ;  /* 0x00035c1401007387 */ /* 0x000fe20000100800 */
[----:B------:R-:W-:Y:S01]  /*3650*/  @!P1 IMAD.IADD R17, R17, 0x1, -R21 ;  /* 0x0000000111119824 */ /* 0x000fe200078e0a15 */
[----:B------:R-:W-:Y:S01]  /*3660*/  ISETP.GE.AND P1, PT, R16, RZ, PT ;  /* 0x000000ff1000720c */ /* 0x000fe20003f26270 */
[----:B0-----:R-:W-:Y:S01]  /*3670*/  IMAD.MOV.U32 R0, RZ, RZ, R4 ;  /* 0x000000ffff007224 */ /* 0x001fe200078e0004 */
[----:B------:R-:W-:Y:S01]  /*3680*/  LOP3.LUT R4, R19, 0x1aa, RZ, 0xfc, !PT ;  /* 0x000001aa13047812 */ /* 0x000fe200078efcff */
[----:B------:R-:W-:Y:S01]  /*3690*/  IMAD.HI.U32 R11, R23, R14, RZ ;  /* 0x0000000e170b7227 */ /* 0x000fe200078e00ff */
[----:B------:R-:W-:-:S03]  /*36a0*/  ISETP.GT.U32.AND P5, PT, R21, R17, PT ;  /* 0x000000111500720c */ /* 0x000fc60003fa4070 */
[----:B------:R-:W-:Y:S01]  /*36b0*/  @!P3 IMAD.MOV R0, RZ, RZ, -R0 ;  /* 0x000000ffff00b224 */ /* 0x000fe200078e0a00 */
[C---:B------:R-:W-:Y:S01]  /*36c0*/  ISETP.GT.U32.AND P3, PT, R21.reuse, R8, PT ;  /* 0x000000081500720c */ /* 0x040fe20003f64070 */
[----:B------:R-:W-:Y:S02]  /*36d0*/  IMAD.MOV R9, RZ, RZ, -R5 ;  /* 0x000000ffff097224 */ /* 0x000fe400078e0a05 */
[----:B------:R-:W-:Y:S01]  /*36e0*/  IMAD.MOV R11, RZ, RZ, -R11 ;  /* 0x000000ffff0b7224 */ /* 0x000fe200078e0a0b */
[----:B------:R0:W-:Y:S01]  /*36f0*/  STL [R1+0x358], R0 ;  /* 0x0003580001007387 */ /* 0x0001e20000100800 */
[----:B------:R-:W-:Y:S02]  /*3700*/  @!P6 IMAD.IADD R6, R6, 0x1, -R21 ;  /* 0x000000010606e824 */ /* 0x000fe400078e0a15 */
[C---:B------:R-:W-:Y:S02]  /*3710*/  IMAD R3, R21.reuse, R9, R13 ;  /* 0x0000000915037224 */ /* 0x040fe400078e020d */
[C---:B------:R-:W-:Y:S01]  /*3720*/  IMAD R5, R21.reuse, R11, R14 ;  /* 0x0000000b15057224 */ /* 0x040fe200078e020e */
[----:B------:R-:W-:Y:S01]  /*3730*/  ISETP.GT.U32.AND P6, PT, R21, R6, PT ;  /* 0x000000061500720c */ /* 0x000fe20003fc4070 */
[----:B------:R-:W-:Y:S01]  /*3740*/  @!P0 IMAD.MOV R7, RZ, RZ, -R7 ;  /* 0x000000ffff078224 */ /* 0x000fe200078e0a07 */
[----:B------:R-:W-:Y:S01]  /*3750*/  IABS R11, R2 ;  /* 0x00000002000b7213 */ /* 0x000fe20000000000 */
[--C-:B------:R-:W-:Y:S01]  /*3760*/  @!P5 IMAD.IADD R17, R17, 0x1, -R21.reuse ;  /* 0x000000011111d824 */ /* 0x100fe200078e0a15 */
[C---:B------:R-:W-:Y:S01]  /*3770*/  ISETP.GT.U32.AND P5, PT, R21.reuse, R3, PT ;  /* 0x000000031500720c */ /* 0x040fe20003fa4070 */
[----:B0-----:R-:W-:Y:S01]  /*3780*/  IMAD.MOV.U32 R0, RZ, RZ, R18 ;  /* 0x000000ffff007224 */ /* 0x001fe200078e0012 */
[----:B------:R-:W-:Y:S01]  /*3790*/  ISETP.GT.U32.AND P0, PT, R21, R5, PT ;  /* 0x000000051500720c */ /* 0x000fe20003f04070 */
[----:B------:R-:W-:Y:S01]  /*37a0*/  @!P3 IMAD.IADD R8, R8, 0x1, -R21 ;  /* 0x000000010808b824 */ /* 0x000fe200078e0a15 */
[----:B------:R0:W-:Y:S01]  /*37b0*/  STL [R1+0x354], R7 ;  /* 0x0003540701007387 */ /* 0x0001e20000100800 */
[----:B------:R-:W-:Y:S01]  /*37c0*/  @!P4 IMAD.MOV R0, RZ, RZ, -R0 ;  /* 0x000000ffff00c224 */ /* 0x000fe200078e0a00 */
[----:B------:R-:W-:Y:S01]  /*37d0*/  ISETP.GE.AND P4, PT, R10, RZ, PT ;  /* 0x000000ff0a00720c */ /* 0x000fe20003f86270 */
[----:B------:R-:W-:Y:S01]  /*37e0*/  IMAD.MOV.U32 R9, RZ, RZ, R17 ;  /* 0x000000ffff097224 */ /* 0x000fe200078e0011 */
[----:B------:R-:W-:Y:S01]  /*37f0*/  IABS R14, R4 ;  /* 0x00000004000e7213 */ /* 0x000fe20000000000 */
[----:B------:R-:W-:Y:S01]  /*3800*/  @!P6 IMAD.IADD R6, R6, 0x1, -R21 ;  /* 0x000000010606e824 */ /* 0x000fe200078e0a15 */
[----:B------:R1:W-:Y:S01]  /*3810*/  STL [R1+0x350], R0 ;  /* 0x0003500001007387 */ /* 0x0003e20000100800 */
[----:B------:R-:W-:Y:S01]  /*3820*/  @!P1 IMAD.MOV R9, RZ, RZ, -R9 ;  /* 0x000000ffff099224 */ /* 0x000fe200078e0a09 */
[----:B------:R-:W-:Y:S01]  /*3830*/  ISETP.GE.AND P3, PT, R15, RZ, PT ;  /* 0x000000ff0f00720c */ /* 0x000fe20003f66270 */
[----:B------:R-:W-:Y:S01]  /*3840*/  @!P5 IMAD.IADD R3, R3, 0x1, -R21 ;  /* 0x000000010303d824 */ /* 0x000fe200078e0a15 */
[----:B------:R-:W-:Y:S01]  /*3850*/  ISETP.GE.AND P6, PT, R12, RZ, PT ;  /* 0x000000ff0c00720c */ /* 0x000fe20003fc6270 */
[----:B0-----:R-:W-:Y:S01]  /*3860*/  IMAD.HI.U32 R7, R23, R11, RZ ;  /* 0x0000000b17077227 */ /* 0x001fe200078e00ff */
[----:B------:R0:W-:Y:S01]  /*3870*/  STL [R1+0x2fc], R9 ;  /* 0x0002fc0901007387 */ /* 0x0001e20000100800 */
[----:B------:R-:W-:-:S02]  /*3880*/  LOP3.LUT R12, R19, 0x1a8, RZ, 0xfc, !PT ;  /* 0x000001a8130c7812 */ /* 0x000fc400078efcff */
[----:B------:R-:W-:Y:S01]  /*3890*/  IMAD.MOV R7, RZ, RZ, -R7 ;  /* 0x000000ffff077224 */ /* 0x000fe200078e0a07 */
[----:B------:R-:W-:Y:S01]  /*38a0*/  ISETP.GT.U32.AND P5, PT, R21, R3, PT ;  /* 0x000000031500720c */ /* 0x000fe20003fa4070 */
[----:B-1----:R-:W-:Y:S02]  /*38b0*/  IMAD.MOV.U32 R0, RZ, RZ, R8 ;  /* 0x000000ffff007224 */ /* 0x002fe400078e0008 */
[----:B------:R-:W-:Y:S01]  /*38c0*/  @!P0 IMAD.IADD R5, R5, 0x1, -R21 ;  /* 0x0000000105058824 */ /* 0x000fe200078e0a15 */
[----:B------:R-:W-:Y:S01]  /*38d0*/  ISETP.GE.AND P0, PT, R2, RZ, PT ;  /* 0x000000ff0200720c */ /* 0x000fe20003f06270 */
[----:B------:R-:W-:Y:S01]  /*38e0*/  @!P2 IMAD.MOV R0, RZ, RZ, -R0 ;  /* 0x000000ffff00a224 */ /* 0x000fe200078e0a00 */
[----:B------:R-:W-:Y:S01]  /*38f0*/  ISETP.GE.AND P2, PT, R4, RZ, PT ;  /* 0x000000ff0400720c */ /* 0x000fe20003f46270 */
[C---:B------:R-:W-:Y:S01]  /*3900*/  IMAD R11, R21.reuse, R7, R11 ;  /* 0x00000007150b7224 */ /* 0x040fe200078e020b */
[----:B------:R-:W-:Y:S01]  /*3910*/  ISETP.GT.U32.AND P1, PT, R21, R5, PT ;  /* 0x000000051500720c */ /* 0x000fe20003f24070 */
[----:B------:R-:W-:Y:S01]  /*3920*/  IMAD.HI.U32 R2, R23, R14, RZ ;  /* 0x0000000e17027227 */ /* 0x000fe200078e00ff */
[----:B------:R1:W-:Y:S01]  /*3930*/  STL [R1+0x1c], R0 ;  /* 0x00001c0001007387 */ /* 0x0003e20000100800 */
[----:B------:R-:W-:-:S02]  /*3940*/  LOP3.LUT R4, R19, 0x1a6, RZ, 0xfc, !PT ;  /* 0x000001a613047812 */ /* 0x000fc400078efcff */
[----:B------:R-:W-:Y:S01]  /*3950*/  IMAD.MOV R2, RZ, RZ, -R2 ;  /* 0x000000ffff027224 */ /* 0x000fe200078e0a02 */
[----:B------:R-:W-:Y:S01]  /*3960*/  LOP3.LUT R7, R19, 0x1a0, RZ, 0xfc, !PT ;  /* 0x000001a013077812 */ /* 0x000fe200078efcff */
[--C-:B------:R-:W-:Y:S01]  /*3970*/  @!P5 IMAD.IADD R3, R3, 0x1, -R21.reuse ;  /* 0x000000010303d824 */ /* 0x100fe200078e0a15 */
[----:B0-----:R-:W-:Y:S01]  /*3980*/  IABS R9, R4 ;  /* 0x0000000400097213 */ /* 0x001fe20000000000 */
[----:B------:R-:W-:Y:S01]  /*3990*/  IMAD R14, R21, R2, R14 ;  /* 0x00000002150e7224 */ /* 0x000fe200078e020e */
[----:B------:R-:W-:Y:S01]  /*39a0*/  LOP3.LUT R2, R19, 0x1a4, RZ, 0xfc, !PT ;  /* 0x000001a413027812 */ /* 0x000fe200078efcff */
[----:B-1----:R-:W-:Y:S01]  /*39b0*/  IMAD.MOV.U32 R0, RZ, RZ, R6 ;  /* 0x000000ffff007224 */ /* 0x002fe200078e0006 */
[----:B------:R-:W-:Y:S01]  /*39c0*/  IABS R13, R7 ;  /* 0x00000007000d7213 */ /* 0x000fe20000000000 */
[----:B------:R-:W-:Y:S01]  /*39d0*/  @!P1 IMAD.IADD R5, R5, 0x1, -R21 ;  /* 0x0000000105059824 */ /* 0x000fe200078e0a15 */
[C---:B------:R-:W-:Y:S01]  /*39e0*/  ISETP.GT.U32.AND P5, PT, R21.reuse, R14, PT ;  /* 0x0000000e1500720c */ /* 0x040fe20003fa4070 */
[----:B------:R-:W-:Y:S01]  /*39f0*/  @!P4 IMAD.MOV R0, RZ, RZ, -R0 ;  /* 0x000000ffff00c224 */ /* 0x000fe200078e0a00 */
[----:B------:R-:W-:-:S02]  /*3a00*/  ISETP.GT.U32.AND P4, PT, R21, R11, PT ;  /* 0x0000000b1500720c */ /* 0x000fc40003f84070 */
[----:B------:R-:W-:Y:S02]  /*3a10*/  ISETP.GE.AND P1, PT, R12, RZ, PT ;  /* 0x000000ff0c00720c */ /* 0x000fe40003f26270 */
[----:B------:R-:W-:Y:S01]  /*3a20*/  IABS R12, R12 ;  /* 0x0000000c000c7213 */ /* 0x000fe20000000000 */
[----:B------:R0:W-:Y:S01]  /*3a30*/  STL [R1+0x18], R0 ;  /* 0x0000180001007387 */ /* 0x0001e20000100800 */
[----:B------:R-:W-:-:S03]  /*3a40*/  IABS R8, R2 ;  /* 0x0000000200087213 */ /* 0x000fc60000000000 */
[----:B------:R-:W-:-:S04]  /*3a50*/  IMAD.HI.U32 R6, R23, R12, RZ ;  /* 0x0000000c17067227 */ /* 0x000fc800078e00ff */
[----:B------:R-:W-:Y:S02]  /*3a60*/  @!P4 IMAD.IADD R11, R11, 0x1, -R21 ;  /* 0x000000010b0bc824 */ /* 0x000fe400078e0a15 */
[----:B0-----:R-:W-:Y:S02]  /*3a70*/  IMAD.MOV.U32 R0, RZ, RZ, R5 ;  /* 0x000000ffff007224 */ /* 0x001fe400078e0005 */
[----:B------:R-:W-:Y:S01]  /*3a80*/  IMAD.MOV R6, RZ, RZ, -R6 ;  /* 0x000000ffff067224 */ /* 0x000fe200078e0a06 */
[C---:B------:R-:W-:Y:S01]  /*3a90*/  ISETP.GT.U32.AND P4, PT, R21.reuse, R11, PT ;  /* 0x0000000b1500720c */ /* 0x040fe20003f84070 */
[----:B------:R-:W-:Y:S01]  /*3aa0*/  @!P3 IMAD.MOV R0, RZ, RZ, -R0 ;  /* 0x000000ffff00b224 */ /* 0x000fe200078e0a00 */
[----:B------:R-:W-:Y:S01]  /*3ab0*/  ISETP.GE.AND P3, PT, R4, RZ, PT ;  /* 0x000000ff0400720c */ /* 0x000fe20003f66270 */
[----:B------:R-:W-:Y:S02]  /*3ac0*/  @!P5 IMAD.IADD R14, R14, 0x1, -R21 ;  /* 0x000000010e0ed824 */ /* 0x000fe400078e0a15 */
[----:B------:R-:W-:Y:S01]  /*3ad0*/  IMAD R12, R21, R6, R12 ;  /* 0x00000006150c7224 */ /* 0x000fe200078e020c */
[----:B------:R0:W-:Y:S01]  /*3ae0*/  STL [R1+0x310], R0 ;  /* 0x0003100001007387 */ /* 0x0001e20000100800 */
[----:B------:R-:W-:Y:S01]  /*3af0*/  IMAD.HI.U32 R4, R23, R8, RZ ;  /* 0x0000000817047227 */ /* 0x000fe200078e00ff */
[----:B------:R-:W-:-:S02]  /*3b00*/  ISETP.GT.U32.AND P5, PT, R21, R14, PT ;  /* 0x0000000e1500720c */ /* 0x000fc40003fa4070 */
[----:B------:R-:W-:Y:S01]  /*3b10*/  LOP3.LUT R6, R19, 0x19e, RZ, 0xfc, !PT ;  /* 0x0000019e13067812 */ /* 0x000fe200078efcff */
[----:B------:R-:W-:-:S03]  /*3b20*/  IMAD.HI.U32 R5, R23, R9, RZ ;  /* 0x0000000917057227 */ /* 0x000fc600078e00ff */
[----:B------:R-:W-:Y:S01]  /*3b30*/  IABS R10, R6 ;  /* 0x00000006000a7213 */ /* 0x000fe20000000000 */
[----:B------:R-:W-:Y:S01]  /*3b40*/  @!P4 IMAD.IADD R11, R11, 0x1, -R21 ;  /* 0x000000010b0bc824 */ /* 0x000fe200078e0a15 */
[----:B------:R-:W-:Y:S01]  /*3b50*/  ISETP.GT.U32.AND P4, PT, R21, R12, PT ;  /* 0x0000000c1500720c */ /* 0x000fe20003f84070 */
[----:B0-----:R-:W-:Y:S01]  /*3b60*/  IMAD.MOV.U32 R0, RZ, RZ, R3 ;  /* 0x000000ffff007224 */ /* 0x001fe200078e0003 */
[C---:B------:R-:W-:Y:S01]  /*3b70*/  LOP3.LUT R3, R19.reuse, 0x19c, RZ, 0xfc, !PT ;  /* 0x0000019c13037812 */ /* 0x040fe200078efcff */
[----:B------:R-:W-:Y:S02]  /*3b80*/  IMAD.MOV R4, RZ, RZ, -R4 ;  /* 0x000000ffff047224 */ /* 0x000fe400078e0a04 */
[----:B------:R-:W-:Y:S01]  /*3b90*/  @!P6 IMAD.MOV R0, RZ, RZ, -R0 ;  /* 0x000000ffff00e224 */ /* 0x000fe200078e0a00 */
[----:B------:R-:W-:Y:S01]  /*3ba0*/  ISETP.GE.AND P6, PT, R2, RZ, PT ;  /* 0x000000ff0200720c */ /* 0x000fe20003fc6270 */
[----:B------:R-:W-:Y:S01]  /*3bb0*/  IMAD.MOV R5, RZ, RZ, -R5 ;  /* 0x000000ffff057224 */ /* 0x000fe200078e0a05 */
[----:B------:R-:W-:Y:S01]  /*3bc0*/  LOP3.LUT R2, R19, 0x1a2, RZ, 0xfc, !PT ;  /* 0x000001a213027812 */ /* 0x000fe200078efcff */
[C---:B------:R-:W-:Y:S01]  /*3bd0*/  IMAD R8, R21.reuse, R4, R8 ;  /* 0x0000000415087224 */ /* 0x040fe200078e0208 */
[----:B------:R0:W-:Y:S01]  /*3be0*/  STL [R1+0x34c], R0 ;  /* 0x00034c0001007387 */ /* 0x0001e20000100800 */
[C---:B------:R-:W-:Y:S01]  /*3bf0*/  IMAD R9, R21.reuse, R5, R9 ;  /* 0x0000000515097224 */ /* 0x040fe200078e0209 */
[----:B------:R-:W-:Y:S01]  /*3c00*/  IABS R4, R2 ;  /* 0x0000000200047213 */ /* 0x000fe20000000000 */
[--C-:B------:R-:W-:Y:S01]  /*3c10*/  @!P5 IMAD.IADD R14, R14, 0x1, -R21.reuse ;  /* 0x000000010e0ed824 */ /* 0x100fe200078e0a15 */
[----:B------:R-:W-:Y:S01]  /*3c20*/  IABS R5, R3 ;  /* 0x0000000300057213 */ /* 0x000fe20000000000 */
[----:B------:R-:W-:Y:S01]  /*3c30*/  @!P4 IMAD.IADD R12, R12, 0x1, -R21 ;  /* 0x000000010c0cc824 */ /* 0x000fe200078e0a15 */
[----:B------:R-:W-:Y:S01]  /*3c40*/  ISETP.GT.U32.AND P5, PT, R21, R9, PT ;  /* 0x000000091500720c */ /* 0x000fe20003fa4070 */
[----:B0-----:R-:W-:-:S03]  /*3c50*/  IMAD.MOV.U32 R0, RZ, RZ, R11 ;  /* 0x000000ffff007224 */ /* 0x001fc600078e000b */
[----:B------:R-:W-:Y:S01]  /*3c60*/  ISETP.GT.U32.AND P4, PT, R21, R12, PT ;  /* 0x0000000c1500720c */ /* 0x000fe20003f84070 */
[----:B------:R-:W-:-:S04]  /*3c70*/  IMAD.HI.U32 R11, R23, R4, RZ ;  /* 0x00000004170b7227 */ /* 0x000fc800078e00ff */
[----:B------:R-:W-:Y:S01]  /*3c80*/  @!P0 IMAD.MOV R0, RZ, RZ, -R0 ;  /* 0x000000ffff008224 */ /* 0x000fe200078e0a00 */
[----:B------:R-:W-:Y:S01]  /*3c90*/  ISETP.GT.U32.AND P0, PT, R21, R8, PT ;  /* 0x000000081500720c */ /* 0x000fe20003f04070 */
[----:B------:R-:W-:Y:S02]  /*3ca0*/  IMAD.MOV R11, RZ, RZ, -R11 ;  /* 0x000000ffff0b7224 */ /* 0x000fe400078e0a0b */
[--C-:B------:R-:W-:Y:S01]  /*3cb0*/  @!P5 IMAD.IADD R9, R9, 0x1, -R21.reuse ;  /* 0x000000010909d824 */ /* 0x100fe200078e0a15 */
[----:B------:R0:W-:Y:S03]  /*3cc0*/  STL [R1+0x348], R0 ;  /* 0x0003480001007387 */ /* 0x0001e60000100800 */
[----:B------:R-:W-:Y:S01]  /*3cd0*/  @!P4 IMAD.IADD R12, R12, 0x1, -R21 ;  /* 0x000000010c0cc824 */ /* 0x000fe200078e0a15 */
[----:B------:R-:W-:-:S05]  /*3ce0*/  ISETP.GT.U32.AND P5, PT, R21, R9, PT ;  /* 0x000000091500720c */ /* 0x000fca0003fa4070 */
[----:B------:R-:W-:Y:S02]  /*3cf0*/  @!P0 IMAD.IADD R8, R8, 0x1, -R21 ;  /* 0x0000000108088824 */ /* 0x000fe400078e0a15 */
[----:B0-----:R-:W-:Y:S02]  /*3d00*/  IMAD.MOV.U32 R0, RZ, RZ, R14 ;  /* 0x000000ffff007224 */ /* 0x001fe400078e000e */
[----:B------:R-:W-:Y:S01]  /*3d10*/  IMAD.HI.U32 R14, R23, R13, RZ ;  /* 0x0000000d170e7227 */ /* 0x000fe200078e00ff */
[----:B------:R-:W-:-:S03]  /*3d20*/  ISETP.GT.U32.AND P0, PT, R21, R8, PT ;  /* 0x000000081500720c */ /* 0x000fc60003f04070 */
[----:B------:R-:W-:Y:S01]  /*3d30*/  @!P2 IMAD.MOV R0, RZ, RZ, -R0 ;  /* 0x000000ffff00a224 */ /* 0x000fe200078e0a00 */
[----:B------:R-:W-:Y:S01]  /*3d40*/  ISETP.GE.AND P2, PT, R2, RZ, PT ;  /* 0x000000ff0200720c */ /* 0x000fe20003f46270 */
[----:B------:R-:W-:Y:S02]  /*3d50*/  IMAD R2, R21, R11, R4 ;  /* 0x0000000b15027224 */ /* 0x000fe400078e0204 */
[----:B------:R-:W-:Y:S01]  /*3d60*/  IMAD.HI.U32 R4, R23, R10, RZ ;  /* 0x0000000a17047227 */ /* 0x000fe200078e00ff */
[----:B------:R0:W-:Y:S02]  /*3d70*/  STL [R1+0x344], R0 ;  /* 0x0003440001007387 */ /* 0x0001e40000100800 */
[----:B------:R-:W-:Y:S01]  /*3d80*/  ISETP.GT.U32.AND P4, PT, R21, R2, PT ;  /* 0x000000021500720c */ /* 0x000fe20003f84070 */
[----:B------:R-:W-:-:S04]  /*3d90*/  IMAD.HI.U32 R11, R23, R5, RZ ;  /* 0x00000005170b7227 */ /* 0x000fc800078e00ff */
[----:B------:R-:W-:Y:S02]  /*3da0*/  IMAD.MOV R4, RZ, RZ, -R4 ;  /* 0x000000ffff047224 */ /* 0x000fe400078e0a04 */
[----:B------:R-:W-:Y:S02]  /*3db0*/  IMAD.MOV R14, RZ, RZ, -R14 ;  /* 0x000000ffff0e7224 */ /* 0x000fe400078e0a0e */
[----:B0-----:R-:W-:Y:S02]  /*3dc0*/  IMAD.MOV.U32 R0, RZ, RZ, R12 ;  /* 0x000000ffff007224 */ /* 0x001fe400078e000c */
[----:B------:R-:W-:Y:S02]  /*3dd0*/  IMAD.MOV R11, RZ, RZ, -R11 ;  /* 0x000000ffff0b7224 */ /* 0x000fe400078e0a0b */
[----:B------:R-:W-:Y:S02]  /*3de0*/  @!P1 IMAD.MOV R0, RZ, RZ, -R0 ;  /* 0x000000ffff009224 */ /* 0x000fe400078e0a00 */
[----:B------:R-:W-:Y:S01]  /*3df0*/  IMAD R10, R21, R4, R10 ;  /* 0x00000004150a7224 */ /* 0x000fe200078e020a */
[----:B------:R-:W-:Y:S01]  /*3e00*/  LOP3.LUT R4, R19, 0x19a, RZ, 0xfc, !PT ;  /* 0x0000019a13047812 */ /* 0x000fe200078efcff */
[--C-:B------:R-:W-:Y:S01]  /*3e10*/  @!P0 IMAD.IADD R8, R8, 0x1, -R21.reuse ;  /* 0x0000000108088824 */ /* 0x100fe200078e0a15 */
[----:B------:R0:W-:Y:S01]  /*3e20*/  STL [R1+0x330], R0 ;  /* 0x0003300001007387 */ /* 0x0001e20000100800 */
[----:B------:R-:W-:Y:S01]  /*3e30*/  @!P5 IMAD.IADD R9, R9, 0x1, -R21 ;  /* 0x000000010909d824 */ /* 0x000fe200078e0a15 */
[----:B------:R-:W-:Y:S01]  /*3e40*/  ISETP.GE.AND P5, PT, R7, RZ, PT ;  /* 0x000000ff0700720c */ /* 0x000fe20003fa6270 */
[C---:B------:R-:W-:Y:S01]  /*3e50*/  IMAD R7, R21.reuse, R14, R13 ;  /* 0x0000000e15077224 */ /* 0x040fe200078e020d */
[C---:B------:R-:W-:Y:S01]  /*3e60*/  ISETP.GT.U32.AND P0, PT, R21.reuse, R10, PT ;  /* 0x0000000a1500720c */ /* 0x040fe20003f04070 */
[C---:B------:R-:W-:Y:S01]  /*3e70*/  IMAD R5, R21.reuse, R11, R5 ;  /* 0x0000000b15057224 */ /* 0x040fe200078e0205 */
[----:B------:R-:W-:Y:S01]  /*3e80*/  IABS R11, R4 ;  /* 0x00000004000b7213 */ /* 0x000fe20000000000 */
[----:B------:R-:W-:Y:S01]  /*3e90*/  @!P4 IMAD.IADD R2, R2, 0x1, -R21 ;  /* 0x000000010202c824 */ /* 0x000fe200078e0a15 */
[----:B------:R-:W-:Y:S01]  /*3ea0*/  ISETP.GT.U32.AND P1, PT, R21, R7, PT ;  /* 0x000000071500720c */ /* 0x000fe20003f24070 */
[----:B------:R-:W-:-:S02]  /*3eb0*/  IMAD.MOV.U32 R12, RZ, RZ, R9 ;  /* 0x000000ffff0c7224 */ /* 0x000fc400078e0009 */
[----:B0-----:R-:W-:Y:S01]  /*3ec0*/  IMAD.MOV.U32 R0, RZ, RZ, R8 ;  /* 0x000000ffff007224 */ /* 0x001fe200078e0008 */
[----:B------:R-:W-:Y:S01]  /*3ed0*/  ISETP.GT.U32.AND P4, PT, R21, R2, PT ;  /* 0x000000021500720c */ /* 0x000fe20003f84070 */
[----:B------:R-:W-:Y:S01]  /*3ee0*/  IMAD.MOV.U32 R9, RZ, RZ, R11 ;  /* 0x000000ffff097224 */ /* 0x000fe200078e000b */
[----:B------:R-:W-:Y:S01]  /*3ef0*/  LOP3.LUT R8, R19, 0x198, RZ, 0xfc, !PT ;  /* 0x0000019813087812 */ /* 0x000fe200078efcff */
[----:B------:R-:W-:Y:S01]  /*3f00*/  @!P6 IMAD.MOV R0, RZ, RZ, -R0 ;  /* 0x000000ffff00e224 */ /* 0x000fe200078e0a00 */
[----:B------:R-:W-:Y:S01]  /*3f10*/  ISETP.GT.U32.AND P6, PT, R21, R5, PT ;  /* 0x000000051500720c */ /* 0x000fe20003fc4070 */
[----:B------:R-:W-:Y:S01]  /*3f20*/  @!P3 IMAD.MOV R12, RZ, RZ, -R12 ;  /* 0x000000ffff0cb224 */ /* 0x000fe200078e0a0c */
[----:B------:R-:W-:Y:S01]  /*3f30*/  ISETP.GE.AND P3, PT, R6, RZ, PT ;  /* 0x000000ff0600720c */ /* 0x000fe20003f66270 */
[----:B------:R-:W-:Y:S01]  /*3f40*/  IMAD.HI.U32 R6, R23, R9, RZ ;  /* 0x0000000917067227 */ /* 0x000fe200078e00ff */
[----:B------:R-:W-:Y:S02]  /*3f50*/  IABS R11, R8 ;  /* 0x00000008000b7213 */ /* 0x000fe40000000000 */
[----:B------:R-:W-:Y:S01]  /*3f60*/  STL [R1+0x338], R12 ;  /* 0x0003380c01007387 */ /* 0x000fe20000100800 */
[----:B------:R-:W-:-:S02]  /*3f70*/  @!P0 IMAD.IADD R10, R10, 0x1, -R21 ;  /* 0x000000010a0a8824 */ /* 0x000fc400078e0a15 */
[----:B------:R-:W-:Y:S01]  /*3f80*/  IMAD.MOV R6, RZ, RZ, -R6 ;  /* 0x000000ffff067224 */ /* 0x000fe200078e0a06 */
[----:B------:R0:W-:Y:S01]  /*3f90*/  STL [R1+0x33c], R0 ;  /* 0x00033c0001007387 */ /* 0x0001e20000100800 */
[--C-:B------:R-:W-:Y:S01]  /*3fa0*/  @!P1 IMAD.IADD R7, R7, 0x1, -R21.reuse ;  /* 0x0000000107079824 */ /* 0x100fe200078e0a15 */
[----:B------:R-:W-:Y:S01]  /*3fb0*/  ISETP.GE.AND P1, PT, R4, RZ, PT ;  /* 0x000000ff0400720c */ /* 0x000fe20003f26270 */
[--C-:B------:R-:W-:Y:S01]  /*3fc0*/  @!P6 IMAD.IADD R5, R5, 0x1, -R21.reuse ;  /* 0x000000010505e824 */ /* 0x100fe200078e0a15 */
[C---:B------:R-:W-:Y:S01]  /*3fd0*/  ISETP.GT.U32.AND P6, PT, R21.reuse, R10, PT ;  /* 0x0000000a1500720c */ /* 0x040fe20003fc4070 */
[----:B------:R-:W-:Y:S01]  /*3fe0*/  @!P4 IMAD.IADD R2, R2, 0x1, -R21 ;  /* 0x000000010202c824 */ /* 0x000fe200078e0a15 */
[C---:B------:R-:W-:Y:S01]  /*3ff0*/  ISETP.GT.U32.AND P0, PT, R21.reuse, R7, PT ;  /* 0x000000071500720c */ /* 0x040fe20003f04070 */
[----:B------:R-:W-:Y:S01]  /*4000*/  IMAD R9, R21, R6, R9 ;  /* 0x0000000615097224 */ /* 0x000fe200078e0209 */
[----:B------:R-:W-:Y:S01]  /*4010*/  ISETP.GE.AND P4, PT, R3, RZ, PT ;  /* 0x000000ff0300720c */ /* 0x000fe20003f86270 */
[----:B------:R-:W-:Y:S01]  /*4020*/  IMAD.HI.U32 R6, R23, R11, RZ ;  /* 0x0000000b17067227 */ /* 0x000fe200078e00ff */
[----:B------:R-:W-:-:S02]  /*4030*/  LOP3.LUT R3, R19, 0x192, RZ, 0xfc, !PT ;  /* 0x0000019213037812 */ /* 0x000fc400078efcff */
[C---:B------:R-:W-:Y:S01]  /*4040*/  LOP3.LUT R4, R19.reuse, 0x196, RZ, 0xfc, !PT ;  /* 0x0000019613047812 */ /* 0x040fe200078efcff */
[----:B0-----:R-:W-:Y:S01]  /*4050*/  IMAD.MOV.U32 R0, RZ, RZ, R2 ;  /* 0x000000ffff007224 */ /* 0x001fe200078e0002 */
[----:B------:R-:W-:Y:S01]  /*4060*/  IABS R13, R3 ;  /* 0x00000003000d7213 */ /* 0x000fe20000000000 */
[----:B------:R-:W-:Y:S01]  /*4070*/  IMAD.MOV R6, RZ, RZ, -R6 ;  /* 0x000000ffff067224 */ /* 0x000fe200078e0a06 */
[----:B------:R-:W-:Y:S01]  /*4080*/  LOP3.LUT R2, R19, 0x194, RZ, 0xfc, !PT ;  /* 0x0000019413027812 */ /* 0x000fe200078efcff */
[----:B------:R-:W-:Y:S01]  /*4090*/  @!P2 IMAD.MOV R0, RZ, RZ, -R0 ;  /* 0x000000ffff00a224 */ /* 0x000fe200078e0a00 */
[C---:B------:R-:W-:Y:S01]  /*40a0*/  ISETP.GT.U32.AND P2, PT, R21.reuse, R5, PT ;  /* 0x000000051500720c */ /* 0x040fe20003f44070 */
[----:B------:R-:W-:Y:S01]  /*40b0*/  IMAD R11, R21, R6, R11 ;  /* 0x00000006150b7224 */ /* 0x000fe200078e020b */
[----:B------:R-:W-:Y:S01]  /*40c0*/  IABS R12, R4 ;  /* 0x00000004000c7213 */ /* 0x000fe20000000000 */
[--C-:B------:R-:W-:Y:S01]  /*40d0*/  @!P6 IMAD.IADD R10, R10, 0x1, -R21.reuse ;  /* 0x000000010a0ae824 */ /* 0x100fe200078e0a15 */
[----:B------:R-:W-:Y:S01]  /*40e0*/  IABS R6, R2 ;  /* 0x0000000200067213 */ /* 0x000fe20000000000 */
[----:B------:R-:W-:Y:S01]  /*40f0*/  @!P0 IMAD.IADD R7, R7, 0x1, -R21 ;  /* 0x0000000107078824 */ /* 0x000fe200078e0a15 */
[C---:B------:R-:W-:Y:S01]  /*4100*/  ISETP.GT.U32.AND P6, PT, R21.reuse, R11, PT ;  /* 0x0000000b1500720c */ /* 0x040fe20003fc4070 */
[----:B------:R0:W-:Y:S01]  /*4110*/  STL [R1+0x340], R0 ;  /* 0x0003400001007387 */ /* 0x0001e20000100800 */
[----:B------:R-:W-:Y:S01]  /*4120*/  ISETP.GT.U32.AND P0, PT, R21, R9, PT ;  /* 0x000000091500720c */ /* 0x000fe20003f04070 */
[----:B------:R-:W-:-:S04]  /*4130*/  IMAD.HI.U32 R14, R23, R6, RZ ;  /* 0x00000006170e7227 */ /* 0x000fc800078e00ff */
[----:B------:R-:W-:Y:S01]  /*4140*/  @!P2 IMAD.IADD R5, R5, 0x1, -R21 ;  /* 0x000000010505a824 */ /* 0x000fe200078e0a15 */
[----:B------:R-:W-:Y:S01]  /*4150*/  ISETP.GE.AND P2, PT, R8, RZ, PT ;  /* 0x000000ff0800720c */ /* 0x000fe20003f46270 */
[----:B------:R-:W-:Y:S02]  /*4160*/  IMAD.MOV.U32 R8, RZ, RZ, R13 ;  /* 0x000000ffff087224 */ /* 0x000fe400078e000d */
[----:B------:R-:W-:-:S04]  /*4170*/  IMAD.HI.U32 R13, R23, R12, RZ ;  /* 0x0000000c170d7227 */ /* 0x000fc800078e00ff */
[----:B0-----:R-:W-:Y:S02]  /*4180*/  IMAD.MOV.U32 R0, RZ, RZ, R7 ;  /* 0x000000ffff007224 */ /* 0x001fe400078e0007 */
[----:B------:R-:W-:Y:S02]  /*4190*/  @!P6 IMAD.IADD R11, R11, 0x1, -R21 ;  /* 0x000000010b0be824 */ /* 0x000fe400078e0a15 */
[----:B------:R-:W-:Y:S02]  /*41a0*/  IMAD.MOV R13, RZ, RZ, -R13 ;  /* 0x000000ffff0d7224 */ /* 0x000fe400078e0a0d */
[----:B------:R-:W-:Y:S01]  /*41b0*/  @!P0 IMAD.IADD R9, R9, 0x1, -R21 ;  /* 0x0000000109098824 */ /* 0x000fe200078e0a15 */
[----:B------:R-:W-:Y:S01]  /*41c0*/  ISETP.GE.AND P0, PT, R4, RZ, PT ;  /* 0x000000ff0400720c */ /* 0x000fe20003f06270 */
[----:B------:R-:W-:Y:S01]  /*41d0*/  @!P5 IMAD.MOV R0, RZ, RZ, -R0 ;  /* 0x000000ffff00d224 */ /* 0x000fe200078e0a00 */
[----:B------:R-:W-:Y:S01]  /*41e0*/  ISETP.GT.U32.AND P6, PT, R21, R11, PT ;  /* 0x0000000b1500720c */ /* 0x000fe20003fc4070 */
[----:B------:R-:W-:Y:S01]  /*41f0*/  IMAD.HI.U32 R4, R23, R8, RZ ;  /* 0x0000000817047227 */ /* 0x000fe200078e00ff */
[----:B------:R-:W-:-:S02]  /*4200*/  ISETP.GT.U32.AND P5, PT, R21, R9, PT ;  /* 0x000000091500720c */ /* 0x000fc40003fa4070 */
[----:B------:R0:W-:Y:S01]  /*4210*/  STL [R1+0x334], R0 ;  /* 0x0003340001007387 */ /* 0x0001e20000100800 */
[----:B------:R-:W-:Y:S02]  /*4220*/  IMAD.MOV R7, RZ, RZ, -R14 ;  /* 0x000000ffff077224 */ /* 0x000fe400078e0a0e */
[----:B------:R-:W-:Y:S01]  /*4230*/  IMAD R12, R21, R13, R12 ;  /* 0x0000000d150c7224 */ /* 0x000fe200078e020c */
[----:B------:R-:W-:Y:S01]  /*4240*/  LOP3.LUT R13, R19, 0x190, RZ, 0xfc, !PT ;  /* 0x00000190130d7812 */ /* 0x000fe200078efcff */
[----:B------:R-:W-:Y:S02]  /*4250*/  IMAD.MOV R4, RZ, RZ, -R4 ;  /* 0x000000ffff047224 */ /* 0x000fe400078e0a04 */
[C---:B------:R-:W-:Y:S02]  /*4260*/  IMAD R6, R21.reuse, R7, R6 ;  /* 0x0000000715067224 */ /* 0x040fe400078e0206 */
[----:B------:R-:W-:Y:S01]  /*4270*/  @!P3 IMAD.MOV R10, RZ, RZ, -R10 ;  /* 0x000000ffff0ab224 */ /* 0x000fe200078e0a0a */
[----:B------:R-:W-:Y:S01]  /*4280*/  ISETP.GT.U32.AND P3, PT, R21, R12, PT ;  /* 0x0000000c1500720c */ /* 0x000fe20003f64070 */
[----:B0-----:R-:W-:-:S02]  /*4290*/  IMAD.MOV.U32 R0, RZ, RZ, R5 ;  /* 0x000000ffff007224 */ /* 0x001fc400078e0005 */
[C---:B------:R-:W-:Y:S01]  /*42a0*/  IMAD R8, R21.reuse, R4, R8 ;  /* 0x0000000415087224 */ /* 0x040fe200078e0208 */
[----:B------:R-:W-:Y:S01]  /*42b0*/  IABS R4, R13 ;  /* 0x0000000d00047213 */ /* 0x000fe20000000000 */
[----:B------:R-:W-:Y:S01]  /*42c0*/  @!P4 IMAD.MOV R0, RZ, RZ, -R0 ;  /* 0x000000ffff00c224 */ /* 0x000fe200078e0a00 */
[----:B------:R-:W-:Y:S01]  /*42d0*/  ISETP.GT.U32.AND P4, PT, R21, R6, PT ;  /* 0x000000061500720c */ /* 0x000fe20003f84070 */
[--C-:B------:R-:W-:Y:S01]  /*42e0*/  @!P6 IMAD.IADD R11, R11, 0x1, -R21.reuse ;  /* 0x000000010b0be824 */ /* 0x100fe200078e0a15 */
[----:B------:R-:W-:Y:S01]  /*42f0*/  ISETP.GT.U32.AND P6, PT, R21, R8, PT ;  /* 0x000000081500720c */ /* 0x000fe20003fc4070 */
[--C-:B------:R-:W-:Y:S01]  /*4300*/  @!P5 IMAD.IADD R9, R9, 0x1, -R21.reuse ;  /* 0x000000010909d824 */ /* 0x100fe200078e0a15 */
[----:B------:R-:W-:Y:S01]  /*4310*/  ISETP.GE.AND P5, PT, R2, RZ, PT ;  /* 0x000000ff0200720c */ /* 0x000fe20003fa6270 */
[----:B------:R-:W-:Y:S01]  /*4320*/  IMAD.HI.U32 R7, R23, R4, RZ ;  /* 0x0000000417077227 */ /* 0x000fe200078e00ff */
[----:B------:R-:W-:Y:S01]  /*4330*/  LOP3.LUT R2, R19, 0x18e, RZ, 0xfc, !PT ;  /* 0x0000018e13027812 */ /* 0x000fe200078efcff */
[----:B------:R-:W-:Y:S02]  /*4340*/  STL [R1+0x324], R10 ;  /* 0x0003240a01007387 */ /* 0x000fe40000100800 */
[----:B------:R-:W-:Y:S01]  /*4350*/  @!P3 IMAD.IADD R12, R12, 0x1, -R21 ;  /* 0x000000010c0cb824 */ /* 0x000fe200078e0a15 */
[----:B------:R-:W-:Y:S01]  /*4360*/  IABS R5, R2 ;  /* 0x0000000200057213 */ /* 0x000fe20000000000 */
[----:B------:R0:W-:Y:S01]  /*4370*/  STL [R1+0x328], R0 ;  /* 0x0003280001007387 */ /* 0x0001e20000100800 */
[----:B------:R-:W-:Y:S01]  /*4380*/  IMAD.MOV R7, RZ, RZ, -R7 ;  /* 0x000000ffff077224 */ /* 0x000fe200078e0a07 */
[----:B------:R-:W-:Y:S01]  /*4390*/  ISETP.GE.AND P3, PT, R3, RZ, PT ;  /* 0x000000ff0300720c */ /* 0x000fe20003f66270 */
[--C-:B------:R-:W-:Y:S01]  /*43a0*/  @!P4 IMAD.IADD R6, R6, 0x1, -R21.reuse ;  /* 0x000000010606c824 */ /* 0x100fe200078e0a15 */
[----:B------:R-:W-:Y:S01]  /*43b0*/  ISETP.GT.U32.AND P4, PT, R21, R12, PT ;  /* 0x0000000c1500720c */ /* 0x000fe20003f84070 */
[----:B------:R-:W-:Y:S01]  /*43c0*/  @!P6 IMAD.IADD R8, R8, 0x1, -R21 ;  /* 0x000000010808e824 */ /* 0x000fe200078e0a15 */
[----:B------:R-:W-:Y:S01]  /*43d0*/  LOP3.LUT R3, R19, 0x18c, RZ, 0xfc, !PT ;  /* 0x0000018c13037812 */ /* 0x000fe200078efcff */
[C---:B------:R-:W-:Y:S01]  /*43e0*/  IMAD R4, R21.reuse, R7, R4 ;  /* 0x0000000715047224 */ /* 0x040fe200078e0204 */
[----:B------:R-:W-:Y:S01]  /*43f0*/  ISETP.GT.U32.AND P6, PT, R21, R6, PT ;  /* 0x000000061500720c */ /* 0x000fe20003fc4070 */
[----:B------:R-:W-:Y:S01]  /*4400*/  @!P2 IMAD.MOV R11, RZ, RZ, -R11 ;  /* 0x000000ffff0ba224 */ /* 0x000fe200078e0a0b */
[----:B------:R-:W-:Y:S01]  /*4410*/  IABS R15, R3 ;  /* 0x00000003000f7213 */ /* 0x000fe20000000000 */
[----:B0-----:R-:W-:Y:S01]  /*4420*/  IMAD.MOV.U32 R0, RZ, RZ, R9 ;  /* 0x000000ffff007224 */ /* 0x001fe200078e0009 */
[----:B------:R-:W-:Y:S01]  /*4430*/  LOP3.LUT R7, R19, 0x18a, RZ, 0xfc, !PT ;  /* 0x0000018a13077812 */ /* 0x000fe200078efcff */
[----:B------:R-:W-:Y:S01]  /*4440*/  IMAD.HI.U32 R9, R23, R5, RZ ;  /* 0x0000000517097227 */ /* 0x000fe200078e00ff */
[----:B------:R-:W-:-:S03]  /*4450*/  LOP3.LUT R10, R19, 0x188, RZ, 0xfc, !PT ;  /* 0x00000188130a7812 */ /* 0x000fc600078efcff */
[----:B------:R-:W-:Y:S02]  /*4460*/  IMAD.MOV R9, RZ, RZ, -R9 ;  /* 0x000000ffff097224 */ /* 0x000fe400078e0a09 */
[----:B------:R-:W-:Y:S01]  /*4470*/  @!P4 IMAD.IADD R12, R12, 0x1, -R21 ;  /* 0x000000010c0cc824 */ /* 0x000fe200078e0a15 */
[C---:B------:R-:W-:Y:S01]  /*4480*/  ISETP.GT.U32.AND P4, PT, R21.reuse, R4, PT ;  /* 0x000000041500720c */ /* 0x040fe20003f84070 */
[C---:B------:R-:W-:Y:S01]  /*4490*/  IMAD R5, R21.reuse, R9, R5 ;  /* 0x0000000915057224 */ /* 0x040fe200078e0205 */
[----:B------:R-:W-:Y:S01]  /*44a0*/  IABS R9, R7 ;  /* 0x0000000700097213 */ /* 0x000fe20000000000 */
[----:B------:R-:W-:Y:S02]  /*44b0*/  @!P6 IMAD.IADD R6, R6, 0x1, -R21 ;  /* 0x000000010606e824 */ /* 0x000fe400078e0a15 */
[----:B------:R-:W-:Y:S01]  /*44c0*/  @!P1 IMAD.MOV R0, RZ, RZ, -R0 ;  /* 0x000000ffff009224 */ /* 0x000fe200078e0a00 */
[----:B------:R-:W-:Y:S01]  /*44d0*/  ISETP.GT.U32.AND P6, PT, R21, R5, PT ;  /* 0x000000051500720c */ /* 0x000fe20003fc4070 */
[----:B------:R-:W-:Y:S01]  /*44e0*/  IMAD.HI.U32 R16, R23, R15, RZ ;  /* 0x0000000f17107227 */ /* 0x000fe200078e00ff */
[----:B------:R-:W-:-:S02]  /*44f0*/  ISETP.GT.U32.AND P1, PT, R21, R8, PT ;  /* 0x000000081500720c */ /* 0x000fc40003f24070 */
[----:B------:R0:W-:Y:S01]  /*4500*/  STL [R1+0x32c], R0 ;  /* 0x00032c0001007387 */ /* 0x0001e20000100800 */
[----:B------:R-:W-:Y:S02]  /*4510*/  IMAD.MOV R16, RZ, RZ, -R16 ;  /* 0x000000ffff107224 */ /* 0x000fe400078e0a10 */
[--C-:B------:R-:W-:Y:S01]  /*4520*/  @!P4 IMAD.IADD R4, R4, 0x1, -R21.reuse ;  /* 0x000000010404c824 */ /* 0x100fe200078e0a15 */
[----:B------:R-:W-:Y:S01]  /*4530*/  ISETP.GE.AND P4, PT, R2, RZ, PT ;  /* 0x000000ff0200720c */ /* 0x000fe20003f86270 */
[----:B------:R-:W-:Y:S01]  /*4540*/  IMAD.HI.U32 R14, R23, R9, RZ ;  /* 0x00000009170e7227 */ /* 0x000fe200078e00ff */
[----:B------:R-:W-:Y:S03]  /*4550*/  STL [R1+0x320], R11 ;  /* 0x0003200b01007387 */ /* 0x000fe60000100800 */
[----:B------:R-:W-:Y:S01]  /*4560*/  @!P6 IMAD.IADD R5, R5, 0x1, -R21 ;  /* 0x000000010505e824 */ /* 0x000fe200078e0a15 */
[----:B------:R-:W-:Y:S01]  /*4570*/  ISETP.GT.U32.AND P6, PT, R21, R4, PT ;  /* 0x000000041500720c */ /* 0x000fe20003fc4070 */
[----:B0-----:R-:W-:-:S02]  /*4580*/  IMAD.MOV.U32 R0, RZ, RZ, R12 ;  /* 0x000000ffff007224 */ /* 0x001fc400078e000c */
[----:B------:R-:W-:Y:S01]  /*4590*/  @!P1 IMAD.IADD R8, R8, 0x1, -R21 ;  /* 0x0000000108089824 */ /* 0x000fe200078e0a15 */
[----:B------:R-:W-:Y:S01]  /*45a0*/  ISETP.GE.AND P1, PT, R13, RZ, PT ;  /* 0x000000ff0d00720c */ /* 0x000fe20003f26270 */
[----:B------:R-:W-:Y:S01]  /*45b0*/  @!P0 IMAD.MOV R0, RZ, RZ, -R0 ;  /* 0x000000ffff008224 */ /* 0x000fe200078e0a00 */
[C---:B------:R-:W-:Y:S01]  /*45c0*/  ISETP.GT.U32.AND P0, PT, R21.reuse, R5, PT ;  /* 0x000000051500720c */ /* 0x040fe20003f04070 */
[C---:B------:R-:W-:Y:S01]  /*45d0*/  IMAD R2, R21.reuse, R16, R15 ;  /* 0x0000001015027224 */ /* 0x040fe200078e020f */
[----:B------:R-:W-:Y:S01]  /*45e0*/  IABS R13, R10 ;  /* 0x0000000a000d7213 */ /* 0x000fe20000000000 */
[----:B------:R-:W-:Y:S01]  /*45f0*/  IMAD.MOV R14, RZ, RZ, -R14 ;  /* 0x000000ffff0e7224 */ /* 0x000fe200078e0a0e */
[----:B------:R0:W-:Y:S01]  /*4600*/  STL [R1+0x31c], R0 ;  /* 0x00031c0001007387 */ /* 0x0001e20000100800 */
[----:B------:R-:W-:Y:S01]  /*4610*/  @!P5 IMAD.MOV R6, RZ, RZ, -R6 ;  /* 0x000000ffff06d224 */ /* 0x000fe200078e0a06 */
[C---:B------:R-:W-:Y:S01]  /*4620*/  ISETP.GT.U32.AND P2, PT, R21.reuse, R2, PT ;  /* 0x000000021500720c */ /* 0x040fe20003f44070 */
[----:B------:R-:W-:Y:S01]  /*4630*/  IMAD R9, R21, R14, R9 ;  /* 0x0000000e15097224 */ /* 0x000fe200078e0209 */
[----:B------:R-:W-:Y:S01]  /*4640*/  ISETP.GE.AND P5, PT, R3, RZ, PT ;  /* 0x000000ff0300720c */ /* 0x000fe20003fa6270 */
[----:B------:R-:W-:Y:S01]  /*4650*/  @!P6 IMAD.IADD R4, R4, 0x1, -R21 ;  /* 0x000000010404e824 */ /* 0x000fe200078e0a15 */
[----:B------:R1:W-:Y:S01]  /*4660*/  STL [R1+0x318], R6 ;  /* 0x0003180601007387 */ /* 0x0003e20000100800 */
[----:B------:R-:W-:Y:S01]  /*4670*/  IMAD.HI.U32 R3, R23, R13, RZ ;  /* 0x0000000d17037227 */ /* 0x000fe200078e00ff */
[----:B------:R-:W-:-:S03]  /*4680*/  ISETP.GT.U32.AND P6, PT, R21, R9, PT ;  /* 0x000000091500720c */ /* 0x000fc60003fc4070 */
[----:B0-----:R-:W-:Y:S01]  /*4690*/  IMAD.MOV.U32 R0, RZ, RZ, R8 ;  /* 0x000000ffff007224 */ /* 0x001fe200078e0008 */
[C---:B------:R-:W-:Y:S01]  /*46a0*/  LOP3.LUT R8, R19.reuse, 0x17a, RZ, 0xfc, !PT ;  /* 0x0000017a13087812 */ /* 0x040fe200078efcff */
[----:B------:R-:W-:Y:S02]  /*46b0*/  IMAD.MOV R3, RZ, RZ, -R3 ;  /* 0x000000ffff037224 */ /* 0x000fe400078e0a03 */
[----:B------:R-:W-:Y:S01]  /*46c0*/  @!P3 IMAD.MOV R0, RZ, RZ, -R0 ;  /* 0x000000ffff00b224 */ /* 0x000fe200078e0a00 */
[----:B-1----:R-:W-:Y:S01]  /*46d0*/  LOP3.LUT R6, R19, 0x186, RZ, 0xfc, !PT ;  /* 0x0000018613067812 */ /* 0x002fe200078efcff */
[--C-:B------:R-:W-:Y:S01]  /*46e0*/  @!P0 IMAD.IADD R5, R5, 0x1, -R21.reuse ;  /* 0x0000000105058824 */ /* 0x100fe200078e0a15 */
[----:B------:R-:W-:Y:S01]  /*46f0*/  ISETP.GE.AND P3, PT, R7, RZ, PT ;  /* 0x000000ff0700720c */ /* 0x000fe20003f66270 */
[----:B------:R-:W-:Y:S01]  /*4700*/  @!P2 IMAD.IADD R2, R2, 0x1, -R21 ;  /* 0x000000010202a824 */ /* 0x000fe200078e0a15 */
[----:B------:R0:W-:Y:S01]  /*4710*/  STL [R1+0x314], R0 ;  /* 0x0003140001007387 */ /* 0x0001e20000100800 */
[----:B------:R-:W-:Y:S01]  /*4720*/  IABS R15, R6 ;  /* 0x00000006000f7213 */ /* 0x000fe20000000000 */
[----:B------:R-:W-:Y:S01]  /*4730*/  IMAD R16, R21, R3, R13 ;  /* 0x0000000315107224 */ /* 0x000fe200078e020d */
[----:B------:R-:W-:Y:S01]  /*4740*/  LOP3.LUT R7, R19, 0x184, RZ, 0xfc, !PT ;  /* 0x0000018413077812 */ /* 0x000fe200078efcff */
[----:B------:R-:W-:Y:S01]  /*4750*/  @!P6 IMAD.IADD R9, R9, 0x1, -R21 ;  /* 0x000000010909e824 */ /* 0x000fe200078e0a15 */
[----:B------:R-:W-:-:S02]  /*4760*/  ISETP.GT.U32.AND P6, PT, R21, R2, PT ;  /* 0x000000021500720c */ /* 0x000fc40003fc4070 */
[----:B------:R-:W-:Y:S02]  /*4770*/  ISETP.GE.AND P2, PT, R6, RZ, PT ;  /* 0x000000ff0600720c */ /* 0x000fe40003f46270 */
[----:B------:R-:W-:Y:S01]  /*4780*/  LOP3.LUT R6, R19, 0x182, RZ, 0xfc, !PT ;  /* 0x0000018213067812 */ /* 0x000fe200078efcff */
[----:B0-----:R-:W-:Y:S01]  /*4790*/  IMAD.MOV.U32 R0, RZ, RZ, R4 ;  /* 0x000000ffff007224 */ /* 0x001fe200078e0004 */
[----:B------:R-:W-:Y:S01]  /*47a0*/  IABS R11, R7 ;  /* 0x00000007000b7213 */ /* 0x000fe20000000000 */
[----:B------:R-:W-:Y:S01]  /*47b0*/  IMAD.HI.U32 R4, R23, R15, RZ ;  /* 0x0000000f17047227 */ /* 0x000fe200078e00ff */
[----:B------:R-:W-:Y:S02]  /*47c0*/  IABS R14, R6 ;  /* 0x00000006000e7213 */ /* 0x000fe40000000000 */
[----:B------:R-:W-:Y:S01]  /*47d0*/  LOP3.LUT R3, R19, 0x180, RZ, 0xfc, !PT ;  /* 0x0000018013037812 */ /* 0x000fe200078efcff */
[----:B------:R-:W-:Y:S01]  /*47e0*/  @!P1 IMAD.MOV R0, RZ, RZ, -R0 ;  /* 0x000000ffff009224 */ /* 0x000fe200078e0a00 */
[C---:B------:R-:W-:Y:S01]  /*47f0*/  ISETP.GT.U32.AND P1, PT, R21.reuse, R9, PT ;  /* 0x000000091500720c */ /* 0x040fe20003f24070 */
[----:B------:R-:W-:Y:S01]  /*4800*/  IMAD.MOV R4, RZ, RZ, -R4 ;  /* 0x000000ffff047224 */ /* 0x000fe200078e0a04 */
[----:B------:R-:W-:Y:S01]  /*4810*/  IABS R13, R3 ;  /* 0x00000003000d7213 */ /* 0x000fe20000000000 */
[----:B------:R-:W-:Y:S01]  /*4820*/  @!P6 IMAD.IADD R2, R2, 0x1, -R21 ;  /* 0x000000010202e824 */ /* 0x000fe200078e0a15 */
[----:B------:R0:W-:Y:S01]  /*4830*/  STL [R1+0x30c], R0 ;  /* 0x00030c0001007387 */ /* 0x0001e20000100800 */
[----:B------:R-:W-:Y:S01]  /*4840*/  IMAD R15, R21, R4, R15 ;  /* 0x00000004150f7224 */ /* 0x000fe200078e020f */
[----:B------:R-:W-:Y:S01]  /*4850*/  ISETP.GE.AND P0, PT, R10, RZ, PT ;  /* 0x000000ff0a00720c */ /* 0x000fe20003f06270 */
[----:B------:R-:W-:Y:S01]  /*4860*/  IMAD.HI.U32 R4, R23, R11, RZ ;  /* 0x0000000b17047227 */ /* 0x000fe200078e00ff */
[----:B------:R-:W-:-:S02]  /*4870*/  LOP3.LUT R10, R19, 0x178, RZ, 0xfc, !PT ;  /* 0x00000178130a7812 */ /* 0x000fc400078efcff */
[----:B------:R-:W-:-:S03]  /*4880*/  ISETP.GT.U32.AND P6, PT, R21, R15, PT ;  /* 0x0000000f1500720c */ /* 0x000fc60003fc4070 */
[----:B------:R-:W-:Y:S01]  /*4890*/  @!P1 IMAD.IADD R9, R9, 0x1, -R21 ;  /* 0x0000000109099824 */ /* 0x000fe200078e0a15 */
[----:B------:R-:W-:Y:S01]  /*48a0*/  ISETP.GE.AND P1, PT, R7, RZ, PT ;  /* 0x000000ff0700720c */ /* 0x000fe20003f26270 */
[----:B0-----:R-:W-:Y:S02]  /*48b0*/  IMAD.MOV.U32 R0, RZ, RZ, R5 ;  /* 0x000000ffff007224 */ /* 0x001fe400078e0005 */
[----:B------:R-:W-:-:S04]  /*48c0*/  IMAD.HI.U32 R5, R23, R14, RZ ;  /* 0x0000000e17057227 */ /* 0x000fc800078e00ff */
[----:B------:R-:W-:Y:S01]  /*48d0*/  @!P4 IMAD.MOV R0, RZ, RZ, -R0 ;  /* 0x000000ffff00c224 */ /* 0x000fe200078e0a00 */
[C---:B------:R-:W-:Y:S01]  /*48e0*/  ISETP.GT.U32.AND P4, PT, R21.reuse, R16, PT ;  /* 0x000000101500720c */ /* 0x040fe20003f84070 */
[----:B------:R-:W-:Y:S02]  /*48f0*/  IMAD.MOV R7, RZ, RZ, -R4 ;  /* 0x000000ffff077224 */ /* 0x000fe400078e0a04 */
[----:B------:R-:W-:Y:S01]  /*4900*/  IMAD.MOV R5, RZ, RZ, -R5 ;  /* 0x000000ffff057224 */ /* 0x000fe200078e0a05 */
[----:B------:R0:W-:Y:S01]  /*4910*/  STL [R1+0x308], R0 ;  /* 0x0003080001007387 */ /* 0x0001e20000100800 */
[----:B------:R-:W-:Y:S01]  /*4920*/  IMAD R11, R21, R7, R11 ;  /* 0x00000007150b7224 */ /* 0x000fe200078e020b */
[----:B------:R-:W-:Y:S01]  /*4930*/  LOP3.LUT R7, R19, 0x17e, RZ, 0xfc, !PT ;  /* 0x0000017e13077812 */ /* 0x000fe200078efcff */
[----:B------:R-:W-:Y:S02]  /*4940*/  @!P6 IMAD.IADD R15, R15, 0x1, -R21 ;  /* 0x000000010f0fe824 */ /* 0x000fe400078e0a15 */
[----:B------:R-:W-:Y:S01]  /*4950*/  IMAD R14, R21, R5, R14 ;  /* 0x00000005150e7224 */ /* 0x000fe200078e020e */
[----:B------:R-:W-:Y:S01]  /*4960*/  IABS R5, R8 ;  /* 0x0000000800057213 */ /* 0x000fe20000000000 */
[----:B------:R-:W-:Y:S01]  /*4970*/  IMAD.HI.U32 R4, R23, R13, RZ ;  /* 0x0000000d17047227 */ /* 0x000fe200078e00ff */
[----:B------:R-:W-:-:S03]  /*4980*/  ISETP.GT.U32.AND P6, PT, R21, R15, PT ;  /* 0x0000000f1500720c */ /* 0x000fc60003fc4070 */
[----:B------:R-:W-:Y:S01]  /*4990*/  @!P4 IMAD.IADD R16, R16, 0x1, -R21 ;  /* 0x000000011010c824 */ /* 0x000fe200078e0a15 */
[----:B------:R-:W-:Y:S01]  /*49a0*/  ISETP.GE.AND P4, PT, R6, RZ, PT ;  /* 0x000000ff0600720c */ /* 0x000fe20003f86270 */
[----:B0-----:R-:W-:Y:S01]  /*49b0*/  IMAD.MOV.U32 R0, RZ, RZ, R2 ;  /* 0x000000ffff007224 */ /* 0x001fe200078e0002 */
[----:B------:R-:W-:Y:S01]  /*49c0*/  LOP3.LUT R2, R19, 0x17c, RZ, 0xfc, !PT ;  /* 0x0000017c13027812 */ /* 0x000fe200078efcff */
[----:B------:R-:W-:Y:S02]  /*49d0*/  IMAD.MOV R4, RZ, RZ, -R4 ;  /* 0x000000ffff047224 */ /* 0x000fe400078e0a04 */
[----:B------:R-:W-:Y:S01]  /*49e0*/  @!P5 IMAD.MOV R0, RZ, RZ, -R0 ;  /* 0x000000ffff00d224 */ /* 0x000fe200078e0a00 */
[C---:B------:R-:W-:Y:S01]  /*49f0*/  ISETP.GT.U32.AND P5, PT, R21.reuse, R16, PT ;  /* 0x000000101500720c */ /* 0x040fe20003fa4070 */
[----:B------:R-:W-:Y:S01]  /*4a00*/  IMAD R13, R21, R4, R13 ;  /* 0x00000004150d7224 */ /* 0x000fe200078e020d */
[----:B------:R-:W-:Y:S01]  /*4a10*/  IABS R6, R2 ;  /* 0x0000000200067213 */ /* 0x000fe20000000000 */
[----:B------:R-:W-:Y:S01]  /*4a20*/  @!P6 IMAD.IADD R15, R15, 0x1, -R21 ;  /* 0x000000010f0fe824 */ /* 0x000fe200078e0a15 */
[----:B------:R0:W-:Y:S01]  /*4a30*/  STL [R1+0x300], R0 ;  /* 0x0003000001007387 */ /* 0x0001e20000100800 */
[----:B------:R-:W-:-:S02]  /*4a40*/  IABS R4, R10 ;  /* 0x0000000a00047213 */ /* 0x000fc40000000000 */
[----:B------:R-:W-:-:S06]  /*4a50*/  ISETP.GT.U32.AND P6, PT, R21, R13, PT ;  /* 0x0000000d1500720c */ /* 0x000fcc0003fc4070 */
[----:B------:R-:W-:Y:S01]  /*4a60*/  @!P5 IMAD.IADD R16, R16, 0x1, -R21 ;  /* 0x000000011010d824 */ /* 0x000fe200078e0a15 */
[----:B------:R-:W-:Y:S01]  /*4a70*/  ISETP.GT.U32.AND P5, PT, R21, R14, PT ;  /* 0x0000000e1500720c */ /* 0x000fe20003fa4070 */
[----:B0-----:R-:W-:Y:S01]  /*4a80*/  IMAD.MOV.U32 R0, RZ, RZ, R9 ;  /* 0x000000ffff007224 */ /* 0x001fe200078e0009 */
[----:B------:R-:W-:Y:S01]  /*4a90*/  IABS R9, R7 ;  /* 0x0000000700097213 */ /* 0x000fe20000000000 */
[----:B------:R-:W-:Y:S01]  /*4aa0*/  IMAD.MOV.U32 R17, RZ, RZ, R16 ;  /* 0x000000ffff117224 */ /* 0x000fe200078e0010 */
[----:B------:R-:W-:Y:S01]  /*4ab0*/  LOP3.LUT R16, R19, 0x16a, RZ, 0xfc, !PT ;  /* 0x0000016a13107812 */ /* 0x000fe200078efcff */
[----:B------:R-:W-:Y:S01]  /*4ac0*/  @!P3 IMAD.MOV R0, RZ, RZ, -R0 ;  /* 0x000000ffff00b224 */ /* 0x000fe200078e0a00 */
[----:B------:R-:W-:Y:S01]  /*4ad0*/  ISETP.GT.U32.AND P3, PT, R21, R11, PT ;  /* 0x0000000b1500720c */ /* 0x000fe20003f64070 */
[----:B------:R-:W-:-:S03]  /*4ae0*/  IMAD.HI.U32 R12, R23, R9, RZ ;  /* 0x00000009170c7227 */ /* 0x000fc600078e00ff */
[----:B------:R0:W-:Y:S01]  /*4af0*/  STL [R1+0x304], R0 ;  /* 0x0003040001007387 */ /* 0x0001e20000100800 */
[----:B------:R-:W-:Y:S02]  /*4b00*/  IMAD.MOV R12, RZ, RZ, -R12 ;  /* 0x000000ffff0c7224 */ /* 0x000fe400078e0a0c */
[----:B------:R-:W-:Y:S02]  /*4b10*/  @!P5 IMAD.IADD R14, R14, 0x1, -R21 ;  /* 0x000000010e0ed824 */ /* 0x000fe400078e0a15 */
[----:B------:R-:W-:Y:S02]  /*4b20*/  IMAD R9, R21, R12, R9 ;  /* 0x0000000c15097224 */ /* 0x000fe400078e0209 */
[--C-:B------:R-:W-:Y:S01]  /*4b30*/  @!P6 IMAD.IADD R13, R13, 0x1, -R21.reuse ;  /* 0x000000010d0de824 */ /* 0x100fe200078e0a15 */
[----:B------:R-:W-:Y:S01]  /*4b40*/  ISETP.GT.U32.AND P6, PT, R21, R14, PT ;  /* 0x0000000e1500720c */ /* 0x000fe20003fc4070 */
[----:B------:R-:W-:Y:S01]  /*4b50*/  @!P3 IMAD.IADD R11, R11, 0x1, -R21 ;  /* 0x000000010b0bb824 */ /* 0x000fe200078e0a15 */
[----:B------:R-:W-:Y:S01]  /*4b60*/  ISETP.GE.AND P3, PT, R3, RZ, PT ;  /* 0x000000ff0300720c */ /* 0x000fe20003f66270 */
[----:B------:R-:W-:-:S03]  /*4b70*/  IMAD.HI.U32 R3, R23, R6, RZ ;  /* 0x0000000617037227 */ /* 0x000fc600078e00ff */
[C---:B------:R-:W-:Y:S01]  /*4b80*/  ISETP.GT.U32.AND P5, PT, R21.reuse, R11, PT ;  /* 0x0000000b1500720c */ /* 0x040fe20003fa4070 */
[----:B------:R-:W-:Y:S02]  /*4b90*/  IMAD.MOV R3, RZ, RZ, -R3 ;  /* 0x000000ffff037224 */ /* 0x000fe400078e0a03 */
[----:B0-----:R-:W-:Y:S02]  /*4ba0*/  IMAD.MOV.U32 R0, RZ, RZ, R15 ;  /* 0x000000ffff007224 */ /* 0x001fe400078e000f */
[----:B------:R-:W-:Y:S01]  /*4bb0*/  @!P0 IMAD.MOV R17, RZ, RZ, -R17 ;  /* 0x000000ffff118224 */ /* 0x000fe200078e0a11 */
[----:B------:R-:W-:Y:S01]  /*4bc0*/  ISETP.GT.U32.AND P0, PT, R21, R13, PT ;  /* 0x0000000d1500720c */ /* 0x000fe20003f04070 */
[----:B------:R-:W-:Y:S01]  /*4bd0*/  @!P2 IMAD.MOV R0, RZ, RZ, -R0 ;  /* 0x000000ffff00a224 */ /* 0x000fe200078e0a00 */
[----:B------:R-:W-:Y:S01]  /*4be0*/  ISETP.GE.AND P2, PT, R7, RZ, PT ;  /* 0x000000ff0700720c */ /* 0x000fe20003f46270 */
[----:B------:R-:W-:Y:S01]  /*4bf0*/  IMAD R6, R21, R3, R6 ;  /* 0x0000000315067224 */ /* 0x000fe200078e0206 */
[----:B------:R-:W-:Y:S01]  /*4c00*/  STL [R1+0x2c0], R17 ;  /* 0x0002c01101007387 */ /* 0x000fe20000100800 */
[----:B------:R-:W-:Y:S01]  /*4c10*/  IMAD.HI.U32 R7, R23, R4, RZ ;  /* 0x0000000417077227 */ /* 0x000fe200078e00ff */
[----:B------:R-:W-:-:S02]  /*4c20*/  LOP3.LUT R3, R19, 0x176, RZ, 0xfc, !PT ;  /* 0x0000017613037812 */ /* 0x000fc400078efcff */
[----:B------:R0:W-:Y:S01]  /*4c30*/  STL [R1+0x2d0], R0 ;  /* 0x0002d00001007387 */ /* 0x0001e20000100800 */
[--C-:B------:R-:W-:Y:S01]  /*4c40*/  @!P5 IMAD.IADD R11, R11, 0x1, -R21.reuse ;  /* 0x000000010b0bd824 */ /* 0x100fe200078e0a15 */
[C---:B------:R-:W-:Y:S01]  /*4c50*/  ISETP.GT.U32.AND P5, PT, R21.reuse, R9, PT ;  /* 0x000000091500720c */ /* 0x040fe20003fa4070 */
[----:B------:R-:W-:Y:S01]  /*4c60*/  @!P6 IMAD.IADD R14, R14, 0x1, -R21 ;  /* 0x000000010e0ee824 */ /* 0x000fe200078e0a15 */
[----:B------:R-:W-:Y:S01]  /*4c70*/  ISETP.GT.U32.AND P6, PT, R21, R6, PT ;  /* 0x000000061500720c */ /* 0x000fe20003fc4070 */
[----:B------:R-:W-:Y:S02]  /*4c80*/  IMAD.MOV R7, RZ, RZ, -R7 ;  /* 0x000000ffff077224 */ /* 0x000fe400078e0a07 */
[----:B------:R-:W-:Y:S01]  /*4c90*/  @!P0 IMAD.IADD R13, R13, 0x1, -R21 ;  /* 0x000000010d0d8824 */ /* 0x000fe200078e0a15 */
[----:B------:R-:W-:Y:S01]  /*4ca0*/  ISETP.GE.AND P0, PT, R2, RZ, PT ;  /* 0x000000ff0200720c */ /* 0x000fe20003f06270 */
[----:B------:R-:W-:Y:S01]  /*4cb0*/  IMAD R4, R21, R7, R4 ;  /* 0x0000000715047224 */ /* 0x000fe200078e0204 */
[----:B------:R-:W-:Y:S01]  /*4cc0*/  IABS R2, R3 ;  /* 0x0000000300027213 */ /* 0x000fe20000000000 */
[----:B0-----:R-:W-:Y:S01]  /*4cd0*/  IMAD.MOV.U32 R0, RZ, RZ, R11 ;  /* 0x000000ffff007224 */ /* 0x001fe200078e000b */
[----:B------:R-:W-:Y:S01]  /*4ce0*/  LOP3.LUT R7, R19, 0x174, RZ, 0xfc, !PT ;  /* 0x0000017413077812 */ /* 0x000fe200078efcff */
[----:B------:R-:W-:Y:S01]  /*4cf0*/  @!P4 IMAD.MOV R14, RZ, RZ, -R14 ;  /* 0x000000ffff0ec224 */ /* 0x000fe200078e0a0e */
[----:B------:R-:W-:Y:S01]  /*4d00*/  ISETP.GT.U32.AND P4, PT, R21, R4, PT ;  /* 0x000000041500720c */ /* 0x000fe20003f84070 */
[----:B------:R-:W-:-:S02]  /*4d10*/  @!P5 IMAD.IADD R9, R9, 0x1, -R21 ;  /* 0x000000010909d824 */ /* 0x000fc400078e0a15 */
[----:B------:R-:W-:Y:S02]  /*4d20*/  @!P1 IMAD.MOV R0, RZ, RZ, -R0 ;  /* 0x000000ffff009224 */ /* 0x000fe400078e0a00 */
[----:B------:R-:W-:Y:S01]  /*4d30*/  IMAD.HI.U32 R12, R23, R5, RZ ;  /* 0x00000005170c7227 */ /* 0x000fe200078e00ff */
[----:B------:R-:W-:Y:S02]  /*4d40*/  ISETP.GT.U32.AND P1, PT, R21, R9, PT ;  /* 0x000000091500720c */ /* 0x000fe40003f24070 */
[----:B------:R0:W-:Y:S01]  /*4d50*/  STL [R1+0x2f8], R0 ;  /* 0x0002f80001007387 */ /* 0x0001e20000100800 */
[----:B------:R-:W-:Y:S02]  /*4d60*/  @!P6 IMAD.IADD R6, R6, 0x1, -R21 ;  /* 0x000000010606e824 */ /* 0x000fe400078e0a15 */
[----:B------:R-:W-:Y:S01]  /*4d70*/  IMAD.MOV R12, RZ, RZ, -R12 ;  /* 0x000000ffff0c7224 */ /* 0x000fe200078e0a0c */
[----:B------:R1:W-:Y:S01]  /*4d80*/  STL [R1+0x2d8], R14 ;  /* 0x0002d80e01007387 */ /* 0x0003e20000100800 */
[----:B------:R-:W-:Y:S01]  /*4d90*/  IMAD.HI.U32 R11, R23, R2, RZ ;  /* 0x00000002170b7227 */ /* 0x000fe200078e00ff */
[----:B------:R-:W-:-:S03]  /*4da0*/  ISETP.GT.U32.AND P6, PT, R21, R6, PT ;  /* 0x000000061500720c */ /* 0x000fc60003fc4070 */
[----:B------:R-:W-:Y:S01]  /*4db0*/  IMAD R5, R21, R12, R5 ;  /* 0x0000000c15057224 */ /* 0x000fe200078e0205 */
[----:B------:R-:W-:Y:S01]  /*4dc0*/  IABS R12, R7 ;  /* 0x00000007000c7213 */ /* 0x000fe20000000000 */
[----:B0-----:R-:W-:Y:S01]  /*4dd0*/  IMAD.MOV.U32 R0, RZ, RZ, R13 ;  /* 0x000000ffff007224 */ /* 0x001fe200078e000d */
[----:B------:R-:W-:Y:S01]  /*4de0*/  LOP3.LUT R13, R19, 0x172, RZ, 0xfc, !PT ;  /* 0x00000172130d7812 */ /* 0x000fe200078efcff */
[----:B------:R-:W-:Y:S01]  /*4df0*/  @!P1 IMAD.IADD R9, R9, 0x1, -R21 ;  /* 0x0000000109099824 */ /* 0x000fe200078e0a15 */
[----:B------:R-:W-:Y:S01]  /*4e00*/  ISETP.GT.U32.AND P5, PT, R21, R5, PT ;  /* 0x000000051500720c */ /* 0x000fe20003fa4070 */
[----:B------:R-:W-:Y:S01]  /*4e10*/  @!P3 IMAD.MOV R0, RZ, RZ, -R0 ;  /* 0x000000ffff00b224 */ /* 0x000fe200078e0a00 */
[----:B------:R-:W-:Y:S01]  /*4e20*/  ISETP.GE.AND P3, PT, R8, RZ, PT ;  /* 0x000000ff0800720c */ /* 0x000fe20003f66270 */
[----:B------:R-:W-:Y:S01]  /*4e30*/  IMAD.MOV R11, RZ, RZ, -R11 ;  /* 0x000000ffff0b7224 */ /* 0x000fe200078e0a0b */
[----:B------:R-:W-:Y:S01]  /*4e40*/  ISETP.GE.AND P1, PT, R10, RZ, PT ;  /* 0x000000ff0a00720c */ /* 0x000fe20003f26270 */
[----:B------:R-:W-:Y:S01]  /*4e50*/  @!P4 IMAD.IADD R4, R4, 0x1, -R21 ;  /* 0x000000010404c824 */ /* 0x000fe200078e0a15 */
[----:B------:R0:W-:Y:S01]  /*4e60*/  STL [R1+0x2dc], R0 ;  /* 0x0002dc0001007387 */ /* 0x0001e20000100800 */
[----:B------:R-:W-:Y:S01]  /*4e70*/  IMAD.MOV.U32 R8, RZ, RZ, R12 ;  /* 0x000000ffff087224 */ /* 0x000fe200078e000c */
[----:B------:R-:W-:Y:S01]  /*4e80*/  ISETP.GE.AND P4, PT, R3, RZ, PT ;  /* 0x000000ff0300720c */ /* 0x000fe20003f86270 */
[----:B------:R-:W-:Y:S01]  /*4e90*/  IMAD R2, R21, R11, R2 ;  /* 0x0000000b15027224 */ /* 0x000fe200078e0202 */
[----:B------:R-:W-:Y:S01]  /*4ea0*/  LOP3.LUT R11, R19, 0x168, RZ, 0xfc, !PT ;  /* 0x00000168130b7812 */ /* 0x000fe200078efcff */
[----:B------:R-:W-:-:S03]  /*4eb0*/  IMAD.HI.U32 R10, R23, R8, RZ ;  /* 0x00000008170a7227 */ /* 0x000fc600078e00ff */
[----:B-1----:R-:W-:Y:S01]  /*4ec0*/  IABS R14, R11 ;  /* 0x0000000b000e7213 */ /* 0x002fe20000000000 */
[----:B------:R-:W-:Y:S01]  /*4ed0*/  @!P6 IMAD.IADD R6, R6, 0x1, -R21 ;  /* 0x000000010606e824 */ /* 0x000fe200078e0a15 */
[----:B------:R-:W-:Y:S01]  /*4ee0*/  ISETP.GT.U32.AND P6, PT, R21, R2, PT ;  /* 0x000000021500720c */ /* 0x000fe20003fc4070 */
[----:B0-----:R-:W-:Y:S01]  /*4ef0*/  IMAD.MOV.U32 R0, RZ, RZ, R9 ;  /* 0x000000ffff007224 */ /* 0x001fe200078e0009 */
[----:B------:R-:W-:Y:S01]  /*4f00*/  LOP3.LUT R9, R19, 0x170, RZ, 0xfc, !PT ;  /* 0x0000017013097812 */ /* 0x000fe200078efcff */
[----:B------:R-:W-:Y:S02]  /*4f10*/  IMAD.MOV R10, RZ, RZ, -R10 ;  /* 0x000000ffff0a7224 */ /* 0x000fe400078e0a0a */
[----:B------:R-:W-:Y:S01]  /*4f20*/  @!P2 IMAD.MOV R0, RZ, RZ, -R0 ;  /* 0x000000ffff00a224 */ /* 0x000fe200078e0a00 */
[C---:B------:R-:W-:Y:S01]  /*4f30*/  ISETP.GT.U32.AND P2, PT, R21.reuse, R4, PT ;  /* 0x000000041500720c */ /* 0x040fe20003f44070 */
[----:B------:R-:W-:Y:S01]  /*4f40*/  IMAD R3, R21, R10, R8 ;  /* 0x0000000a15037224 */ /* 0x000fe200078e0208 */
[----:B------:R-:W-:Y:S01]  /*4f50*/  LOP3.LUT R8, R19, 0x16c, RZ, 0xfc, !PT ;  /* 0x0000016c13087812 */ /* 0x000fe200078efcff */
[--C-:B------:R-:W-:Y:S01]  /*4f60*/  @!P5 IMAD.IADD R5, R5, 0x1, -R21.reuse ;  /* 0x000000010505d824 */ /* 0x100fe200078e0a15 */
[----:B------:R0:W-:Y:S03]  /*4f70*/  STL [R1+0x2e0], R0 ;  /* 0x0002e00001007387 */ /* 0x0001e60000100800 */
[----:B------:R-:W-:Y:S01]  /*4f80*/  @!P6 IMAD.IADD R2, R2, 0x1, -R21 ;  /* 0x000000010202e824 */ /* 0x000fe200078e0a15 */
[----:B------:R-:W-:-:S04]  /*4f90*/  ISETP.GT.U32.AND P5, PT, R21, R5, PT ;  /* 0x000000051500720c */ /* 0x000fc80003fa4070 */
[C---:B------:R-:W-:Y:S01]  /*4fa0*/  ISETP.GT.U32.AND P6, PT, R21.reuse, R2, PT ;  /* 0x000000021500720c */ /* 0x040fe20003fc4070 */
[----:B------:R-:W-:Y:S01]  /*4fb0*/  @!P2 IMAD.IADD R4, R4, 0x1, -R21 ;  /* 0x000000010404a824 */ /* 0x000fe200078e0a15 */
[----:B------:R-:W-:Y:S01]  /*4fc0*/  ISETP.GT.U32.AND P2, PT, R21, R3, PT ;  /* 0x000000031500720c */ /* 0x000fe20003f44070 */
[----:B0-----:R-:W-:-:S04]  /*4fd0*/  IMAD.MOV.U32 R0, RZ, RZ, R6 ;  /* 0x000000ffff007224 */ /* 0x001fc800078e0006 */
[----:B------:R-:W-:Y:S01]  /*4fe0*/  @!P0 IMAD.MOV R0, RZ, RZ, -R0 ;  /* 0x000000ffff008224 */ /* 0x000fe200078e0a00 */
[----:B------:R-:W-:Y:S01]  /*4ff0*/  ISETP.GE.AND P0, PT, R13, RZ, PT ;  /* 0x000000ff0d00720c */ /* 0x000fe20003f06270 */
[----:B------:R-:W-:Y:S01]  /*5000*/  @!P5 IMAD.IADD R5, R5, 0x1, -R21 ;  /* 0x000000010505d824 */ /* 0x000fe200078e0a15 */
[----:B------:R-:W-:Y:S02]  /*5010*/  IABS R13, R13 ;  /* 0x0000000d000d7213 */ /* 0x000fe40000000000 */
[----:B------:R0:W-:Y:S01]  /*5020*/  STL [R1+0x2e4], R0 ;  /* 0x0002e40001007387 */ /* 0x0001e20000100800 */
[----:B------:R-:W-:Y:S01]  /*5030*/  ISETP.GE.AND P5, PT, R7, RZ, PT ;  /* 0x000000ff0700720c */ /* 0x000fe20003fa6270 */
[----:B------:R-:W-:Y:S01]  /*5040*/  @!P3 IMAD.MOV R5, RZ, RZ, -R5 ;  /* 0x000000ffff05b224 */ /* 0x000fe200078e0a05 */
[----:B------:R-:W-:Y:S01]  /*5050*/  LOP3.LUT R7, R19, 0x16e, RZ, 0xfc, !PT ;  /* 0x0000016e13077812 */ /* 0x000fe200078efcff */
[----:B------:R-:W-:Y:S01]  /*5060*/  @!P2 IMAD.IADD R3, R3, 0x1, -R21 ;  /* 0x000000010303a824 */ /* 0x000fe200078e0a15 */
[----:B------:R-:W-:Y:S01]  /*5070*/  ISETP.GE.AND P3, PT, R9, RZ, PT ;  /* 0x000000ff0900720c */ /* 0x000fe20003f66270 */
[----:B------:R-:W-:Y:S01]  /*5080*/  IMAD.HI.U32 R6, R23, R13, RZ ;  /* 0x0000000d17067227 */ /* 0x000fe200078e00ff */
[----:B------:R1:W-:Y:S01]  /*5090*/  STL [R1+0x2f0], R5 ;  /* 0x0002f00501007387 */ /* 0x0003e20000100800 */
[----:B------:R-:W-:-:S02]  /*50a0*/  IABS R9, R9 ;  /* 0x0000000900097213 */ /* 0x000fc40000000000 */
[----:B0-----:R-:W-:Y:S01]  /*50b0*/  IMAD.MOV.U32 R0, RZ, RZ, R4 ;  /* 0x000000ffff007224 */ /* 0x001fe200078e0004 */
[----:B------:R-:W-:Y:S01]  /*50c0*/  ISETP.GT.U32.AND P2, PT, R21, R3, PT ;  /* 0x000000031500720c */ /* 0x000fe20003f44070 */
[----:B------:R-:W-:Y:S01]  /*50d0*/  @!P6 IMAD.IADD R2, R2, 0x1, -R21 ;  /* 0x000000010202e824 */ /* 0x000fe200078e0a15 */
[----:B------:R-:W-:Y:S01]  /*50e0*/  ISETP.GE.AND P6, PT, R8, RZ, PT ;  /* 0x000000ff0800720c */ /* 0x000fe20003fc6270 */
[----:B------:R-:W-:Y:S01]  /*50f0*/  @!P1 IMAD.MOV R0, RZ, RZ, -R0 ;  /* 0x000000ffff009224 */ /* 0x000fe200078e0a00 */
[----:B------:R-:W-:Y:S01]  /*5100*/  ISETP.GE.AND P1, PT, R7, RZ, PT ;  /* 0x000000ff0700720c */ /* 0x000fe20003f26270 */
[----:B------:R-:W-:Y:S01]  /*5110*/  IMAD.MOV R6, RZ, RZ, -R6 ;  /* 0x000000ffff067224 */ /* 0x000fe200078e0a06 */
[----:B------:R-:W-:Y:S01]  /*5120*/  IABS R7, R7 ;  /* 0x0000000700077213 */ /* 0x000fe20000000000 */
[----:B-1----:R-:W-:Y:S01]  /*5130*/  IMAD.HI.U32 R5, R23, R9, RZ ;  /* 0x0000000917057227 */ /* 0x002fe200078e00ff */
[----:B------:R0:W-:Y:S01]  /*5140*/  STL [R1+0x2f4], R0 ;  /* 0x0002f40001007387 */ /* 0x0001e20000100800 */
[----:B------:R-:W-:-:S02]  /*5150*/  IABS R8, R8 ;  /* 0x0000000800087213 */ /* 0x000fc40000000000 */
[----:B------:R-:W-:-:S04]  /*5160*/  IMAD.HI.U32 R4, R23, R7, RZ ;  /* 0x0000000717047227 */ /* 0x000fc800078e00ff */
[----:B------:R-:W-:Y:S02]  /*5170*/  IMAD R13, R21, R6, R13 ;  /* 0x00000006150d7224 */ /* 0x000fe400078e020d */
[----:B------:R-:W-:Y:S02]  /*5180*/  IMAD.MOV R4, RZ, RZ, -R4 ;  /* 0x000000ffff047224 */ /* 0x000fe400078e0a04 */
[----:B0-----:R-:W-:Y:S02]  /*5190*/  IMAD.MOV.U32 R0, RZ, RZ, R2 ;  /* 0x000000ffff007224 */ /* 0x001fe400078e0002 */
[----:B------:R-:W-:Y:S02]  /*51a0*/  @!P2 IMAD.IADD R3, R3, 0x1, -R21 ;  /* 0x000000010303a824 */ /* 0x000fe400078e0a15 */
[----:B------:R-:W-:Y:S01]  /*51b0*/  @!P4 IMAD.MOV R0, RZ, RZ, -R0 ;  /* 0x000000ffff00c224 */ /* 0x000fe200078e0a00 */
[C---:B------:R-:W-:Y:S01]  /*51c0*/  ISETP.GT.U32.AND P4, PT, R21.reuse, R13, PT ;  /* 0x0000000d1500720c */ /* 0x040fe20003f84070 */
[----:B------:R-:W-:-:S02]  /*51d0*/  IMAD R7, R21, R4, R7 ;  /* 0x0000000415077224 */ /* 0x000fc400078e0207 */
[----:B------:R-:W-:Y:S01]  /*51e0*/  IMAD.MOV R5, RZ, RZ, -R5 ;  /* 0x000000ffff057224 */ /* 0x000fe200078e0a05 */
[----:B------:R0:W-:Y:S01]  /*51f0*/  STL [R1+0x2e8], R0 ;  /* 0x0002e80001007387 */ /* 0x0001e20000100800 */
[----:B------:R-:W-:-:S04]  /*5200*/  IMAD.HI.U32 R2, R23, R8, RZ ;  /* 0x0000000817027227 */ /* 0x000fc800078e00ff */
[----:B------:R-:W-:Y:S01]  /*5210*/  IMAD R9, R21, R5, R9 ;  /* 0x0000000515097224 */ /* 0x000fe200078e0209 */
[----:B------:R-:W-:Y:S01]  /*5220*/  LOP3.LUT R5, R19, 0x164, RZ, 0xfc, !PT ;  /* 0x0000016413057812 */ /* 0x000fe200078efcff */
[----:B------:R-:W-:Y:S02]  /*5230*/  IMAD.MOV R2, RZ, RZ, -R2 ;  /* 0x000000ffff027224 */ /* 0x000fe400078e0a02 */
[----:B------:R-:W-:Y:S01]  /*5240*/  @!P4 IMAD.IADD R13, R13, 0x1, -R21 ;  /* 0x000000010d0dc824 */ /* 0x000fe200078e0a15 */
[C---:B------:R-:W-:Y:S01]  /*5250*/  ISETP.GT.U32.AND P2, PT, R21.reuse, R9, PT ;  /* 0x000000091500720c */ /* 0x040fe20003f44070 */
[----:B0-----:R-:W-:Y:S01]  /*5260*/  IMAD.MOV.U32 R0, RZ, RZ, R3 ;  /* 0x000000ffff007224 */ /* 0x001fe200078e0003 */
[----:B------:R-:W-:Y:S01]  /*5270*/  IABS R3, R16 ;  /* 0x0000001000037213 */ /* 0x000fe20000000000 */
[C---:B------:R-:W-:Y:S01]  /*5280*/  IMAD R8, R21.reuse, R2, R8 ;  /* 0x0000000215087224 */ /* 0x040fe200078e0208 */
[C---:B------:R-:W-:Y:S01]  /*5290*/  ISETP.GT.U32.AND P4, PT, R21.reuse, R13, PT ;  /* 0x0000000d1500720c */ /* 0x040fe20003f84070 */
[----:B------:R-:W-:Y:S01]  /*52a0*/  @!P5 IMAD.MOV R0, RZ, RZ, -R0 ;  /* 0x000000ffff00d224 */ /* 0x000fe200078e0a00 */
[----:B------:R-:W-:Y:S01]  /*52b0*/  ISETP.GT.U32.AND P5, PT, R21, R7, PT ;  /* 0x000000071500720c */ /* 0x000fe20003fa4070 */
[----:B------:R-:W-:Y:S01]  /*52c0*/  IMAD.HI.U32 R6, R23, R14, RZ ;  /* 0x0000000e17067227 */ /* 0x000fe200078e00ff */
[----:B------:R-:W-:-:S02]  /*52d0*/  LOP3.LUT R2, R19, 0x166, RZ, 0xfc, !PT ;  /* 0x0000016613027812 */ /* 0x000fc400078efcff */
[----:B------:R0:W-:Y:S01]  /*52e0*/  STL [R1+0x2ec], R0 ;  /* 0x0002ec0001007387 */ /* 0x0001e20000100800 */
[----:B------:R-:W-:Y:S01]  /*52f0*/  IMAD.MOV R6, RZ, RZ, -R6 ;  /* 0x000000ffff067224 */ /* 0x000fe200078e0a06 */
[----:B------:R-:W-:Y:S01]  /*5300*/  IABS R4, R2 ;  /* 0x0000000200047213 */ /* 0x000fe20000000000 */
[----:B------:R-:W-:Y:S01]  /*5310*/  @!P2 IMAD.IADD R9, R9, 0x1, -R21 ;  /* 0x000000010909a824 */ /* 0x000fe200078e0a15 */
[----:B------:R-:W-:Y:S01]  /*5320*/  IABS R12, R5 ;  /* 0x00000005000c7213 */ /* 0x000fe20000000000 */
[----:B------:R-:W-:-:S03]  /*5330*/  IMAD.HI.U32 R10, R23, R3, RZ ;  /* 0x00000003170a7227 */ /* 0x000fc600078e00ff */
[----:B------:R-:W-:Y:S01]  /*5340*/  ISETP.GT.U32.AND P2, PT, R21, R9, PT ;  /* 0x000000091500720c */ /* 0x000fe20003f44070 */
[--C-:B------:R-:W-:Y:S02]  /*5350*/  @!P5 IMAD.IADD R7, R7, 0x1, -R21.reuse ;  /* 0x000000010707d824 */ /* 0x100fe400078e0a15 */
[----:B------:R-:W-:Y:S01]  /*5360*/  @!P4 IMAD.IADD R13, R13, 0x1, -R21 ;  /* 0x000000010d0dc824 */ /* 0x000fe200078e0a15 */
[C---:B------:R-:W-:Y:S01]  /*5370*/  ISETP.GT.U32.AND P4, PT, R21.reuse, R8, PT ;  /* 0x000000081500720c */ /* 0x040fe20003f84070 */
[C---:B------:R-:W-:Y:S01]  /*5380*/  IMAD R14, R21.reuse, R6, R14 ;  /* 0x00000006150e7224 */ /* 0x040fe200078e020e */
[----:B------:R-:W-:Y:S01]  /*5390*/  ISETP.GT.U32.AND P5, PT, R21, R7, PT ;  /* 0x000000071500720c */ /* 0x000fe20003fa4070 */
[----:B------:R-:W-:Y:S01]  /*53a0*/  IMAD.MOV R10, RZ, RZ, -R10 ;  /* 0x000000ffff0a7224 */ /* 0x000fe200078e0a0a */
[----:B------:R-:W-:Y:S01]  /*53b0*/  LOP3.LUT R6, R19, 0x162, RZ, 0xfc, !PT ;  /* 0x0000016213067812 */ /* 0x000fe200078efcff */
[----:B0-----:R-:W-:Y:S02]  /*53c0*/  IMAD.MOV.U32 R0, RZ, RZ, R13 ;  /* 0x000000ffff007224 */ /* 0x001fe400078e000d */
[----:B------:R-:W-:Y:S01]  /*53d0*/  IMAD R3, R21, R10, R3 ;  /* 0x0000000a15037224 */ /* 0x000fe200078e0203 */
[----:B------:R-:W-:Y:S01]  /*53e0*/  IABS R13, R6 ;  /* 0x00000006000d7213 */ /* 0x000fe20000000000 */
[----:B------:R-:W-:-:S02]  /*53f0*/  @!P2 IMAD.IADD R9, R9, 0x1, -R21 ;  /* 0x000000010909a824 */ /* 0x000fc400078e0a15 */
[----:B------:R-:W-:Y:S01]  /*5400*/  @!P0 IMAD.MOV R0, RZ, RZ, -R0 ;  /* 0x000000ffff008224 */ /* 0x000fe200078e0a00 */
[----:B------:R-:W-:Y:S01]  /*5410*/  ISETP.GT.U32.AND P2, PT, R21, R3, PT ;  /* 0x000000031500720c */ /* 0x000fe20003f44070 */
[--C-:B------:R-:W-:Y:S01]  /*5420*/  @!P4 IMAD.IADD R8, R8, 0x1, -R21.reuse ;  /* 0x000000010808c824 */ /* 0x100fe200078e0a15 */
[----:B------:R-:W-:Y:S01]  /*5430*/  ISETP.GE.AND P4, PT, R16, RZ, PT ;  /* 0x000000ff1000720c */ /* 0x000fe20003f86270 */
[----:B------:R-:W-:Y:S01]  /*5440*/  @!P5 IMAD.IADD R7, R7, 0x1, -R21 ;  /* 0x000000010707d824 */ /* 0x000fe200078e0a15 */
[----:B------:R-:W-:Y:S01]  /*5450*/  ISETP.GT.U32.AND P5, PT, R21, R14, PT ;  /* 0x0000000e1500720c */ /* 0x000fe20003fa4070 */
[----:B------:R-:W-:Y:S01]  /*5460*/  IMAD.HI.U32 R15, R23, R4, RZ ;  /* 0x00000004170f7227 */ /* 0x000fe200078e00ff */
[----:B------:R-:W-:Y:S01]  /*5470*/  ISETP.GT.U32.AND P0, PT, R21, R8, PT ;  /* 0x000000081500720c */ /* 0x000fe20003f04070 */
[----:B------:R0:W-:Y:S02]  /*5480*/  STL [R1+0x2d4], R0 ;  /* 0x0002d40001007387 */ /* 0x0001e40000100800 */
[----:B------:R-:W-:-:S04]  /*5490*/  IMAD.HI.U32 R10, R23, R12, RZ ;  /* 0x0000000c170a7227 */ /* 0x000fc800078e00ff */
[----:B------:R-:W-:Y:S01]  /*54a0*/  @!P2 IMAD.IADD R3, R3, 0x1, -R21 ;  /* 0x000000010303a824 */ /* 0x000fe200078e0a15 */
[----:B------:R-:W-:Y:S01]  /*54b0*/  ISETP.GE.AND P2, PT, R11, RZ, PT ;  /* 0x000000ff0b00720c */ /* 0x000fe20003f46270 */
[----:B------:R-:W-:Y:S02]  /*54c0*/  IMAD.MOV R15, RZ, RZ, -R15 ;  /* 0x000000ffff0f7224 */ /* 0x000fe400078e0a0f */
[----:B------:R-:W-:Y:S02]  /*54d0*/  @!P5 IMAD.IADD R14, R14, 0x1, -R21 ;  /* 0x000000010e0ed824 */ /* 0x000fe400078e0a15 */
[----:B0-----:R-:W-:Y:S02]  /*54e0*/  IMAD.MOV.U32 R0, RZ, RZ, R9 ;  /* 0x000000ffff007224 */ /* 0x001fe400078e0009 */
[----:B------:R-:W-:Y:S01]  /*54f0*/  IMAD.HI.U32 R9, R23, R13, RZ ;  /* 0x0000000d17097227 */ /* 0x000fe200078e00ff */
[----:B------:R-:W-:-:S03]  /*5500*/  ISETP.GT.U32.AND P5, PT, R21, R14, PT ;  /* 0x0000000e1500720c */ /* 0x000fc60003fa4070 */
[----:B------:R-:W-:Y:S01]  /*5510*/  @!P3 IMAD.MOV R0, RZ, RZ, -R0 ;  /* 0x000000ffff00b224 */ /* 0x000fe200078e0a00 */
[C---:B------:R-:W-:Y:S01]  /*5520*/  ISETP.GT.U32.AND P3, PT, R21.reuse, R3, PT ;  /* 0x000000031500720c */ /* 0x040fe20003f64070 */
[----:B------:R-:W-:Y:S02]  /*5530*/  IMAD.MOV R10, RZ, RZ, -R10 ;  /* 0x000000ffff0a7224 */ /* 0x000fe400078e0a0a */
[C---:B------:R-:W-:Y:S01]  /*5540*/  IMAD R4, R21.reuse, R15, R4 ;  /* 0x0000000f15047224 */ /* 0x040fe200078e0204 */
[----:B------:R0:W-:Y:S01]  /*5550*/  STL [R1+0x2cc], R0 ;  /* 0x0002cc0001007387 */ /* 0x0001e20000100800 */
[----:B------:R-:W-:Y:S02]  /*5560*/  @!P0 IMAD.IADD R8, R8, 0x1, -R21 ;  /* 0x0000000108088824 */ /* 0x000fe400078e0a15 */
[----:B------:R-:W-:Y:S01]  /*5570*/  IMAD.MOV R9, RZ, RZ, -R9 ;  /* 0x000000ffff097224 */ /* 0x000fe200078e0a09 */
[C---:B------:R-:W-:Y:S01]  /*5580*/  ISETP.GT.U32.AND P0, PT, R21.reuse, R4, PT ;  /* 0x000000041500720c */ /* 0x040fe20003f04070 */
[----:B------:R-:W-:Y:S01]  /*5590*/  IMAD R12, R21, R10, R12 ;  /* 0x0000000a150c7224 */ /* 0x000fe200078e020c */
[----:B------:R-:W-:Y:S01]  /*55a0*/  LOP3.LUT R10, R19, 0x15c, RZ, 0xfc, !PT ;  /* 0x0000015c130a7812 */ /* 0x000fe200078efcff */
[----:B------:R-:W-:-:S02]  /*55b0*/  IMAD R11, R21, R9, R13 ;  /* 0x00000009150b7224 */ /* 0x000fc400078e020d */
[----:B------:R-:W-:Y:S02]  /*55c0*/  @!P5 IMAD.IADD R14, R14, 0x1, -R21 ;  /* 0x000000010e0ed824 */ /* 0x000fe400078e0a15 */
[----:B0-----:R-:W-:Y:S01]  /*55d0*/  IMAD.MOV.U32 R0, RZ, RZ, R8 ;  /* 0x000000ffff007224 */ /* 0x001fe200078e0008 */
[C---:B------:R-:W-:Y:S01]  /*55e0*/  ISETP.GT.U32.AND P5, PT, R21.reuse, R11, PT ;  /* 0x0000000b1500720c */ /* 0x040fe20003fa4070 */
[----:B------:R-:W-:Y:S01]  /*55f0*/  @!P1 IMAD.MOV R7, RZ, RZ, -R7 ;  /* 0x000000ffff079224 */ /* 0x000fe200078e0a07 */
[----:B------:R-:W-:Y:S01]  /*5600*/  ISETP.GE.AND P1, PT, R2, RZ, PT ;  /* 0x000000ff0200720c */ /* 0x000fe20003f26270 */
[----:B------:R-:W-:Y:S01]  /*5610*/  @!P6 IMAD.MOV R0, RZ, RZ, -R0 ;  /* 0x000000ffff00e224 */ /* 0x000fe200078e0a00 */
[----:B------:R-:W-:Y:S01]  /*5620*/  ISETP.GT.U32.AND P6, PT, R21, R12, PT ;  /* 0x0000000c1500720c */ /* 0x000fe20003fc4070 */
[--C-:B------:R-:W-:Y:S01]  /*5630*/  @!P3 IMAD.IADD R3, R3, 0x1, -R21.reuse ;  /* 0x000000010303b824 */ /* 0x100fe200078e0a15 */
[----:B------:R-:W-:Y:S01]  /*5640*/  ISETP.GE.AND P3, PT, R5, RZ, PT ;  /* 0x000000ff0500720c */ /* 0x000fe20003f66270 */
[----:B------:R0:W-:Y:S01]  /*5650*/  STL [R1+0x2c8], R7 ;  /* 0x0002c80701007387 */ /* 0x0001e20000100800 */
[C---:B------:R-:W-:Y:S01]  /*5660*/  LOP3.LUT R2, R19.reuse, 0x160, RZ, 0xfc, !PT ;  /* 0x0000016013027812 */ /* 0x040fe200078efcff */
[--C-:B------:R-:W-:Y:S01]  /*5670*/  @!P0 IMAD.IADD R4, R4, 0x1, -R21.reuse ;  /* 0x0000000104048824 */ /* 0x100fe200078e0a15 */
[----:B------:R-:W-:Y:S01]  /*5680*/  LOP3.LUT R5, R19, 0x15e, RZ, 0xfc, !PT ;  /* 0x0000015e13057812 */ /* 0x000fe200078efcff */
[----:B------:R1:W-:Y:S01]  /*5690*/  STL [R1+0x2c4], R0 ;  /* 0x0002c40001007387 */ /* 0x0003e20000100800 */
[----:B------:R-:W-:Y:S01]  /*56a0*/  ISETP.GE.AND P0, PT, R6, RZ, PT ;  /* 0x000000ff0600720c */ /* 0x000fe20003f06270 */
[--C-:B------:R-:W-:Y:S01]  /*56b0*/  @!P5 IMAD.IADD R11, R11, 0x1, -R21.reuse ;  /* 0x000000010b0bd824 */ /* 0x100fe200078e0a15 */
[----:B------:R-:W-:Y:S01]  /*56c0*/  IABS R8, R5 ;  /* 0x0000000500087213 */ /* 0x000fe20000000000 */
[----:B------:R-:W-:Y:S01]  /*56d0*/  @!P2 IMAD.MOV R14, RZ, RZ, -R14 ;  /* 0x000000ffff0ea224 */ /* 0x000fe200078e0a0e */
[----:B0-----:R-:W-:Y:S01]  /*56e0*/  IABS R7, R2 ;  /* 0x0000000200077213 */ /* 0x001fe20000000000 */
[----:B------:R-:W-:Y:S01]  /*56f0*/  @!P6 IMAD.IADD R12, R12, 0x1, -R21 ;  /* 0x000000010c0ce824 */ /* 0x000fe200078e0a15 */
[----:B------:R-:W-:Y:S01]  /*5700*/  ISETP.GT.U32.AND P6, PT, R21, R4, PT ;  /* 0x000000041500720c */ /* 0x000fe20003fc4070 */
[----:B-1----:R-:W-:-:S02]  /*5710*/  IMAD.MOV.U32 R0, RZ, RZ, R3 ;  /* 0x000000ffff007224 */ /* 0x002fc400078e0003 */
[----:B------:R-:W-:Y:S01]  /*5720*/  IMAD.HI.U32 R6, R23, R7, RZ ;  /* 0x0000000717067227 */ /* 0x000fe200078e00ff */
[----:B------:R-:W-:-:S03]  /*5730*/  ISETP.GT.U32.AND P5, PT, R21, R12, PT ;  /* 0x0000000c1500720c */ /* 0x000fc60003fa4070 */
[----:B------:R-:W-:Y:S01]  /*5740*/  IMAD.MOV.U32 R3, RZ, RZ, R8 ;  /* 0x000000ffff037224 */ /* 0x000fe200078e0008 */
[----:B------:R-:W-:Y:S01]  /*5750*/  LOP3.LUT R8, R19, 0x15a, RZ, 0xfc, !PT ;  /* 0x0000015a13087812 */ /* 0x000fe200078efcff */
[----:B------:R-:W-:Y:S01]  /*5760*/  @!P4 IMAD.MOV R0, RZ, RZ, -R0 ;  /* 0x000000ffff00c224 */ /* 0x000fe200078e0a00 */
[----:B------:R-:W-:Y:S01]  /*5770*/  ISETP.GT.U32.AND P4, PT, R21, R11, PT ;  /* 0x0000000b1500720c */ /* 0x000fe20003f84070 */
[----:B------:R-:W-:Y:S01]  /*5780*/  IMAD.MOV R6, RZ, RZ, -R6 ;  /* 0x000000ffff067224 */ /* 0x000fe200078e0a06 */
[----:B------:R-:W-:Y:S01]  /*5790*/  IABS R16, R8 ;  /* 0x0000000800107213 */ /* 0x000fe20000000000 */
[----:B------:R-:W-:Y:S01]  /*57a0*/  IMAD.HI.U32 R9, R23, R3, RZ ;  /* 0x0000000317097227 */ /* 0x000fe200078e00ff */
[----:B------:R0:W-:Y:S03]  /*57b0*/  STL [R1+0x298], R0 ;  /* 0x0002980001007387 */ /* 0x0001e60000100800 */
[C---:B------:R-:W-:Y:S01]  /*57c0*/  IMAD R6, R21.reuse, R6, R7 ;  /* 0x0000000615067224 */ /* 0x040fe200078e0207 */
[----:B------:R-:W-:Y:S01]  /*57d0*/  IABS R7, R10 ;  /* 0x0000000a00077213 */ /* 0x000fe20000000000 */
[----:B------:R-:W-:Y:S01]  /*57e0*/  IMAD.MOV R9, RZ, RZ, -R9 ;  /* 0x000000ffff097224 */ /* 0x000fe200078e0a09 */
[----:B------:R-:W-:Y:S01]  /*57f0*/  STL [R1+0x29c], R14 ;  /* 0x00029c0e01007387 */ /* 0x000fe20000100800 */
[----:B------:R-:W-:Y:S01]  /*5800*/  @!P6 IMAD.IADD R4, R4, 0x1, -R21 ;  /* 0x000000010404e824 */ /* 0x000fe200078e0a15 */
[C---:B------:R-:W-:Y:S01]  /*5810*/  ISETP.GT.U32.AND P6, PT, R21.reuse, R6, PT ;  /* 0x000000061500720c */ /* 0x040fe20003fc4070 */
[----:B------:R-:W-:-:S02]  /*5820*/  IMAD R3, R21, R9, R3 ;  /* 0x0000000915037224 */ /* 0x000fc400078e0203 */
[----:B------:R-:W-:Y:S02]  /*5830*/  @!P4 IMAD.IADD R11, R11, 0x1, -R21 ;  /* 0x000000010b0bc824 */ /* 0x000fe400078e0a15 */
[----:B------:R-:W-:Y:S01]  /*5840*/  IMAD.HI.U32 R9, R23, R7, RZ ;  /* 0x0000000717097227 */ /* 0x000fe200078e00ff */
[----:B------:R-:W-:-:S03]  /*5850*/  ISETP.GT.U32.AND P4, PT, R21, R3, PT ;  /* 0x000000031500720c */ /* 0x000fc60003f84070 */
[----:B------:R-:W-:Y:S01]  /*5860*/  @!P5 IMAD.IADD R12, R12, 0x1, -R21 ;  /* 0x000000010c0cd824 */ /* 0x000fe200078e0a15 */
[----:B------:R-:W-:Y:S01]  /*5870*/  ISETP.GE.AND P5, PT, R2, RZ, PT ;  /* 0x000000ff0200720c */ /* 0x000fe20003fa6270 */
[----:B------:R-:W-:Y:S01]  /*5880*/  IMAD.HI.U32 R13, R23, R16, RZ ;  /* 0x00000010170d7227 */ /* 0x000fe200078e00ff */
[----:B------:R-:W-:-:S03]  /*5890*/  LOP3.LUT R2, R19, 0x158, RZ, 0xfc, !PT ;  /* 0x0000015813027812 */ /* 0x000fc600078efcff */
[----:B------:R-:W-:Y:S01]  /*58a0*/  @!P6 IMAD.IADD R6, R6, 0x1, -R21 ;  /* 0x000000010606e824 */ /* 0x000fe200078e0a15 */
[----:B------:R-:W-:Y:S01]  /*58b0*/  ISETP.GE.AND P6, PT, R5, RZ, PT ;  /* 0x000000ff0500720c */ /* 0x000fe20003fc6270 */
[----:B------:R-:W-:Y:S01]  /*58c0*/  IMAD.MOV R9, RZ, RZ, -R9 ;  /* 0x000000ffff097224 */ /* 0x000fe200078e0a09 */
[----:B------:R-:W-:Y:S01]  /*58d0*/  LOP3.LUT R5, R19, 0x156, RZ, 0xfc, !PT ;  /* 0x0000015613057812 */ /* 0x000fe200078efcff */
[----:B------:R-:W-:Y:S01]  /*58e0*/  @!P4 IMAD.IADD R3, R3, 0x1, -R21 ;  /* 0x000000010303c824 */ /* 0x000fe200078e0a15 */
[C---:B------:R-:W-:Y:S01]  /*58f0*/  ISETP.GT.U32.AND P4, PT, R21.reuse, R6, PT ;  /* 0x000000061500720c */ /* 0x040fe20003f84070 */
[----:B0-----:R-:W-:Y:S02]  /*5900*/  IMAD.MOV.U32 R0, RZ, RZ, R4 ;  /* 0x000000ffff007224 */ /* 0x001fe400078e0004 */
[----:B------:R-:W-:Y:S02]  /*5910*/  IMAD.MOV R13, RZ, RZ, -R13 ;  /* 0x000000ffff0d7224 */ /* 0x000fe400078e0a0d */
[C---:B------:R-:W-:Y:S01]  /*5920*/  IMAD R7, R21.reuse, R9, R7 ;  /* 0x0000000915077224 */ /* 0x040fe200078e0207 */
[----:B------:R-:W-:Y:S01]  /*5930*/  IABS R9, R2 ;  /* 0x0000000200097213 */ /* 0x000fe20000000000 */
[----:B------:R-:W-:Y:S01]  /*5940*/  @!P1 IMAD.MOV R0, RZ, RZ, -R0 ;  /* 0x000000ffff009224 */ /* 0x000fe200078e0a00 */
[C---:B------:R-:W-:Y:S01]  /*5950*/  ISETP.GT.U32.AND P1, PT, R21.reuse, R3, PT ;  /* 0x000000031500720c */ /* 0x040fe20003f24070 */
[----:B------:R-:W-:Y:S01]  /*5960*/  IMAD R16, R21, R13, R16 ;  /* 0x0000000d15107224 */ /* 0x000fe200078e0210 */
[----:B------:R-:W-:Y:S01]  /*5970*/  IABS R13, R5 ;  /* 0x00000005000d7213 */ /* 0x000fe20000000000 */
[----:B------:R-:W-:Y:S01]  /*5980*/  IMAD.HI.U32 R4, R23, R9, RZ ;  /* 0x0000000917047227 */ /* 0x000fe200078e00ff */
[----:B------:R0:W-:Y:S01]  /*5990*/  STL [R1+0x2bc], R0 ;  /* 0x0002bc0001007387 */ /* 0x0001e20000100800 */
[----:B------:R-:W-:-:S02]  /*59a0*/  ISETP.GT.U32.AND P2, PT, R21, R7, PT ;  /* 0x000000071500720c */ /* 0x000fc40003f44070 */
[----:B------:R-:W-:Y:S01]  /*59b0*/  @!P3 IMAD.MOV R12, RZ, RZ, -R12 ;  /* 0x000000ffff0cb224 */ /* 0x000fe200078e0a0c */
[----:B------:R-:W-:Y:S01]  /*59c0*/  ISETP.GT.U32.AND P3, PT, R21, R16, PT ;  /* 0x000000101500720c */ /* 0x000fe20003f64070 */
[--C-:B------:R-:W-:Y:S01]  /*59d0*/  @!P4 IMAD.IADD R6, R6, 0x1, -R21.reuse ;  /* 0x000000010606c824 */ /* 0x100fe200078e0a15 */
[----:B------:R-:W-:Y:S01]  /*59e0*/  ISETP.GE.AND P4, PT, R8, RZ, PT ;  /* 0x000000ff0800720c */ /* 0x000fe20003f86270 */
[----:B------:R-:W-:Y:S01]  /*59f0*/  IMAD.MOV R4, RZ, RZ, -R4 ;  /* 0x000000ffff047224 */ /* 0x000fe200078e0a04 */
[----:B------:R1:W-:Y:S01]  /*5a00*/  STL [R1+0x2a4], R12 ;  /* 0x0002a40c01007387 */ /* 0x0003e20000100800 */
[----:B------:R-:W-:Y:S01]  /*5a10*/  @!P1 IMAD.IADD R3, R3, 0x1, -R21 ;  /* 0x0000000103039824 */ /* 0x000fe200078e0a15 */
[----:B------:R-:W-:Y:S01]  /*5a20*/  ISETP.GE.AND P1, PT, R2, RZ, PT ;  /* 0x000000ff0200720c */ /* 0x000fe20003f26270 */
[----:B0-----:R-:W-:Y:S01]  /*5a30*/  IMAD.MOV.U32 R0, RZ, RZ, R11 ;  /* 0x000000ffff007224 */ /* 0x001fe200078e000b */
[----:B------:R-:W-:Y:S01]  /*5a40*/  LOP3.LUT R2, R19, 0x154, RZ, 0xfc, !PT ;  /* 0x0000015413027812 */ /* 0x000fe200078efcff */
[----:B------:R-:W-:Y:S01]  /*5a50*/  IMAD.HI.U32 R11, R23, R13, RZ ;  /* 0x0000000d170b7227 */ /* 0x000fe200078e00ff */
[----:B------:R-:W-:-:S03]  /*5a60*/  LOP3.LUT R8, R19, 0x14c, RZ, 0xfc, !PT ;  /* 0x0000014c13087812 */ /* 0x000fc600078efcff */
[----:B------:R-:W-:Y:S01]  /*5a70*/  @!P0 IMAD.MOV R0, RZ, RZ, -R0 ;  /* 0x000000ffff008224 */ /* 0x000fe200078e0a00 */
[----:B------:R-:W-:Y:S01]  /*5a80*/  ISETP.GE.AND P0, PT, R10, RZ, PT ;  /* 0x000000ff0a00720c */ /* 0x000fe20003f06270 */
[----:B------:R-:W-:Y:S01]  /*5a90*/  IMAD.MOV R11, RZ, RZ, -R11 ;  /* 0x000000ffff0b7224 */ /* 0x000fe200078e0a0b */
[----:B------:R-:W-:Y:S01]  /*5aa0*/  IABS R15, R8 ;  /* 0x00000008000f7213 */ /* 0x000fe20000000000 */
[----:B------:R-:W-:Y:S01]  /*5ab0*/  IMAD R9, R21, R4, R9 ;  /* 0x0000000415097224 */ /* 0x000fe200078e0209 */
[----:B------:R0:W-:Y:S01]  /*5ac0*/  STL [R1+0x2b8], R0 ;  /* 0x0002b80001007387 */ /* 0x0001e20000100800 */
[----:B-1----:R-:W-:Y:S01]  /*5ad0*/  IMAD.MOV.U32 R12, RZ, RZ, R6 ;  /* 0x000000ffff0c7224 */ /* 0x002fe200078e0006 */
[----:B------:R-:W-:Y:S01]  /*5ae0*/  LOP3.LUT R4, R19, 0x152, RZ, 0xfc, !PT ;  /* 0x0000015213047812 */ /* 0x000fe200078efcff */
[C---:B------:R-:W-:Y:S01]  /*5af0*/  IMAD R13, R21.reuse, R11, R13 ;  /* 0x0000000b150d7224 */ /* 0x040fe200078e020d */
[----:B------:R-:W-:Y:S01]  /*5b00*/  IABS R11, R2 ;  /* 0x00000002000b7213 */ /* 0x000fe20000000000 */
[----:B------:R-:W-:Y:S01]  /*5b10*/  @!P5 IMAD.MOV R12, RZ, RZ, -R12 ;  /* 0x000000ffff0cd224 */ /* 0x000fe200078e0a0c */
[----:B------:R-:W-:Y:S01]  /*5b20*/  ISETP.GT.U32.AND P5, PT, R21, R9, PT ;  /* 0x000000091500720c */ /* 0x000fe20003fa4070 */
[----:B------:R-:W-:-:S02]  /*5b30*/  @!P3 IMAD.IADD R16, R16, 0x1, -R21 ;  /* 0x000000011010b824 */ /* 0x000fc400078e0a15 */
[----:B------:R-:W-:Y:S01]  /*5b40*/  @!P2 IMAD.IADD R7, R7, 0x1, -R21 ;  /* 0x000000010707a824 */ /* 0x000fe200078e0a15 */
[----:B------:R-:W-:Y:S01]  /*5b50*/  STL [R1+0x2ac], R12 ;  /* 0x0002ac0c01007387 */ /* 0x000fe20000100800 */
[----:B0-----:R-:W-:Y:S01]  /*5b60*/  IMAD.MOV.U32 R0, RZ, RZ, R3 ;  /* 0x000000ffff007224 */ /* 0x001fe200078e0003 */
[----:B------:R-:W-:Y:S01]  /*5b70*/  ISETP.GT.U32.AND P3, PT, R21, R16, PT ;  /* 0x000000101500720c */ /* 0x000fe20003f64070 */
[----:B------:R-:W-:Y:S01]  /*5b80*/  IMAD.HI.U32 R6, R23, R11, RZ ;  /* 0x0000000b17067227 */ /* 0x000fe200078e00ff */
[C---:B------:R-:W-:Y:S02]  /*5b90*/  ISETP.GT.U32.AND P2, PT, R21.reuse, R7, PT ;  /* 0x000000071500720c */ /* 0x040fe40003f44070 */
[----:B------:R-:W-:Y:S01]  /*5ba0*/  IABS R3, R4 ;  /* 0x0000000400037213 */ /* 0x000fe20000000000 */
[----:B------:R-:W-:Y:S01]  /*5bb0*/  @!P6 IMAD.MOV R0, RZ, RZ, -R0 ;  /* 0x000000ffff00e224 */ /* 0x000fe200078e0a00 */
[----:B------:R-:W-:Y:S01]  /*5bc0*/  ISETP.GT.U32.AND P6, PT, R21, R13, PT ;  /* 0x0000000d1500720c */ /* 0x000fe20003fc4070 */
[----:B------:R-:W-:-:S02]  /*5bd0*/  @!P5 IMAD.IADD R9, R9, 0x1, -R21 ;  /* 0x000000010909d824 */ /* 0x000fc400078e0a15 */
[----:B------:R-:W-:Y:S01]  /*5be0*/  IMAD.MOV R6, RZ, RZ, -R6 ;  /* 0x000000ffff067224 */ /* 0x000fe200078e0a06 */
[----:B------:R0:W-:Y:S01]  /*5bf0*/  STL [R1+0x2b4], R0 ;  /* 0x0002b40001007387 */ /* 0x0001e20000100800 */
[----:B------:R-:W-:Y:S01]  /*5c00*/  IMAD.HI.U32 R14, R23, R15, RZ ;  /* 0x0000000f170e7227 */ /* 0x000fe200078e00ff */
[----:B------:R-:W-:-:S03]  /*5c10*/  ISETP.GT.U32.AND P5, PT, R21, R9, PT ;  /* 0x000000091500720c */ /* 0x000fc60003fa4070 */
[----:B------:R-:W-:Y:S01]  /*5c20*/  @!P3 IMAD.IADD R16, R16, 0x1, -R21 ;  /* 0x000000011010b824 */ /* 0x000fe200078e0a15 */
[----:B------:R-:W-:Y:S01]  /*5c30*/  ISETP.GE.AND P3, PT, R2, RZ, PT ;  /* 0x000000ff0200720c */ /* 0x000fe20003f66270 */
[----:B------:R-:W-:-:S04]  /*5c40*/  IMAD.HI.U32 R2, R23, R3, RZ ;  /* 0x0000000317027227 */ /* 0x000fc800078e00ff */
[----:B------:R-:W-:Y:S02]  /*5c50*/  @!P6 IMAD.IADD R13, R13, 0x1, -R21 ;  /* 0x000000010d0de824 */ /* 0x000fe400078e0a15 */
[----:B------:R-:W-:Y:S02]  /*5c60*/  IMAD.MOV R2, RZ, RZ, -R2 ;  /* 0x000000ffff027224 */ /* 0x000fe400078e0a02 */
[C---:B------:R-:W-:Y:S01]  /*5c70*/  IMAD R11, R21.reuse, R6, R11 ;  /* 0x00000006150b7224 */ /* 0x040fe200078e020b */
[----:B------:R-:W-:Y:S01]  /*5c80*/  ISETP.GT.U32.AND P6, PT, R21, R13, PT ;  /* 0x0000000d1500720c */ /* 0x000fe20003fc4070 */
[----:B------:R-:W-:Y:S01]  /*5c90*/  @!P2 IMAD.IADD R7, R7, 0x1, -R21 ;  /* 0x000000010707a824 */ /* 0x000fe200078e0a15 */
[----:B------:R-:W-:Y:S01]  /*5ca0*/  ISETP.GE.AND P2, PT, R5, RZ, PT ;  /* 0x000000ff0500720c */ /* 0x000fe20003f46270 */
[----:B------:R-:W-:Y:S01]  /*5cb0*/  IMAD R3, R21, R2, R3 ;  /* 0x0000000215037224 */ /* 0x000fe200078e0203 */
[----:B------:R-:W-:Y:S01]  /*5cc0*/  LOP3.LUT R5, R19, 0x150, RZ, 0xfc, !PT ;  /* 0x0000015013057812 */ /* 0x000fe200078efcff */
[----:B------:R-:W-:Y:S01]  /*5cd0*/  @!P5 IMAD.IADD R9, R9, 0x1, -R21 ;  /* 0x000000010909d824 */ /* 0x000fe200078e0a15 */
[----:B------:R-:W-:Y:S01]  /*5ce0*/  ISETP.GT.U32.AND P5, PT, R21, R11, PT ;  /* 0x0000000b1500720c */ /* 0x000fe20003fa4070 */
[----:B0-----:R-:W-:Y:S01]  /*5cf0*/  IMAD.MOV.U32 R0, RZ, RZ, R7 ;  /* 0x000000ffff007224 */ /* 0x001fe200078e0007 */
[----:B------:R-:W-:Y:S01]  /*5d00*/  IABS R10, R5 ;  /* 0x00000005000a7213 */ /* 0x000fe20000000000 */
[----:B------:R-:W-:Y:S01]  /*5d10*/  IMAD.MOV R14, RZ, RZ, -R14 ;  /* 0x000000ffff0e7224 */ /* 0x000fe200078e0a0e */
[----:B------:R-:W-:Y:S01]  /*5d20*/  LOP3.LUT R6, R19, 0x14e, RZ, 0xfc, !PT ;  /* 0x0000014e13067812 */ /* 0x000fe200078efcff */
[----:B------:R-:W-:Y:S01]  /*5d30*/  @!P0 IMAD.MOV R0, RZ, RZ, -R0 ;  /* 0x000000ffff008224 */ /* 0x000fe200078e0a00 */
[----:B------:R-:W-:Y:S01]  /*5d40*/  ISETP.GE.AND P0, PT, R4, RZ, PT ;  /* 0x000000ff0400720c */ /* 0x000fe20003f06270 */
[----:B------:R-:W-:Y:S01]  /*5d50*/  @!P6 IMAD.IADD R13, R13, 0x1, -R21 ;  /* 0x000000010d0de824 */ /* 0x000fe200078e0a15 */
[----:B------:R-:W-:Y:S01]  /*5d60*/  ISETP.GT.U32.AND P6, PT, R21, R3, PT ;  /* 0x000000031500720c */ /* 0x000fe20003fc4070 */
[----:B------:R-:W-:Y:S01]  /*5d70*/  IMAD.HI.U32 R2, R23, R10, RZ ;  /* 0x0000000a17027227 */ /* 0x000fe200078e00ff */
[----:B------:R0:W-:Y:S01]  /*5d80*/  STL [R1+0x2b0], R0 ;  /* 0x0002b00001007387 */ /* 0x0001e20000100800 */
[----:B------:R-:W-:-:S02]  /*5d90*/  IABS R7, R6 ;  /* 0x0000000600077213 */ /* 0x000fc40000000000 */
[----:B------:R-:W-:Y:S01]  /*5da0*/  IMAD.MOV R2, RZ, RZ, -R2 ;  /* 0x000000ffff027224 */ /* 0x000fe200078e0a02 */
[----:B------:R-:W-:Y:S01]  /*5db0*/  LOP3.LUT R4, R19, 0x14a, RZ, 0xfc, !PT ;  /* 0x0000014a13047812 */ /* 0x000fe200078efcff */
[----:B------:R-:W-:Y:S02]  /*5dc0*/  @!P5 IMAD.IADD R11, R11, 0x1, -R21 ;  /* 0x000000010b0bd824 */ /* 0x000fe400078e0a15 */
[----:B------:R-:W-:Y:S01]  /*5dd0*/  IMAD R10, R21, R2, R10 ;  /* 0x00000002150a7224 */ /* 0x000fe200078e020a */
[----:B------:R-:W-:Y:S01]  /*5de0*/  IABS R12, R4 ;  /* 0x00000004000c7213 */ /* 0x000fe20000000000 */
[----:B------:R-:W-:Y:S01]  /*5df0*/  IMAD.HI.U32 R17, R23, R7, RZ ;  /* 0x0000000717117227 */ /* 0x000fe200078e00ff */
[----:B------:R-:W-:Y:S02]  /*5e00*/  LOP3.LUT R2, R19, 0x148, RZ, 0xfc, !PT ;  /* 0x0000014813027812 */ /* 0x000fe400078efcff */
[----:B------:R-:W-:Y:S01]  /*5e10*/  ISETP.GT.U32.AND P5, PT, R21, R10, PT ;  /* 0x0000000a1500720c */ /* 0x000fe20003fa4070 */
[----:B0-----:R-:W-:-:S02]  /*5e20*/  IMAD.MOV.U32 R0, RZ, RZ, R16 ;  /* 0x000000ffff007224 */ /* 0x001fc400078e0010 */
[----:B------:R-:W-:Y:S01]  /*5e30*/  @!P6 IMAD.IADD R3, R3, 0x1, -R21 ;  /* 0x000000010303e824 */ /* 0x000fe200078e0a15 */
[----:B------:R-:W-:Y:S01]  /*5e40*/  ISETP.GT.U32.AND P6, PT, R21, R11, PT ;  /* 0x0000000b1500720c */ /* 0x000fe20003fc4070 */
[----:B------:R-:W-:Y:S01]  /*5e50*/  @!P4 IMAD.MOV R0, RZ, RZ, -R0 ;  /* 0x000000ffff00c224 */ /* 0x000fe200078e0a00 */
[----:B------:R-:W-:Y:S01]  /*5e60*/  ISETP.GE.AND P4, PT, R5, RZ, PT ;  /* 0x000000ff0500720c */ /* 0x000fe20003f86270 */
[----:B------:R-:W-:Y:S01]  /*5e70*/  IMAD.MOV R17, RZ, RZ, -R17 ;  /* 0x000000ffff117224 */ /* 0x000fe200078e0a11 */
[----:B------:R-:W-:Y:S01]  /*5e80*/  IABS R5, R2 ;  /* 0x0000000200057213 */ /* 0x000fe20000000000 */
[C---:B------:R-:W-:Y:S01]  /*5e90*/  IMAD R15, R21.reuse, R14, R15 ;  /* 0x0000000e150f7224 */ /* 0x040fe200078e020f */
[----:B------:R0:W-:Y:S01]  /*5ea0*/  STL [R1+0x2a8], R0 ;  /* 0x0002a80001007387 */ /* 0x0001e20000100800 */
[----:B------:R-:W-:Y:S02]  /*5eb0*/  IMAD R7, R21, R17, R7 ;  /* 0x0000001115077224 */ /* 0x000fe400078e0207 */
[----:B------:R-:W-:-:S02]  /*5ec0*/  @!P5 IMAD.IADD R10, R10, 0x1, -R21 ;  /* 0x000000010a0ad824 */ /* 0x000fc400078e0a15 */
[----:B------:R-:W-:Y:S02]  /*5ed0*/  IMAD.MOV.U32 R14, RZ, RZ, R13 ;  /* 0x000000ffff0e7224 */ /* 0x000fe400078e000d */
[----:B------:R-:W-:Y:S01]  /*5ee0*/  @!P6 IMAD.IADD R11, R11, 0x1, -R21 ;  /* 0x000000010b0be824 */ /* 0x000fe200078e0a15 */
[C---:B------:R-:W-:Y:S01]  /*5ef0*/  ISETP.GT.U32.AND P6, PT, R21.reuse, R7, PT ;  /* 0x000000071500720c */ /* 0x040fe20003fc4070 */
[----:B------:R-:W-:Y:S01]  /*5f00*/  @!P2 IMAD.MOV R14, RZ, RZ, -R14 ;  /* 0x000000ffff0ea224 */ /* 0x000fe200078e0a0e */
[----:B------:R-:W-:Y:S01]  /*5f10*/  ISETP.GT.U32.AND P5, PT, R21, R10, PT ;  /* 0x0000000a1500720c */ /* 0x000fe20003fa4070 */
[----:B0-----:R-:W-:Y:S01]  /*5f20*/  IMAD.MOV.U32 R0, RZ, RZ, R9 ;  /* 0x000000ffff007224 */ /* 0x001fe200078e0009 */
[----:B------:R-:W-:Y:S01]  /*5f30*/  ISETP.GE.AND P2, PT, R6, RZ, PT ;  /* 0x000000ff0600720c */ /* 0x000fe20003f46270 */
[----:B------:R-:W-:-:S04]  /*5f40*/  IMAD.HI.U32 R9, R23, R12, RZ ;  /* 0x0000000c17097227 */ /* 0x000fc800078e00ff */
[----:B------:R-:W-:Y:S01]  /*5f50*/  @!P1 IMAD.MOV R0, RZ, RZ, -R0 ;  /* 0x000000ffff009224 */ /* 0x000fe200078e0a00 */
[----:B------:R-:W-:Y:S01]  /*5f60*/  ISETP.GT.U32.AND P1, PT, R21, R3, PT ;  /* 0x000000031500720c */ /* 0x000fe20003f24070 */
[----:B------:R-:W-:Y:S02]  /*5f70*/  IMAD.MOV R9, RZ, RZ, -R9 ;  /* 0x000000ffff097224 */ /* 0x000fe400078e0a09 */
[----:B------:R-:W-:Y:S01]  /*5f80*/  @!P6 IMAD.IADD R7, R7, 0x1, -R21 ;  /* 0x000000010707e824 */ /* 0x000fe200078e0a15 */
[----:B------:R0:W-:Y:S01]  /*5f90*/  STL [R1+0x288], R0 ;  /* 0x0002880001007387 */ /* 0x0001e20000100800 */
[----:B------:R-:W-:Y:S01]  /*5fa0*/  IMAD R12, R21, R9, R12 ;  /* 0x00000009150c7224 */ /* 0x000fe200078e020c */
[----:B------:R-:W-:Y:S01]  /*5fb0*/  LOP3.LUT R9, R19, 0x140, RZ, 0xfc, !PT ;  /* 0x0000014013097812 */ /* 0x000fe200078efcff */
[----:B------:R-:W-:Y:S01]  /*5fc0*/  IMAD.HI.U32 R13, R23, R5, RZ ;  /* 0x00000005170d7227 */ /* 0x000fe200078e00ff */
[----:B------:R1:W-:Y:S02]  /*5fd0*/  STL [R1+0x28c], R14 ;  /* 0x00028c0e01007387 */ /* 0x0003e40000100800 */
[----:B------:R-:W-:Y:S01]  /*5fe0*/  ISETP.GT.U32.AND P6, PT, R21, R12, PT ;  /* 0x0000000c1500720c */ /* 0x000fe20003fc4070 */
[----:B------:R-:W-:-:S02]  /*5ff0*/  IMAD.MOV R13, RZ, RZ, -R13 ;  /* 0x000000ffff0d7224 */ /* 0x000fc400078e0a0d */
[----:B------:R-:W-:Y:S01]  /*6000*/  @!P1 IMAD.IADD R3, R3, 0x1, -R21 ;  /* 0x0000000103039824 */ /* 0x000fe200078e0a15 */
[----:B------:R-:W-:Y:S01]  /*6010*/  ISETP.GE.AND P1, PT, R8, RZ, PT ;  /* 0x000000ff0800720c */ /* 0x000fe20003f26270 */
[----:B0-----:R-:W-:Y:S01]  /*6020*/  IMAD.MOV.U32 R0, RZ, RZ, R11 ;  /* 0x000000ffff007224 */ /* 0x001fe200078e000b */
[----:B------:R-:W-:Y:S01]  /*6030*/  IABS R8, R9 ;  /* 0x0000000900087213 */ /* 0x000fe20000000000 */
[----:B------:R-:W-:Y:S01]  /*6040*/  @!P5 IMAD.IADD R10, R10, 0x1, -R21 ;  /* 0x000000010a0ad824 */ /* 0x000fe200078e0a15 */
[----:B------:R-:W-:Y:S01]  /*6050*/  ISETP.GE.AND P5, PT, R4, RZ, PT ;  /* 0x000000ff0400720c */ /* 0x000fe20003fa6270 */
[----:B------:R-:W-:Y:S01]  /*6060*/  @!P3 IMAD.MOV R0, RZ, RZ, -R0 ;  /* 0x000000ffff00b224 */ /* 0x000fe200078e0a00 */
[C---:B------:R-:W-:Y:S01]  /*6070*/  ISETP.GT.U32.AND P3, PT, R21.reuse, R15, PT ;  /* 0x0000000f1500720c */ /* 0x040fe20003f64070 */
[----:B------:R-:W-:Y:S01]  /*6080*/  IMAD R4, R21, R13, R5 ;  /* 0x0000000d15047224 */ /* 0x000fe200078e0205 */
[C---:B------:R-:W-:Y:S01]  /*6090*/  LOP3.LUT R13, R19.reuse, 0x146, RZ, 0xfc, !PT ;  /* 0x00000146130d7812 */ /* 0x040fe200078efcff */
[----:B------:R-:W-:Y:S01]  /*60a0*/  @!P6 IMAD.IADD R12, R12, 0x1, -R21 ;  /* 0x000000010c0ce824 */ /* 0x000fe200078e0a15 */
[----:B------:R0:W-:Y:S01]  /*60b0*/  STL [R1+0x290], R0 ;  /* 0x0002900001007387 */ /* 0x0001e20000100800 */
[C---:B-1----:R-:W-:Y:S01]  /*60c0*/  LOP3.LUT R14, R19.reuse, 0x144, RZ, 0xfc, !PT ;  /* 0x00000144130e7812 */ /* 0x042fe200078efcff */
[----:B------:R-:W-:Y:S01]  /*60d0*/  IMAD.MOV.U32 R18, RZ, RZ, R10 ;  /* 0x000000ffff127224 */ /* 0x000fe200078e000a */
[----:B------:R-:W-:-:S02]  /*60e0*/  LOP3.LUT R5, R19, 0x142, RZ, 0xfc, !PT ;  /* 0x0000014213057812 */ /* 0x000fc400078efcff */
[----:B------:R-:W-:Y:S01]  /*60f0*/  ISETP.GT.U32.AND P6, PT, R21, R12, PT ;  /* 0x0000000c1500720c */ /* 0x000fe20003fc4070 */
[----:B------:R-:W-:Y:S01]  /*6100*/  @!P4 IMAD.MOV R18, RZ, RZ, -R18 ;  /* 0x000000ffff12c224 */ /* 0x000fe200078e0a12 */
[----:B------:R-:W-:Y:S02]  /*6110*/  IABS R16, R14 ;  /* 0x0000000e00107213 */ /* 0x000fe40000000000 */
[----:B------:R-:W-:Y:S01]  /*6120*/  @!P3 IMAD.IADD R15, R15, 0x1, -R21 ;  /* 0x000000010f0fb824 */ /* 0x000fe200078e0a15 */
[----:B------:R-:W-:Y:S01]  /*6130*/  ISETP.GT.U32.AND P3, PT, R21, R7, PT ;  /* 0x000000071500720c */ /* 0x000fe20003f64070 */
[----:B0-----:R-:W-:Y:S01]  /*6140*/  IMAD.MOV.U32 R0, RZ, RZ, R3 ;  /* 0x000000ffff007224 */ /* 0x001fe200078e0003 */
[----:B------:R-:W-:Y:S01]  /*6150*/  IABS R3, R13 ;  /* 0x0000000d00037213 */ /* 0x000fe20000000000 */
[----:B------:R-:W-:Y:S01]  /*6160*/  IMAD.HI.U32 R17, R23, R16, RZ ;  /* 0x0000001017117227 */ /* 0x000fe200078e00ff */
[----:B------:R-:W-:-:S03]  /*6170*/  IABS R11, R5 ;  /* 0x00000005000b7213 */ /* 0x000fc60000000000 */
[----:B------:R-:W-:Y:S01]  /*6180*/  @!P0 IMAD.MOV R0, RZ, RZ, -R0 ;  /* 0x000000ffff008224 */ /* 0x000fe200078e0a00 */
[----:B------:R-:W-:Y:S01]  /*6190*/  ISETP.GT.U32.AND P0, PT, R21, R15, PT ;  /* 0x0000000f1500720c */ /* 0x000fe20003f04070 */
[----:B------:R-:W-:-:S03]  /*61a0*/  IMAD.HI.U32 R6, R23, R3, RZ ;  /* 0x0000000317067227 */ /* 0x000fc600078e00ff */
[----:B------:R0:W-:Y:S01]  /*61b0*/  STL [R1+0x294], R0 ;  /* 0x0002940001007387 */ /* 0x0001e20000100800 */
[----:B------:R-:W-:Y:S02]  /*61c0*/  IMAD.MOV R6, RZ, RZ, -R6 ;  /* 0x000000ffff067224 */ /* 0x000fe400078e0a06 */
[--C-:B------:R-:W-:Y:S01]  /*61d0*/  @!P3 IMAD.IADD R7, R7, 0x1, -R21.reuse ;  /* 0x000000010707b824 */ /* 0x100fe200078e0a15 */
[----:B------:R-:W-:Y:S01]  /*61e0*/  ISETP.GT.U32.AND P3, PT, R21, R4, PT ;  /* 0x000000041500720c */ /* 0x000fe20003f64070 */
[----:B------:R-:W-:Y:S01]  /*61f0*/  @!P6 IMAD.IADD R12, R12, 0x1, -R21 ;  /* 0x000000010c0ce824 */ /* 0x000fe200078e0a15 */
[----:B------:R-:W-:Y:S01]  /*6200*/  STL [R1+0x248], R18 ;  /* 0x0002481201007387 */ /* 0x000fe20000100800 */
[----:B------:R-:W-:Y:S02]  /*6210*/  IMAD.MOV R17, RZ, RZ, -R17 ;  /* 0x000000ffff117224 */ /* 0x000fe400078e0a11 */
[----:B------:R-:W-:Y:S01]  /*6220*/  @!P0 IMAD.IADD R15, R15, 0x1, -R21 ;  /* 0x000000010f0f8824 */ /* 0x000fe200078e0a15 */
[----:B------:R-:W-:Y:S01]  /*6230*/  ISETP.GE.AND P0, PT, R2, RZ, PT ;  /* 0x000000ff0200720c */ /* 0x000fe20003f06270 */
[----:B------:R-:W-:-:S02]  /*6240*/  IMAD R2, R21, R6, R3 ;  /* 0x0000000615027224 */ /* 0x000fc400078e0203 */
[----:B0-----:R-:W-:Y:S02]  /*6250*/  IMAD.MOV.U32 R0, RZ, RZ, R7 ;  /* 0x000000ffff007224 */ /* 0x001fe400078e0007 */
[----:B------:R-:W-:Y:S01]  /*6260*/  IMAD.HI.U32 R3, R23, R11, RZ ;  /* 0x0000000b17037227 */ /* 0x000fe200078e00ff */
[----:B------:R-:W-:-:S03]  /*6270*/  ISETP.GT.U32.AND P6, PT, R21, R2, PT ;  /* 0x000000021500720c */ /* 0x000fc60003fc4070 */
[----:B------:R-:W-:Y:S01]  /*6280*/  @!P3 IMAD.IADD R4, R4, 0x1, -R21 ;  /* 0x000000010404b824 */ /* 0x000fe200078e0a15 */
[----:B------:R-:W-:Y:S01]  /*6290*/  ISETP.GE.AND P3, PT, R13, RZ, PT ;  /* 0x000000ff0d00720c */ /* 0x000fe20003f66270 */
[----:B------:R-:W-:Y:S02]  /*62a0*/  @!P2 IMAD.MOV R0, RZ, RZ, -R0 ;  /* 0x000000ffff00a224 */ /* 0x000fe400078e0a00 */
[----:B------:R-:W-:-:S03]  /*62b0*/  IMAD.HI.U32 R6, R23, R8, RZ ;  /* 0x0000000817067227 */ /* 0x000fc600078e00ff */
[----:B------:R0:W-:Y:S01]  /*62c0*/  STL [R1+0x254], R0 ;  /* 0x0002540001007387 */ /* 0x0001e20000100800 */
[----:B------:R-:W-:Y:S02]  /*62d0*/  IMAD.MOV R3, RZ, RZ, -R3 ;  /* 0x000000ffff037224 */ /* 0x000fe400078e0a03 */
[----:B------:R-:W-:Y:S01]  /*62e0*/  @!P6 IMAD.IADD R2, R2, 0x1, -R21 ;  /* 0x000000010202e824 */ /* 0x000fe200078e0a15 */
[C---:B------:R-:W-:Y:S01]  /*62f0*/  ISETP.GT.U32.AND P6, PT, R21.reuse, R4, PT ;  /* 0x000000041500720c */ /* 0x040fe20003fc4070 */
[C---:B------:R-:W-:Y:S02]  /*6300*/  IMAD R13, R21.reuse, R17, R16 ;  /* 0x00000011150d7224 */ /* 0x040fe400078e0210 */
[----:B------:R-:W-:Y:S01]  /*6310*/  IMAD.MOV R6, RZ, RZ, -R6 ;  /* 0x000000ffff067224 */ /* 0x000fe200078e0a06 */
[C---:B------:R-:W-:Y:S01]  /*6320*/  ISETP.GT.U32.AND P2, PT, R21.reuse, R2, PT ;  /* 0x000000021500720c */ /* 0x040fe20003f44070 */
[----:B------:R-:W-:Y:S01]  /*6330*/  IMAD R11, R21, R3, R11 ;  /* 0x00000003150b7224 */ /* 0x000fe200078e020b */
[----:B------:R-:W-:Y:S01]  /*6340*/  LOP3.LUT R3, R19, 0x13e, RZ, 0xfc, !PT ;  /* 0x0000013e13037812 */ /* 0x000fe200078efcff */
[----:B0-----:R-:W-:Y:S01]  /*6350*/  IMAD.MOV.U32 R0, RZ, RZ, R12 ;  /* 0x000000ffff007224 */ /* 0x001fe200078e000c */
[C---:B------:R-:W-:Y:S01]  /*6360*/  ISETP.GT.U32.AND P4, PT, R21.reuse, R13, PT ;  /* 0x0000000d1500720c */ /* 0x040fe20003f84070 */
[C---:B------:R-:W-:Y:S01]  /*6370*/  IMAD R8, R21.reuse, R6, R8 ;  /* 0x0000000615087224 */ /* 0x040fe200078e0208 */
[----:B------:R-:W-:Y:S01]  /*6380*/  IABS R10, R3 ;  /* 0x00000003000a7213 */ /* 0x000fe20000000000 */
[----:B------:R-:W-:Y:S01]  /*6390*/  @!P1 IMAD.MOV R15, RZ, RZ, -R15 ;  /* 0x000000ffff0f9224 */ /* 0x000fe200078e0a0f */
[----:B------:R-:W-:Y:S01]  /*63a0*/  ISETP.GT.U32.AND P1, PT, R21, R11, PT ;  /* 0x0000000b1500720c */ /* 0x000fe20003f24070 */
[----:B------:R-:W-:Y:S01]  /*63b0*/  @!P5 IMAD.MOV R0, RZ, RZ, -R0 ;  /* 0x000000ffff00d224 */ /* 0x000fe200078e0a00 */
[----:B------:R-:W-:Y:S01]  /*63c0*/  LOP3.LUT R6, R19, 0x13c, RZ, 0xfc, !PT ;  /* 0x0000013c13067812 */ /* 0x000fe200078efcff */
[--C-:B------:R-:W-:Y:S01]  /*63d0*/  @!P6 IMAD.IADD R4, R4, 0x1, -R21.reuse ;  /* 0x000000010404e824 */ /* 0x100fe200078e0a15 */
[----:B------:R-:W-:Y:S01]  /*63e0*/  STL [R1+0x258], R15 ;  /* 0x0002580f01007387 */ /* 0x000fe20000100800 */
[----:B------:R-:W-:Y:S01]  /*63f0*/  ISETP.GT.U32.AND P6, PT, R21, R8, PT ;  /* 0x000000081500720c */ /* 0x000fe20003fc4070 */
[----:B------:R-:W-:Y:S01]  /*6400*/  IMAD.HI.U32 R12, R23, R10, RZ ;  /* 0x0000000a170c7227 */ /* 0x000fe200078e00ff */
[----:B------:R-:W-:Y:S01]  /*6410*/  IABS R7, R6 ;  /* 0x0000000600077213 */ /* 0x000fe20000000000 */
[----:B------:R0:W-:Y:S01]  /*6420*/  STL [R1+0x284], R0 ;  /* 0x0002840001007387 */ /* 0x0001e20000100800 */
[----:B------:R-:W-:Y:S01]  /*6430*/  ISETP.GE.AND P5, PT, R14, RZ, PT ;  /* 0x000000ff0e00720c */ /* 0x000fe20003fa6270 */
[----:B------:R-:W-:Y:S01]  /*6440*/  IMAD.MOV R12, RZ, RZ, -R12 ;  /* 0x000000ffff0c7224 */ /* 0x000fe200078e0a0c */
[----:B------:R-:W-:Y:S01]  /*6450*/  LOP3.LUT R14, R19, 0x12a, RZ, 0xfc, !PT ;  /* 0x0000012a130e7812 */ /* 0x000fe200078efcff */
[--C-:B------:R-:W-:Y:S01]  /*6460*/  @!P2 IMAD.IADD R2, R2, 0x1, -R21.reuse ;  /* 0x000000010202a824 */ /* 0x100fe200078e0a15 */
[----:B------:R-:W-:Y:S01]  /*6470*/  ISETP.GE.AND P2, PT, R5, RZ, PT ;  /* 0x000000ff0500720c */ /* 0x000fe20003f46270 */
[--C-:B------:R-:W-:Y:S01]  /*6480*/  @!P4 IMAD.IADD R13, R13, 0x1, -R21.reuse ;  /* 0x000000010d0dc824 */ /* 0x100fe200078e0a15 */
[----:B------:R-:W-:Y:S01]  /*6490*/  ISETP.GE.AND P4, PT, R9, RZ, PT ;  /* 0x000000ff0900720c */ /* 0x000fe20003f86270 */
[----:B------:R-:W-:-:S02]  /*64a0*/  @!P1 IMAD.IADD R11, R11, 0x1, -R21 ;  /* 0x000000010b0b9824 */ /* 0x000fc400078e0a15 */
[----:B0-----:R-:W-:Y:S01]  /*64b0*/  IMAD.MOV.U32 R0, RZ, RZ, R4 ;  /* 0x000000ffff007224 */ /* 0x001fe200078e0004 */
[C---:B------:R-:W-:Y:S01]  /*64c0*/  ISETP.GT.U32.AND P1, PT, R21.reuse, R13, PT ;  /* 0x0000000d1500720c */ /* 0x040fe20003f24070 */
[C---:B------:R-:W-:Y:S02]  /*64d0*/  IMAD R10, R21.reuse, R12, R10 ;  /* 0x0000000c150a7224 */ /* 0x040fe400078e020a */
[----:B------:R-:W-:Y:S02]  /*64e0*/  @!P0 IMAD.MOV R0, RZ, RZ, -R0 ;  /* 0x000000ffff008224 */ /* 0x000fe400078e0a00 */
[----:B------:R-:W-:Y:S01]  /*64f0*/  @!P6 IMAD.IADD R8, R8, 0x1, -R21 ;  /* 0x000000010808e824 */ /* 0x000fe200078e0a15 */
[----:B------:R-:W-:Y:S01]  /*6500*/  ISETP.GT.U32.AND P6, PT, R21, R11, PT ;  /* 0x0000000b1500720c */ /* 0x000fe20003fc4070 */
[----:B------:R-:W-:Y:S01]  /*6510*/  IMAD.HI.U32 R5, R23, R7, RZ ;  /* 0x0000000717057227 */ /* 0x000fe200078e00ff */
[----:B------:R0:W-:Y:S02]  /*6520*/  STL [R1+0x25c], R0 ;  /* 0x00025c0001007387 */ /* 0x0001e40000100800 */
[----:B------:R-:W-:Y:S01]  /*6530*/  ISETP.GT.U32.AND P0, PT, R21, R8, PT ;  /* 0x000000081500720c */ /* 0x000fe20003f04070 */
[----:B------:R-:W-:Y:S01]  /*6540*/  IMAD.MOV R4, RZ, RZ, -R5 ;  /* 0x000000ffff047224 */ /* 0x000fe200078e0a05 */
[----:B------:R-:W-:Y:S01]  /*6550*/  LOP3.LUT R5, R19, 0x13a, RZ, 0xfc, !PT ;  /* 0x0000013a13057812 */ /* 0x000fe200078efcff */
[----:B------:R-:W-:Y:S01]  /*6560*/  @!P1 IMAD.IADD R13, R13, 0x1, -R21 ;  /* 0x000000010d0d9824 */ /* 0x000fe200078e0a15 */
[----:B------:R-:W-:Y:S01]  /*6570*/  ISETP.GE.AND P1, PT, R3, RZ, PT ;  /* 0x000000ff0300720c */ /* 0x000fe20003f26270 */
[----:B------:R-:W-:Y:S01]  /*6580*/  IMAD R7, R21, R4, R7 ;  /* 0x0000000415077224 */ /* 0x000fe200078e0207 */
[----:B------:R-:W-:Y:S01]  /*6590*/  IABS R4, R5 ;  /* 0x0000000500047213 */ /* 0x000fe20000000000 */
[----:B0-----:R-:W-:Y:S01]  /*65a0*/  IMAD.MOV.U32 R0, RZ, RZ, R2 ;  /* 0x000000ffff007224 */ /* 0x001fe200078e0002 */
[----:B------:R-:W-:Y:S01]  /*65b0*/  LOP3.LUT R2, R19, 0x138, RZ, 0xfc, !PT ;  /* 0x0000013813027812 */ /* 0x000fe200078efcff */
[----:B------:R-:W-:Y:S01]  /*65c0*/  @!P6 IMAD.IADD R11, R11, 0x1, -R21 ;  /* 0x000000010b0be824 */ /* 0x000fe200078e0a15 */
[C---:B------:R-:W-:Y:S01]  /*65d0*/  ISETP.GT.U32.AND P6, PT, R21.reuse, R7, PT ;  /* 0x000000071500720c */ /* 0x040fe20003fc4070 */
[----:B------:R-:W-:Y:S01]  /*65e0*/  @!P3 IMAD.MOV R0, RZ, RZ, -R0 ;  /* 0x000000ffff00b224 */ /* 0x000fe200078e0a00 */
[----:B------:R-:W-:Y:S01]  /*65f0*/  ISETP.GT.U32.AND P3, PT, R21, R10, PT ;  /* 0x0000000a1500720c */ /* 0x000fe20003f64070 */
[----:B------:R-:W-:Y:S01]  /*6600*/  IMAD.HI.U32 R12, R23, R4, RZ ;  /* 0x00000004170c7227 */ /* 0x000fe200078e00ff */
[----:B------:R-:W-:-:S02]  /*6610*/  IABS R3, R2 ;  /* 0x0000000200037213 */ /* 0x000fc40000000000 */
[----:B------:R0:W-:Y:S01]  /*6620*/  STL [R1+0x280], R0 ;  /* 0x0002800001007387 */ /* 0x0001e20000100800 */
[----:B------:R-:W-:Y:S02]  /*6630*/  IMAD.MOV R12, RZ, RZ, -R12 ;  /* 0x000000ffff0c7224 */ /* 0x000fe400078e0a0c */
[----:B------:R-:W-:Y:S01]  /*6640*/  @!P0 IMAD.IADD R8, R8, 0x1, -R21 ;  /* 0x0000000108088824 */ /* 0x000fe200078e0a15 */
[----:B------:R-:W-:Y:S01]  /*6650*/  ISETP.GE.AND P0, PT, R6, RZ, PT ;  /* 0x000000ff0600720c */ /* 0x000fe20003f06270 */
[----:B------:R-:W-:Y:S01]  /*6660*/  IMAD R4, R21, R12, R4 ;  /* 0x0000000c15047224 */ /* 0x000fe200078e0204 */
[----:B------:R-:W-:Y:S01]  /*6670*/  LOP3.LUT R6, R19, 0x136, RZ, 0xfc, !PT ;  /* 0x0000013613067812 */ /* 0x000fe200078efcff */
[----:B------:R-:W-:Y:S02]  /*6680*/  @!P2 IMAD.MOV R11, RZ, RZ, -R11 ;  /* 0x000000ffff0ba224 */ /* 0x000fe400078e0a0b */
[----:B------:R-:W-:Y:S01]  /*6690*/  @!P3 IMAD.IADD R10, R10, 0x1, -R21 ;  /* 0x000000010a0ab824 */ /* 0x000fe200078e0a15 */
[----:B------:R-:W-:Y:S01]  /*66a0*/  ISETP.GE.AND P3, PT, R5, RZ, PT ;  /* 0x000000ff0500720c */ /* 0x000fe20003f66270 */
[----:B0-----:R-:W-:Y:S01]  /*66b0*/  IMAD.MOV.U32 R0, RZ, RZ, R13 ;  /* 0x000000ffff007224 */ /* 0x001fe200078e000d */
[----:B------:R-:W-:Y:S01]  /*66c0*/  IABS R5, R6 ;  /* 0x0000000600057213 */ /* 0x000fe20000000000 */
[----:B------:R-:W-:Y:S01]  /*66d0*/  @!P6 IMAD.IADD R7, R7, 0x1, -R21 ;  /* 0x000000010707e824 */ /* 0x000fe200078e0a15 */
[C---:B------:R-:W-:Y:S01]  /*66e0*/  ISETP.GT.U32.AND P2, PT, R21.reuse, R4, PT ;  /* 0x000000041500720c */ /* 0x040fe20003f44070 */
[----:B------:R-:W-:Y:S01]  /*66f0*/  @!P5 IMAD.MOV R0, RZ, RZ, -R0 ;  /* 0x000000ffff00d224 */ /* 0x000fe200078e0a00 */
[----:B------:R-:W-:Y:S01]  /*6700*/  ISETP.GT.U32.AND P5, PT, R21, R10, PT ;  /* 0x0000000a1500720c */ /* 0x000fe20003fa4070 */
[----:B------:R-:W-:Y:S01]  /*6710*/  IMAD.HI.U32 R9, R23, R3, RZ ;  /* 0x0000000317097227 */ /* 0x000fe200078e00ff */
[----:B------:R-:W-:-:S02]  /*6720*/  ISETP.GT.U32.AND P6, PT, R21, R7, PT ;  /* 0x000000071500720c */ /* 0x000fc40003fc4070 */
[----:B------:R0:W-:Y:S01]  /*6730*/  STL [R1+0x260], R0 ;  /* 0x0002600001007387 */ /* 0x0001e20000100800 */
[----:B------:R-:W-:-:S03]  /*6740*/  IMAD.MOV R9, RZ, RZ, -R9 ;  /* 0x000000ffff097224 */ /* 0x000fc600078e0a09 */
[----:B------:R1:W-:Y:S01]  /*6750*/  STL [R1+0x278], R11 ;  /* 0x0002780b01007387 */ /* 0x0003e20000100800 */
[----:B------:R-:W-:Y:S01]  /*6760*/  IMAD R3, R21, R9, R3 ;  /* 0x0000000915037224 */ /* 0x000fe200078e0203 */
[----:B------:R-:W-:Y:S01]  /*6770*/  LOP3.LUT R9, R19, 0x132, RZ, 0xfc, !PT ;  /* 0x0000013213097812 */ /* 0x000fe200078efcff */
[--C-:B------:R-:W-:Y:S02]  /*6780*/  @!P2 IMAD.IADD R4, R4, 0x1, -R21.reuse ;  /* 0x000000010404a824 */ /* 0x100fe400078e0a15 */
[----:B------:R-:W-:Y:S01]  /*6790*/  @!P5 IMAD.IADD R10, R10, 0x1, -R21 ;  /* 0x000000010a0ad824 */ /* 0x000fe200078e0a15 */
[C---:B------:R-:W-:Y:S01]  /*67a0*/  ISETP.GT.U32.AND P5, PT, R21.reuse, R3, PT ;  /* 0x000000031500720c */ /* 0x040fe20003fa4070 */
[----:B0-----:R-:W-:Y:S01]  /*67b0*/  IMAD.MOV.U32 R0, RZ, RZ, R8 ;  /* 0x000000ffff007224 */ /* 0x001fe200078e0008 */
[----:B------:R-:W-:Y:S01]  /*67c0*/  ISETP.GT.U32.AND P2, PT, R21, R4, PT ;  /* 0x000000041500720c */ /* 0x000fe20003f44070 */
[----:B------:R-:W-:Y:S01]  /*67d0*/  IMAD.HI.U32 R8, R23, R5, RZ ;  /* 0x0000000517087227 */ /* 0x000fe200078e00ff */
[----:B------:R-:W-:-:S03]  /*67e0*/  IABS R18, R9 ;  /* 0x0000000900127213 */ /* 0x000fc60000000000 */
[----:B------:R-:W-:Y:S01]  /*67f0*/  @!P4 IMAD.MOV R0, RZ, RZ, -R0 ;  /* 0x000000ffff00c224 */ /* 0x000fe200078e0a00 */
[----:B------:R-:W-:Y:S01]  /*6800*/  ISETP.GE.AND P4, PT, R2, RZ, PT ;  /* 0x000000ff0200720c */ /* 0x000fe20003f86270 */
[----:B------:R-:W-:Y:S01]  /*6810*/  IMAD.MOV R2, RZ, RZ, -R8 ;  /* 0x000000ffff027224 */ /* 0x000fe200078e0a08 */
[----:B------:R-:W-:Y:S01]  /*6820*/  LOP3.LUT R8, R19, 0x130, RZ, 0xfc, !PT ;  /* 0x0000013013087812 */ /* 0x000fe200078efcff */
[----:B-1----:R-:W-:Y:S01]  /*6830*/  IMAD.MOV.U32 R11, RZ, RZ, R10 ;  /* 0x000000ffff0b7224 */ /* 0x002fe200078e000a */
[----:B------:R0:W-:Y:S01]  /*6840*/  STL [R1+0x27c], R0 ;  /* 0x00027c0001007387 */ /* 0x0001e20000100800 */
[----:B------:R-:W-:Y:S01]  /*6850*/  IMAD R5, R21, R2, R5 ;  /* 0x0000000215057224 */ /* 0x000fe200078e0205 */
[----:B------:R-:W-:Y:S01]  /*6860*/  IABS R2, R8 ;  /* 0x0000000800027213 */ /* 0x000fe20000000000 */
[----:B------:R-:W-:Y:S02]  /*6870*/  @!P1 IMAD.MOV R11, RZ, RZ, -R11 ;  /* 0x000000ffff0b9224 */ /* 0x000fe400078e0a0b */
[--C-:B------:R-:W-:Y:S01]  /*6880*/  @!P6 IMAD.IADD R7, R7, 0x1, -R21.reuse ;  /* 0x000000010707e824 */ /* 0x100fe200078e0a15 */
[----:B------:R-:W-:Y:S01]  /*6890*/  ISETP.GT.U32.AND P1, PT, R21, R5, PT ;  /* 0x000000051500720c */ /* 0x000fe20003f24070 */
[--C-:B------:R-:W-:Y:S01]  /*68a0*/  @!P5 IMAD.IADD R3, R3, 0x1, -R21.reuse ;  /* 0x000000010303d824 */ /* 0x100fe200078e0a15 */
[----:B------:R-:W-:Y:S01]  /*68b0*/  ISETP.GE.AND P6, PT, R6, RZ, PT ;  /* 0x000000ff0600720c */ /* 0x000fe20003fc6270 */
[----:B------:R-:W-:Y:S01]  /*68c0*/  @!P2 IMAD.IADD R4, R4, 0x1, -R21 ;  /* 0x000000010404a824 */ /* 0x000fe200078e0a15 */
[----:B------:R-:W-:Y:S01]  /*68d0*/  LOP3.LUT R6, R19, 0x134, RZ, 0xfc, !PT ;  /* 0x0000013413067812 */ /* 0x000fe200078efcff */
[----:B0-----:R-:W-:Y:S01]  /*68e0*/  IMAD.MOV.U32 R0, RZ, RZ, R7 ;  /* 0x000000ffff007224 */ /* 0x001fe200078e0007 */
[----:B------:R-:W-:Y:S01]  /*68f0*/  ISETP.GE.AND P2, PT, R9, RZ, PT ;  /* 0x000000ff0900720c */ /* 0x000fe20003f46270 */
[----:B------:R-:W-:Y:S01]  /*6900*/  IMAD.HI.U32 R7, R23, R18, RZ ;  /* 0x0000001217077227 */ /* 0x000fe200078e00ff */
[----:B------:R-:W-:Y:S01]  /*6910*/  IABS R17, R6 ;  /* 0x0000000600117213 */ /* 0x000fe20000000000 */
[----:B------:R0:W-:Y:S01]  /*6920*/  STL [R1+0x270], R11 ;  /* 0x0002700b01007387 */ /* 0x0001e20000100800 */
[----:B------:R-:W-:Y:S01]  /*6930*/  ISETP.GT.U32.AND P5, PT, R21, R3, PT ;  /* 0x000000031500720c */ /* 0x000fe20003fa4070 */
[----:B------:R-:W-:-:S02]  /*6940*/  IMAD.MOV R7, RZ, RZ, -R7 ;  /* 0x000000ffff077224 */ /* 0x000fc400078e0a07 */
[----:B------:R-:W-:-:S04]  /*6950*/  IMAD.HI.U32 R10, R23, R17, RZ ;  /* 0x00000011170a7227 */ /* 0x000fc800078e00ff */
[----:B------:R-:W-:Y:S02]  /*6960*/  @!P1 IMAD.IADD R5, R5, 0x1, -R21 ;  /* 0x0000000105059824 */ /* 0x000fe400078e0a15 */
[----:B------:R-:W-:Y:S02]  /*6970*/  IMAD.MOV R9, RZ, RZ, -R10 ;  /* 0x000000ffff097224 */ /* 0x000fe400078e0a0a */
[----:B0-----:R-:W-:Y:S01]  /*6980*/  IMAD.MOV.U32 R11, RZ, RZ, R4 ;  /* 0x000000ffff0b7224 */ /* 0x001fe200078e0004 */
[C---:B------:R-:W-:Y:S01]  /*6990*/  ISETP.GT.U32.AND P1, PT, R21.reuse, R5, PT ;  /* 0x000000051500720c */ /* 0x040fe20003f24070 */
[----:B------:R-:W-:Y:S01]  /*69a0*/  IMAD R17, R21, R9, R17 ;  /* 0x0000000915117224 */ /* 0x000fe200078e0211 */
[C---:B------:R-:W-:Y:S01]  /*69b0*/  LOP3.LUT R9, R19.reuse, 0x12e, RZ, 0xfc, !PT ;  /* 0x0000012e13097812 */ /* 0x040fe200078efcff */
[----:B------:R-:W-:Y:S01]  /*69c0*/  @!P3 IMAD.MOV R11, RZ, RZ, -R11 ;  /* 0x000000ffff0bb224 */ /* 0x000fe200078e0a0b */
[----:B------:R-:W-:Y:S01]  /*69d0*/  LOP3.LUT R4, R19, 0x128, RZ, 0xfc, !PT ;  /* 0x0000012813047812 */ /* 0x000fe200078efcff */
[C---:B------:R-:W-:Y:S01]  /*69e0*/  IMAD R18, R21.reuse, R7, R18 ;  /* 0x0000000715127224 */ /* 0x040fe200078e0212 */
[----:B------:R-:W-:Y:S01]  /*69f0*/  ISETP.GT.U32.AND P3, PT, R21, R17, PT ;  /* 0x000000111500720c */ /* 0x000fe20003f64070 */
[----:B------:R-:W-:Y:S01]  /*6a00*/  @!P0 IMAD.MOV R0, RZ, RZ, -R0 ;  /* 0x000000ffff008224 */ /* 0x000fe200078e0a00 */
[----:B------:R-:W-:Y:S01]  /*6a10*/  ISETP.GE.AND P0, PT, R6, RZ, PT ;  /* 0x000000ff0600720c */ /* 0x000fe20003f06270 */
[----:B------:R-:W-:Y:S01]  /*6a20*/  @!P5 IMAD.IADD R3, R3, 0x1, -R21 ;  /* 0x000000010303d824 */ /* 0x000fe200078e0a15 */
[----:B------:R-:W-:Y:S01]  /*6a30*/  ISETP.GE.AND P5, PT, R8, RZ, PT ;  /* 0x000000ff0800720c */ /* 0x000fe20003fa6270 */
[----:B------:R-:W-:Y:S01]  /*6a40*/  IMAD.HI.U32 R6, R23, R2, RZ ;  /* 0x0000000217067227 */ /* 0x000fe200078e00ff */
[----:B------:R0:W-:Y:S01]  /*6a50*/  STL [R1+0x274], R0 ;  /* 0x0002740001007387 */ /* 0x0001e20000100800 */
[----:B------:R-:W-:-:S02]  /*6a60*/  LOP3.LUT R8, R19, 0x12c, RZ, 0xfc, !PT ;  /* 0x0000012c13087812 */ /* 0x000fc400078efcff */
[--C-:B------:R-:W-:Y:S01]  /*6a70*/  @!P1 IMAD.IADD R5, R5, 0x1, -R21.reuse ;  /* 0x0000000105059824 */ /* 0x100fe200078e0a15 */
[----:B------:R-:W-:Y:S01]  /*6a80*/  ISETP.GT.U32.AND P1, PT, R21, R18, PT ;  /* 0x000000121500720c */ /* 0x000fe20003f24070 */
[----:B------:R-:W-:Y:S01]  /*6a90*/  IMAD.MOV R6, RZ, RZ, -R6 ;  /* 0x000000ffff067224 */ /* 0x000fe200078e0a06 */
[----:B------:R1:W-:Y:S01]  /*6aa0*/  STL [R1+0x268], R11 ;  /* 0x0002680b01007387 */ /* 0x0003e20000100800 */
[----:B------:R-:W-:Y:S01]  /*6ab0*/  @!P3 IMAD.IADD R17, R17, 0x1, -R21 ;  /* 0x000000011111b824 */ /* 0x000fe200078e0a15 */
[----:B------:R-:W-:Y:S01]  /*6ac0*/  IABS R12, R8 ;  /* 0x00000008000c7213 */ /* 0x000fe20000000000 */
[C---:B------:R-:W-:Y:S01]  /*6ad0*/  IMAD R2, R21.reuse, R6, R2 ;  /* 0x0000000615027224 */ /* 0x040fe200078e0202 */
[----:B------:R-:W-:Y:S01]  /*6ae0*/  IABS R6, R14 ;  /* 0x0000000e00067213 */ /* 0x000fe20000000000 */
[----:B0-----:R-:W-:Y:S01]  /*6af0*/  IMAD.MOV.U32 R0, RZ, RZ, R3 ;  /* 0x000000ffff007224 */ /* 0x001fe200078e0003 */
[----:B------:R-:W-:Y:S01]  /*6b00*/  ISETP.GT.U32.AND P3, PT, R21, R17, PT ;  /* 0x000000111500720c */ /* 0x000fe20003f64070 */
[----:B------:R-:W-:Y:S01]  /*6b10*/  IMAD.HI.U32 R7, R23, R12, RZ ;  /* 0x0000000c17077227 */ /* 0x000fe200078e00ff */
[----:B------:R-:W-:-:S03]  /*6b20*/  IABS R13, R4 ;  /* 0x00000004000d7213 */ /* 0x000fc60000000000 */
[----:B------:R-:W-:Y:S01]  /*6b30*/  @!P4 IMAD.MOV R0, RZ, RZ, -R0 ;  /* 0x000000ffff00c224 */ /* 0x000fe200078e0a00 */
[----:B------:R-:W-:Y:S01]  /*6b40*/  ISETP.GE.AND P4, PT, R9, RZ, PT ;  /* 0x000000ff0900720c */ /* 0x000fe20003f86270 */
[----:B------:R-:W-:Y:S01]  /*6b50*/  @!P1 IMAD.IADD R18, R18, 0x1, -R21 ;  /* 0x0000000112129824 */ /* 0x000fe200078e0a15 */
[----:B------:R-:W-:Y:S01]  /*6b60*/  IABS R9, R9 ;  /* 0x0000000900097213 */ /* 0x000fe20000000000 */
[----:B------:R-:W-:Y:S01]  /*6b70*/  IMAD.MOV R7, RZ, RZ, -R7 ;  /* 0x000000ffff077224 */ /* 0x000fe200078e0a07 */
[----:B------:R0:W-:Y:S01]  /*6b80*/  STL [R1+0x26c], R0 ;  /* 0x00026c0001007387 */ /* 0x0001e20000100800 */
[----:B-1----:R-:W-:Y:S01]  /*6b90*/  IMAD.HI.U32 R11, R23, R6, RZ ;  /* 0x00000006170b7227 */ /* 0x002fe200078e00ff */
[----:B------:R-:W-:-:S03]  /*6ba0*/  ISETP.GT.U32.AND P1, PT, R21, R18, PT ;  /* 0x000000121500720c */ /* 0x000fc60003f24070 */
[----:B------:R-:W-:-:S04]  /*6bb0*/  IMAD.HI.U32 R10, R23, R9, RZ ;  /* 0x00000009170a7227 */ /* 0x000fc800078e00ff */
[----:B------:R-:W-:Y:S02]  /*6bc0*/  IMAD.MOV R10, RZ, RZ, -R10 ;  /* 0x000000ffff0a7224 */ /* 0x000fe400078e0a0a */
[----:B0-----:R-:W-:Y:S02]  /*6bd0*/  IMAD.MOV.U32 R0, RZ, RZ, R5 ;  /* 0x000000ffff007224 */ /* 0x001fe400078e0005 */
[----:B------:R-:W-:Y:S01]  /*6be0*/  @!P3 IMAD.IADD R17, R17, 0x1, -R21 ;  /* 0x000000011111b824 */ /* 0x000fe200078e0a15 */
[----:B------:R-:W-:Y:S01]  /*6bf0*/  ISETP.GE.AND P3, PT, R8, RZ, PT ;  /* 0x000000ff0800720c */ /* 0x000fe20003f66270 */
[----:B------:R-:W-:Y:S01]  /*6c00*/  @!P6 IMAD.MOV R0, RZ, RZ, -R0 ;  /* 0x000000ffff00e224 */ /* 0x000fe200078e0a00 */
[C---:B------:R-:W-:Y:S01]  /*6c10*/  ISETP.GT.U32.AND P6, PT, R21.reuse, R2, PT ;  /* 0x000000021500720c */ /* 0x040fe20003fc4070 */
[----:B------:R-:W-:Y:S01]  /*6c20*/  IMAD R8, R21, R10, R9 ;  /* 0x0000000a15087224 */ /* 0x000fe200078e0209 */
[----:B------:R-:W-:Y:S01]  /*6c30*/  LOP3.LUT R10, R19, 0x126, RZ, 0xfc, !PT ;  /* 0x00000126130a7812 */ /* 0x000fe200078efcff */
[C---:B------:R-:W-:Y:S01]  /*6c40*/  IMAD R12, R21.reuse, R7, R12 ;  /* 0x00000007150c7224 */ /* 0x040fe200078e020c */
[----:B------:R0:W-:Y:S01]  /*6c50*/  STL [R1+0x264], R0 ;  /* 0x0002640001007387 */ /* 0x0001e20000100800 */
[----:B------:R-:W-:Y:S01]  /*6c60*/  @!P1 IMAD.IADD R18, R18, 0x1, -R21 ;  /* 0x0000000112129824 */ /* 0x000fe200078e0a15 */
[----:B------:R-:W-:Y:S01]  /*6c70*/  ISETP.GT.U32.AND P1, PT, R21, R8, PT ;  /* 0x000000081500720c */ /* 0x000fe20003f24070 */
[----:B------:R-:W-:Y:S01]  /*6c80*/  IMAD.MOV R5, RZ, RZ, -R11 ;  /* 0x000000ffff057224 */ /* 0x000fe200078e0a0b */
[----:B------:R-:W-:Y:S01]  /*6c90*/  IABS R7, R10 ;  /* 0x0000000a00077213 */ /* 0x000fe20000000000 */
[----:B------:R-:W-:Y:S01]  /*6ca0*/  IMAD.HI.U32 R3, R23, R13, RZ ;  /* 0x0000000d17037227 */ /* 0x000fe200078e00ff */
[----:B------:R-:W-:-:S02]  /*6cb0*/  LOP3.LUT R9, R19, 0x122, RZ, 0xfc, !PT ;  /* 0x0000012213097812 */ /* 0x000fc400078efcff */
[----:B------:R-:W-:Y:S01]  /*6cc0*/  LOP3.LUT R11, R19, 0x120, RZ, 0xfc, !PT ;  /* 0x00000120130b7812 */ /* 0x000fe200078efcff */
[----:B------:R-:W-:Y:S01]  /*6cd0*/  @!P6 IMAD.IADD R2, R2, 0x1, -R21 ;  /* 0x000000010202e824 */ /* 0x000fe200078e0a15 */
[C---:B------:R-:W-:Y:S01]  /*6ce0*/  ISETP.GT.U32.AND P6, PT, R21.reuse, R12, PT ;  /* 0x0000000c1500720c */ /* 0x040fe20003fc4070 */
[----:B------:R-:W-:Y:S01]  /*6cf0*/  IMAD R6, R21, R5, R6 ;  /* 0x0000000515067224 */ /* 0x000fe200078e0206 */
[----:B------:R-:W-:Y:S01]  /*6d00*/  LOP3.LUT R5, R19, 0x124, RZ, 0xfc, !PT ;  /* 0x0000012413057812 */ /* 0x000fe200078efcff */
[----:B0-----:R-:W-:Y:S01]  /*6d10*/  IMAD.MOV.U32 R0, RZ, RZ, R17 ;  /* 0x000000ffff007224 */ /* 0x001fe200078e0011 */
[----:B------:R-:W-:Y:S01]  /*6d20*/  IABS R16, R9 ;  /* 0x0000000900107213 */ /* 0x000fe20000000000 */
[----:B------:R-:W-:Y:S01]  /*6d30*/  @!P1 IMAD.IADD R8, R8, 0x1, -R21 ;  /* 0x0000000108089824 */ /* 0x000fe200078e0a15 */
[----:B------:R-:W-:Y:S01]  /*6d40*/  IABS R15, R5 ;  /* 0x00000005000f7213 */ /* 0x000fe20000000000 */
[----:B------:R-:W-:Y:S01]  /*6d50*/  @!P0 IMAD.MOV R0, RZ, RZ, -R0 ;  /* 0x000000ffff008224 */ /* 0x000fe200078e0a00 */
[----:B------:R-:W-:Y:S01]  /*6d60*/  ISETP.GT.U32.AND P1, PT, R21, R2, PT ;  /* 0x000000021500720c */ /* 0x000fe20003f24070 */
[----:B------:R-:W-:Y:S01]  /*6d70*/  IMAD.HI.U32 R20, R23, R7, RZ ;  /* 0x0000000717147227 */ /* 0x000fe200078e00ff */
[----:B------:R-:W-:-:S02]  /*6d80*/  ISETP.GT.U32.AND P0, PT, R21, R8, PT ;  /* 0x000000081500720c */ /* 0x000fc40003f04070 */
[----:B------:R0:W-:Y:S01]  /*6d90*/  STL [R1+0x250], R0 ;  /* 0x0002500001007387 */ /* 0x0001e20000100800 */
[----:B------:R-:W-:Y:S02]  /*6da0*/  @!P6 IMAD.IADD R12, R12, 0x1, -R21 ;  /* 0x000000010c0ce824 */ /* 0x000fe400078e0a15 */
[----:B------:R-:W-:Y:S02]  /*6db0*/  IMAD.MOV R3, RZ, RZ, -R3 ;  /* 0x000000ffff037224 */ /* 0x000fe400078e0a03 */
[----:B------:R-:W-:Y:S01]  /*6dc0*/  IMAD.HI.U32 R17, R23, R15, RZ ;  /* 0x0000000f17117227 */ /* 0x000fe200078e00ff */
[----:B------:R-:W-:-:S03]  /*6dd0*/  ISETP.GT.U32.AND P6, PT, R21, R12, PT ;  /* 0x0000000c1500720c */ /* 0x000fc60003fc4070 */
[----:B------:R-:W-:Y:S02]  /*6de0*/  IMAD.MOV R20, RZ, RZ, -R20 ;  /* 0x000000ffff147224 */ /* 0x000fe400078e0a14 */
[----:B0-----:R-:W-:Y:S02]  /*6df0*/  IMAD.MOV.U32 R0, RZ, RZ, R18 ;  /* 0x000000ffff007224 */ /* 0x001fe400078e0012 */
[C---:B------:R-:W-:Y:S01]  /*6e00*/  IMAD R13, R21.reuse, R3, R13 ;  /* 0x00000003150d7224 */ /* 0x040fe200078e020d */
[----:B------:R-:W-:Y:S01]  /*6e10*/  IABS R3, R11 ;  /* 0x0000000b00037213 */ /* 0x000fe20000000000 */
[----:B------:R-:W-:Y:S02]  /*6e20*/  IMAD.MOV R17, RZ, RZ, -R17 ;  /* 0x000000ffff117224 */ /* 0x000fe400078e0a11 */
[----:B------:R-:W-:Y:S01]  /*6e30*/  @!P2 IMAD.MOV R0, RZ, RZ, -R0 ;  /* 0x000000ffff00a224 */ /* 0x000fe200078e0a00 */
[C---:B------:R-:W-:Y:S01]  /*6e40*/  ISETP.GT.U32.AND P2, PT, R21.reuse, R6, PT ;  /* 0x000000061500720c */ /* 0x040fe20003f44070 */
[----:B------:R-:W-:-:S02]  /*6e50*/  IMAD R7, R21, R20, R7 ;  /* 0x0000001415077224 */ /* 0x000fc400078e0207 */
[----:B------:R-:W-:Y:S01]  /*6e60*/  @!P1 IMAD.IADD R2, R2, 0x1, -R21 ;  /* 0x0000000102029824 */ /* 0x000fe200078e0a15 */
[C---:B------:R-:W-:Y:S01]  /*6e70*/  ISETP.GT.U32.AND P1, PT, R21.reuse, R13, PT ;  /* 0x0000000d1500720c */ /* 0x040fe20003f24070 */
[C---:B------:R-:W-:Y:S01]  /*6e80*/  IMAD R15, R21.reuse, R17, R15 ;  /* 0x00000011150f7224 */ /* 0x040fe200078e020f */
[----:B------:R0:W-:Y:S01]  /*6e90*/  STL [R1+0x24c], R0 ;  /* 0x00024c0001007387 */ /* 0x0001e20000100800 */
[--C-:B------:R-:W-:Y:S01]  /*6ea0*/  @!P0 IMAD.IADD R8, R8, 0x1, -R21.reuse ;  /* 0x0000000108088824 */ /* 0x100fe200078e0a15 */
[C---:B------:R-:W-:Y:S01]  /*6eb0*/  ISETP.GT.U32.AND P0, PT, R21.reuse, R7, PT ;  /* 0x000000071500720c */ /* 0x040fe20003f04070 */
[----:B------:R-:W-:Y:S01]  /*6ec0*/  @!P6 IMAD.IADD R12, R12, 0x1, -R21 ;  /* 0x000000010c0ce824 */ /* 0x000fe200078e0a15 */
[----:B------:R-:W-:Y:S01]  /*6ed0*/  ISETP.GT.U32.AND P6, PT, R21, R15, PT ;  /* 0x0000000f1500720c */ /* 0x000fe20003fc4070 */
[----:B------:R-:W-:Y:S02]  /*6ee0*/  IMAD.MOV.U32 R22, RZ, RZ, R2 ;  /* 0x000000ffff167224 */ /* 0x000fe400078e0002 */
[----:B------:R-:W-:-:S04]  /*6ef0*/  IMAD.HI.U32 R18, R23, R16, RZ ;  /* 0x0000001017127227 */ /* 0x000fc800078e00ff */
[----:B0-----:R-:W-:Y:S02]  /*6f00*/  IMAD.MOV.U32 R0, RZ, RZ, R8 ;  /* 0x000000ffff007224 */ /* 0x001fe400078e0008 */
[----:B------:R-:W-:Y:S02]  /*6f10*/  @!P5 IMAD.MOV R22, RZ, RZ, -R22 ;  /* 0x000000ffff16d224 */ /* 0x000fe400078e0a16 */
[--C-:B------:R-:W-:Y:S01]  /*6f20*/  @!P2 IMAD.IADD R6, R6, 0x1, -R21.reuse ;  /* 0x000000010606a824 */ /* 0x100fe200078e0a15 */
[----:B------:R-:W-:Y:S01]  /*6f30*/  ISETP.GE.AND P2, PT, R14, RZ, PT ;  /* 0x000000ff0e00720c */ /* 0x000fe20003f46270 */
[----:B------:R-:W-:Y:S01]  /*6f40*/  @!P4 IMAD.MOV R0, RZ, RZ, -R0 ;  /* 0x000000ffff00c224 */ /* 0x000fe200078e0a00 */
[----:B------:R-:W-:Y:S01]  /*6f50*/  STL [R1+0x244], R22 ;  /* 0x0002441601007387 */ /* 0x000fe20000100800 */
[--C-:B------:R-:W-:Y:S01]  /*6f60*/  @!P1 IMAD.IADD R13, R13, 0x1, -R21.reuse ;  /* 0x000000010d0d9824 */ /* 0x100fe200078e0a15 */
[----:B------:R-:W-:Y:S01]  /*6f70*/  LOP3.LUT R14, R19, 0x11e, RZ, 0xfc, !PT ;  /* 0x0000011e130e7812 */ /* 0x000fe200078efcff */
[----:B------:R-:W-:Y:S01]  /*6f80*/  IMAD.MOV R18, RZ, RZ, -R18 ;  /* 0x000000ffff127224 */ /* 0x000fe200078e0a12 */
[----:B------:R0:W-:Y:S01]  /*6f90*/  STL [R1+0x240], R0 ;  /* 0x0002400001007387 */ /* 0x0001e20000100800 */
[--C-:B------:R-:W-:Y:S01]  /*6fa0*/  @!P0 IMAD.IADD R7, R7, 0x1, -R21.reuse ;  /* 0x0000000107078824 */ /* 0x100fe200078e0a15 */
[----:B------:R-:W-:Y:S01]  /*6fb0*/  ISETP.GT.U32.AND P0, PT, R21, R6, PT ;  /* 0x000000061500720c */ /* 0x000fe20003f04070 */
[----:B------:R-:W-:Y:S01]  /*6fc0*/  @!P6 IMAD.IADD R15, R15, 0x1, -R21 ;  /* 0x000000010f0fe824 */ /* 0x000fe200078e0a15 */
[C---:B------:R-:W-:Y:S01]  /*6fd0*/  ISETP.GT.U32.AND P5, PT, R21.reuse, R13, PT ;  /* 0x0000000d1500720c */ /* 0x040fe20003fa4070 */
[C---:B------:R-:W-:Y:S01]  /*6fe0*/  IMAD R16, R21.reuse, R18, R16 ;  /* 0x0000001215107224 */ /* 0x040fe200078e0210 */
[----:B------:R-:W-:Y:S01]  /*6ff0*/  ISETP.GT.U32.AND P6, PT, R21, R7, PT ;  /* 0x000000071500720c */ /* 0x000fe20003fc4070 */
[----:B------:R-:W-:Y:S01]  /*7000*/  IMAD.HI.U32 R20, R23, R3, RZ ;  /* 0x0000000317147227 */ /* 0x000fe200078e00ff */
[----:B------:R-:W-:-:S02]  /*7010*/  ISETP.GT.U32.AND P4, PT, R21, R15, PT ;  /* 0x0000000f1500720c */ /* 0x000fc40003f84070 */
[----:B------:R-:W-:Y:S01]  /*7020*/  ISETP.GE.AND P1, PT, R4, RZ, PT ;  /* 0x000000ff0400720c */ /* 0x000fe20003f26270 */
[----:B0-----:R-:W-:Y:S01]  /*7030*/  IMAD.MOV.U32 R0, RZ, RZ, R12 ;  /* 0x000000ffff007224 */ /* 0x001fe200078e000c */
[----:B------:R-:W-:Y:S01]  /*7040*/  LOP3.LUT R4, R19, 0x11c, RZ, 0xfc, !PT ;  /* 0x0000011c13047812 */ /* 0x000fe200078efcff */
[----:B------:R-:W-:Y:S01]  /*7050*/  IMAD.MOV R20, RZ, RZ, -R20 ;  /* 0x000000ffff147224 */ /* 0x000fe200078e0a14 */
[----:B------:R-:W-:Y:S01]  /*7060*/  IABS R8, R14 ;  /* 0x0000000e00087213 */ /* 0x000fe20000000000 */
[----:B------:R-:W-:Y:S01]  /*7070*/  @!P3 IMAD.MOV R0, RZ, RZ, -R0 ;  /* 0x000000ffff00b224 */ /* 0x000fe200078e0a00 */
[C---:B------:R-:W-:Y:S01]  /*7080*/  ISETP.GT.U32.AND P3, PT, R21.reuse, R16, PT ;  /* 0x000000101500720c */ /* 0x040fe20003f64070 */
[----:B------:R-:W-:Y:S01]  /*7090*/  IMAD R3, R21, R20, R3 ;  /* 0x0000001415037224 */ /* 0x000fe200078e0203 */
[----:B------:R-:W-:Y:S01]  /*70a0*/  IABS R2, R4 ;  /* 0x0000000400027213 */ /* 0x000fe20000000000 */
[--C-:B------:R-:W-:Y:S01]  /*70b0*/  @!P0 IMAD.IADD R6, R6, 0x1, -R21.reuse ;  /* 0x0000000106068824 */ /* 0x100fe200078e0a15 */
[----:B------:R-:W-:Y:S01]  /*70c0*/  ISETP.GE.AND P0, PT, R10, RZ, PT ;  /* 0x000000ff0a00720c */ /* 0x000fe20003f06270 */
[----:B------:R-:W-:Y:S01]  /*70d0*/  @!P5 IMAD.IADD R13, R13, 0x1, -R21 ;  /* 0x000000010d0dd824 */ /* 0x000fe200078e0a15 */
[----:B------:R-:W-:Y:S01]  /*70e0*/  ISETP.GT.U32.AND P5, PT, R21, R3, PT ;  /* 0x000000031500720c */ /* 0x000fe20003fa4070 */
[----:B------:R-:W-:Y:S01]  /*70f0*/  IMAD.HI.U32 R10, R23, R8, RZ ;  /* 0x00000008170a7227 */ /* 0x000fe200078e00ff */
[----:B------:R0:W-:Y:S03]  /*7100*/  STL [R1+0x23c], R0 ;  /* 0x00023c0001007387 */ /* 0x0001e60000100800 */
[----:B------:R-:W-:-:S02]  /*7110*/  IMAD.MOV.U32 R12, RZ, RZ, R6 ;  /* 0x000000ffff0c7224 */ /* 0x000fc400078e0006 */
[--C-:B------:R-:W-:Y:S01]  /*7120*/  @!P6 IMAD.IADD R7, R7, 0x1, -R21.reuse ;  /* 0x000000010707e824 */ /* 0x100fe200078e0a15 */
[----:B------:R-:W-:Y:S01]  /*7130*/  ISETP.GE.AND P6, PT, R5, RZ, PT ;  /* 0x000000ff0500720c */ /* 0x000fe20003fc6270 */
[--C-:B------:R-:W-:Y:S01]  /*7140*/  @!P4 IMAD.IADD R15, R15, 0x1, -R21.reuse ;  /* 0x000000010f0fc824 */ /* 0x100fe200078e0a15 */
[----:B------:R-:W-:Y:S01]  /*7150*/  ISETP.GE.AND P4, PT, R9, RZ, PT ;  /* 0x000000ff0900720c */ /* 0x000fe20003f86270 */
[----:B------:R-:W-:Y:S01]  /*7160*/  @!P3 IMAD.IADD R16, R16, 0x1, -R21 ;  /* 0x000000011010b824 */ /* 0x000fe200078e0a15 */
[----:B------:R-:W-:Y:S01]  /*7170*/  ISETP.GE.AND P3, PT, R11, RZ, PT ;  /* 0x000000ff0b00720c */ /* 0x000fe20003f66270 */
[----:B0-----:R-:W-:Y:S01]  /*7180*/  IMAD.MOV.U32 R0, RZ, RZ, R13 ;  /* 0x000000ffff007224 */ /* 0x001fe200078e000d */
[----:B------:R-:W-:Y:S01]  /*7190*/  LOP3.LUT R13, R19, 0x10c, RZ, 0xfc, !PT ;  /* 0x0000010c130d7812 */ /* 0x000fe200078efcff */
[----:B------:R-:W-:-:S04]  /*71a0*/  IMAD.HI.U32 R5, R23, R2, RZ ;  /* 0x0000000217057227 */ /* 0x000fc800078e00ff */
[----:B------:R-:W-:Y:S01]  /*71b0*/  IMAD.MOV R9, RZ, RZ, -R10 ;  /* 0x000000ffff097224 */ /* 0x000fe200078e0a0a */
[----:B------:R-:W-:Y:S01]  /*71c0*/  LOP3.LUT R10, R19, 0x116, RZ, 0xfc, !PT ;  /* 0x00000116130a7812 */ /* 0x000fe200078efcff */
[----:B------:R-:W-:Y:S01]  /*71d0*/  @!P2 IMAD.MOV R12, RZ, RZ, -R12 ;  /* 0x000000ffff0ca224 */ /* 0x000fe200078e0a0c */
[C---:B------:R-:W-:Y:S01]  /*71e0*/  ISETP.GT.U32.AND P2, PT, R21.reuse, R16, PT ;  /* 0x000000101500720c */ /* 0x040fe20003f44070 */
[----:B------:R-:W-:Y:S01]  /*71f0*/  @!P1 IMAD.MOV R0, RZ, RZ, -R0 ;  /* 0x000000ffff009224 */ /* 0x000fe200078e0a00 */
[----:B------:R-:W-:Y:S01]  /*7200*/  ISETP.GE.AND P1, PT, R14, RZ, PT ;  /* 0x000000ff0e00720c */ /* 0x000fe20003f26270 */
[----:B------:R-:W-:Y:S01]  /*7210*/  IMAD.MOV R5, RZ, RZ, -R5 ;  /* 0x000000ffff057224 */ /* 0x000fe200078e0a05 */
[----:B------:R-:W-:Y:S01]  /*7220*/  STL [R1+0x238], R12 ;  /* 0x0002380c01007387 */ /* 0x000fe20000100800 */
[----:B------:R-:W-:Y:S01]  /*7230*/  IMAD R6, R21, R9, R8 ;  /* 0x0000000915067224 */ /* 0x000fe200078e0208 */
[----:B------:R-:W-:Y:S01]  /*7240*/  LOP3.LUT R9, R19, 0x112, RZ, 0xfc, !PT ;  /* 0x0000011213097812 */ /* 0x000fe200078efcff */
[----:B------:R-:W-:Y:S01]  /*7250*/  @!P5 IMAD.IADD R3, R3, 0x1, -R21 ;  /* 0x000000010303d824 */ /* 0x000fe200078e0a15 */
[----:B------:R0:W-:Y:S01]  /*7260*/  STL [R1+0x234], R0 ;  /* 0x0002340001007387 */ /* 0x0001e20000100800 */
[----:B------:R-:W-:Y:S01]  /*7270*/  IMAD R5, R21, R5, R2 ;  /* 0x0000000515057224 */ /* 0x000fe200078e0202 */
[----:B------:R-:W-:Y:S01]  /*7280*/  LOP3.LUT R2, R19, 0x118, RZ, 0xfc, !PT ;  /* 0x0000011813027812 */ /* 0x000fe200078efcff */
[----:B------:R-:W-:Y:S01]  /*7290*/  @!P0 IMAD.MOV R7, RZ, RZ, -R7 ;  /* 0x000000ffff078224 */ /* 0x000fe200078e0a07 */
[C---:B------:R-:W-:Y:S01]  /*72a0*/  ISETP.GT.U32.AND P0, PT, R21.reuse, R6, PT ;  /* 0x000000061500720c */ /* 0x040fe20003f04070 */
[----:B------:R-:W-:Y:S01]  /*72b0*/  @!P2 IMAD.IADD R16, R16, 0x1, -R21 ;  /* 0x000000011010a824 */ /* 0x000fe200078e0a15 */
[----:B------:R-:W-:-:S02]  /*72c0*/  ISETP.GT.U32.AND P5, PT, R21, R3, PT ;  /* 0x000000031500720c */ /* 0x000fc40003fa4070 */
[----:B------:R1:W-:Y:S01]  /*72d0*/  STL [R1+0x20c], R7 ;  /* 0x00020c0701007387 */ /* 0x0003e20000100800 */
[----:B------:R-:W-:Y:S01]  /*72e0*/  ISETP.GE.AND P2, PT, R4, RZ, PT ;  /* 0x000000ff0400720c */ /* 0x000fe20003f46270 */
[----:B0-----:R-:W-:Y:S01]  /*72f0*/  IMAD.MOV.U32 R0, RZ, RZ, R15 ;  /* 0x000000ffff007224 */ /* 0x001fe200078e000f */
[----:B------:R-:W-:Y:S02]  /*7300*/  IABS R4, R2 ;  /* 0x0000000200047213 */ /* 0x000fe40000000000 */
[----:B------:R-:W-:Y:S01]  /*7310*/  IABS R12, R13 ;  /* 0x0000000d000c7213 */ /* 0x000fe20000000000 */
[----:B------:R-:W-:Y:S01]  /*7320*/  @!P6 IMAD.MOV R0, RZ, RZ, -R0 ;  /* 0x000000ffff00e224 */ /* 0x000fe200078e0a00 */
[----:B------:R-:W-:Y:S02]  /*7330*/  ISETP.GT.U32.AND P6, PT, R21, R5, PT ;  /* 0x000000051500720c */ /* 0x000fe40003fc4070 */
[--C-:B------:R-:W-:Y:S01]  /*7340*/  @!P0 IMAD.IADD R6, R6, 0x1, -R21.reuse ;  /* 0x0000000106068824 */ /* 0x100fe200078e0a15 */
[----:B-1----:R-:W-:Y:S01]  /*7350*/  LOP3.LUT R7, R19, 0x11a, RZ, 0xfc, !PT ;  /* 0x0000011a13077812 */ /* 0x002fe200078efcff */
[----:B------:R0:W-:Y:S01]  /*7360*/  STL [R1+0x4], R0 ;  /* 0x0000040001007387 */ /* 0x0001e20000100800 */
[----:B------:R-:W-:Y:S01]  /*7370*/  @!P5 IMAD.IADD R3, R3, 0x1, -R21 ;  /* 0x000000010303d824 */ /* 0x000fe200078e0a15 */
[----:B------:R-:W-:Y:S01]  /*7380*/  ISETP.GE.AND P0, PT, R2, RZ, PT ;  /* 0x000000ff0200720c */ /* 0x000fe20003f06270 */
[----:B------:R-:W-:Y:S01]  /*7390*/  IMAD.HI.U32 R2, R23, R4, RZ ;  /* 0x0000000417027227 */ /* 0x000fe200078e00ff */
[----:B------:R-:W-:-:S02]  /*73a0*/  IABS R11, R7 ;  /* 0x00000007000b7213 */ /* 0x000fc40000000000 */
[----:B------:R-:W-:Y:S01]  /*73b0*/  ISETP.GE.AND P5, PT, R7, RZ, PT ;  /* 0x000000ff0700720c */ /* 0x000fe20003fa6270 */
[----:B------:R-:W-:Y:S02]  /*73c0*/  IMAD.MOV R2, RZ, RZ, -R2 ;  /* 0x000000ffff027224 */ /* 0x000fe400078e0a02 */
[----:B------:R-:W-:Y:S01]  /*73d0*/  @!P6 IMAD.IADD R5, R5, 0x1, -R21 ;  /* 0x000000010505e824 */ /* 0x000fe200078e0a15 */
[----:B------:R-:W-:Y:S01]  /*73e0*/  ISETP.GT.U32.AND P6, PT, R21, R6, PT ;  /* 0x000000061500720c */ /* 0x000fe20003fc4070 */
[----:B0-----:R-:W-:Y:S01]  /*73f0*/  IMAD.MOV.U32 R0, RZ, RZ, R16 ;  /* 0x000000ffff007224 */ /* 0x001fe200078e0010 */
[----:B------:R-:W-:Y:S01]  /*7400*/  LOP3.LUT R16, R19, 0x10e, RZ, 0xfc, !PT ;  /* 0x0000010e13107812 */ /* 0x000fe200078efcff */
[----:B------:R-:W-:-:S04]  /*7410*/  IMAD.HI.U32 R7, R23, R11, RZ ;  /* 0x0000000b17077227 */ /* 0x000fc800078e00ff */
[----:B------:R-:W-:Y:S01]  /*7420*/  @!P4 IMAD.MOV R0, RZ, RZ, -R0 ;  /* 0x000000ffff00c224 */ /* 0x000fe200078e0a00 */
[C---:B------:R-:W-:Y:S01]  /*7430*/  ISETP.GT.U32.AND P4, PT, R21.reuse, R5, PT ;  /* 0x000000051500720c */ /* 0x040fe20003f84070 */
[----:B------:R-:W-:Y:S01]  /*7440*/  IMAD R4, R21, R2, R4 ;  /* 0x0000000215047224 */ /* 0x000fe200078e0204 */
[----:B------:R-:W-:Y:S02]  /*7450*/  LOP3.LUT R2, R19, 0x110, RZ, 0xfc, !PT ;  /* 0x0000011013027812 */ /* 0x000fe400078efcff */
[----:B------:R0:W-:Y:S01]  /*7460*/  STL [R1+0x214], R0 ;  /* 0x0002140001007387 */ /* 0x0001e20000100800 */
[----:B------:R-:W-:-:S04]  /*7470*/  @!P6 IMAD.IADD R6, R6, 0x1, -R21 ;  /* 0x000000010606e824 */ /* 0x000fc800078e0a15 */
[----:B------:R-:W-:-:S04]  /*7480*/  IMAD.MOV.U32 R8, RZ, RZ, R6 ;  /* 0x000000ffff087224 */ /* 0x000fc800078e0006 */
[----:B------:R-:W-:Y:S01]  /*7490*/  @!P1 IMAD.MOV R8, RZ, RZ, -R8 ;  /* 0x000000ffff089224 */ /* 0x000fe200078e0a08 */
[----:B------:R-:W-:Y:S01]  /*74a0*/  ISETP.GT.U32.AND P1, PT, R21, R4, PT ;  /* 0x000000041500720c */ /* 0x000fe20003f24070 */
[----:B0-----:R-:W-:Y:S02]  /*74b0*/  IMAD.MOV.U32 R0, RZ, RZ, R3 ;  /* 0x000000ffff007224 */ /* 0x001fe400078e0003 */
[----:B------:R-:W-:Y:S01]  /*74c0*/  IMAD.MOV R3, RZ, RZ, -R7 ;  /* 0x000000ffff037224 */ /* 0x000fe200078e0a07 */
[----:B------:R-:W-:Y:S01]  /*74d0*/  LOP3.LUT R7, R19, 0x114, RZ, 0xfc, !PT ;  /* 0x0000011413077812 */ /* 0x000fe200078efcff */
[----:B------:R-:W-:Y:S01]  /*74e0*/  @!P3 IMAD.MOV R0, RZ, RZ, -R0 ;  /* 0x000000ffff00b224 */ /* 0x000fe200078e0a00 */
[----:B------:R-:W-:Y:S01]  /*74f0*/  ISETP.GE.AND P3, PT, R10, RZ, PT ;  /* 0x000000ff0a00720c */ /* 0x000fe20003f66270 */
[----:B------:R-:W-:Y:S01]  /*7500*/  IMAD R11, R21, R3, R11 ;  /* 0x00000003150b7224 */ /* 0x000fe200078e020b */
[----:B------:R-:W-:Y:S01]  /*7510*/  IABS R10, R10 ;  /* 0x0000000a000a7213 */ /* 0x000fe20000000000 */
[----:B------:R-:W-:Y:S01]  /*7520*/  @!P4 IMAD.IADD R5, R5, 0x1, -R21 ;  /* 0x000000010505c824 */ /* 0x000fe200078e0a15 */
[----:B------:R0:W-:Y:S01]  /*7530*/  STL [R1+0x218], R0 ;  /* 0x0002180001007387 */ /* 0x0001e20000100800 */
[----:B------:R-:W-:-:S02]  /*7540*/  ISETP.GE.AND P4, PT, R7, RZ, PT ;  /* 0x000000ff0700720c */ /* 0x000fc40003f86270 */
[----:B------:R-:W-:Y:S01]  /*7550*/  ISETP.GT.U32.AND P6, PT, R21, R11, PT ;  /* 0x0000000b1500720c */ /* 0x000fe20003fc4070 */
[----:B------:R-:W-:Y:S01]  /*7560*/  IMAD.HI.U32 R3, R23, R10, RZ ;  /* 0x0000000a17037227 */ /* 0x000fe200078e00ff */
[----:B------:R1:W-:Y:S01]  /*7570*/  STL [R1+0x21c], R8 ;  /* 0x00021c0801007387 */ /* 0x0003e20000100800 */
[----:B------:R-:W-:Y:S02]  /*7580*/  IABS R7, R7 ;  /* 0x0000000700077213 */ /* 0x000fe40000000000 */
[----:B------:R-:W-:Y:S02]  /*7590*/  IMAD.MOV R6, RZ, RZ, -R3 ;  /* 0x000000ffff067224 */ /* 0x000fe400078e0a03 */
[----:B0-----:R-:W-:Y:S02]  /*75a0*/  IMAD.MOV.U32 R0, RZ, RZ, R5 ;  /* 0x000000ffff007224 */ /* 0x001fe400078e0005 */
[--C-:B------:R-:W-:Y:S02]  /*75b0*/  @!P1 IMAD.IADD R4, R4, 0x1, -R21.reuse ;  /* 0x0000000104049824 */ /* 0x100fe400078e0a15 */
[----:B------:R-:W-:Y:S01]  /*75c0*/  @!P2 IMAD.MOV R0, RZ, RZ, -R0 ;  /* 0x000000ffff00a224 */ /* 0x000fe200078e0a00 */
[----:B------:R-:W-:Y:S01]  /*75d0*/  ISETP.GE.AND P2, PT, R9, RZ, PT ;  /* 0x000000ff0900720c */ /* 0x000fe20003f46270 */
[----:B------:R-:W-:Y:S01]  /*75e0*/  @!P6 IMAD.IADD R11, R11, 0x1, -R21 ;  /* 0x000000010b0be824 */ /* 0x000fe200078e0a15 */
[----:B------:R-:W-:Y:S01]  /*75f0*/  IABS R9, R9 ;  /* 0x0000000900097213 */ /* 0x000fe20000000000 */
[----:B------:R-:W-:Y:S01]  /*7600*/  IMAD R10, R21, R6, R10 ;  /* 0x00000006150a7224 */ /* 0x000fe200078e020a */
[----:B-1----:R-:W-:Y:S01]  /*7610*/  IABS R8, R2 ;  /* 0x0000000200087213 */ /* 0x002fe20000000000 */
[----:B------:R-:W-:Y:S01]  /*7620*/  IMAD.HI.U32 R3, R23, R7, RZ ;  /* 0x0000000717037227 */ /* 0x000fe200078e00ff */
[C---:B------:R-:W-:Y:S01]  /*7630*/  ISETP.GT.U32.AND P6, PT, R21.reuse, R11, PT ;  /* 0x0000000b1500720c */ /* 0x040fe20003fc4070 */
[----:B------:R0:W-:Y:S01]  /*7640*/  STL [R1+0x230], R0 ;  /* 0x0002300001007387 */ /* 0x0001e20000100800 */
[----:B------:R-:W-:Y:S01]  /*7650*/  ISETP.GT.U32.AND P1, PT, R21, R4, PT ;  /* 0x000000041500720c */ /* 0x000fe20003f24070 */
[----:B------:R-:W-:-:S04]  /*7660*/  IMAD.HI.U32 R5, R23, R9, RZ ;  /* 0x0000000917057227 */ /* 0x000fc800078e00ff */
[----:B------:R-:W-:-:S04]  /*7670*/  IMAD.HI.U32 R6, R23, R8, RZ ;  /* 0x0000000817067227 */ /* 0x000fc800078e00ff */
[----:B------:R-:W-:Y:S02]  /*7680*/  IMAD.MOV R5, RZ, RZ, -R5 ;  /* 0x000000ffff057224 */ /* 0x000fe400078e0a05 */
[----:B------:R-:W-:Y:S01]  /*7690*/  @!P6 IMAD.IADD R11, R11, 0x1, -R21 ;  /* 0x000000010b0be824 */ /* 0x000fe200078e0a15 */
[C---:B------:R-:W-:Y:S01]  /*76a0*/  ISETP.GT.U32.AND P6, PT, R21.reuse, R10, PT ;  /* 0x0000000a1500720c */ /* 0x040fe20003fc4070 */
[----:B------:R-:W-:Y:S02]  /*76b0*/  IMAD.MOV R3, RZ, RZ, -R3 ;  /* 0x000000ffff037224 */ /* 0x000fe400078e0a03 */
[----:B------:R-:W-:Y:S02]  /*76c0*/  IMAD.MOV R6, RZ, RZ, -R6 ;  /* 0x000000ffff067224 */ /* 0x000fe400078e0a06 */
[C---:B------:R-:W-:Y:S02]  /*76d0*/  IMAD R9, R21.reuse, R5, R9 ;  /* 0x0000000515097224 */ /* 0x040fe400078e0209 */
[----:B------:R-:W-:Y:S01]  /*76e0*/  IMAD R7, R21, R3, R7 ;  /* 0x0000000315077224 */ /* 0x000fe200078e0207 */
[----:B------:R-:W-:Y:S01]  /*76f0*/  IABS R3, R16 ;  /* 0x0000001000037213 */ /* 0x000fe20000000000 */
[----:B0-----:R-:W-:-:S02]  /*7700*/  IMAD.MOV.U32 R0, RZ, RZ, R11 ;  /* 0x000000ffff007224 */ /* 0x001fc400078e000b */
[----:B------:R-:W-:Y:S01]  /*7710*/  IMAD R8, R21, R6, R8 ;  /* 0x0000000615087224 */ /* 0x000fe200078e0208 */
[----:B------:R-:W-:Y:S01]  /*7720*/  LOP3.LUT R6, R19, 0x10a, RZ, 0xfc, !PT ;  /* 0x0000010a13067812 */ /* 0x000fe200078efcff */
[--C-:B------:R-:W-:Y:S01]  /*7730*/  @!P1 IMAD.IADD R4, R4, 0x1, -R21.reuse ;  /* 0x0000000104049824 */ /* 0x100fe200078e0a15 */
[C---:B------:R-:W-:Y:S01]  /*7740*/  ISETP.GT.U32.AND P1, PT, R21.reuse, R9, PT ;  /* 0x000000091500720c */ /* 0x040fe20003f24070 */
[----:B------:R-:W-:Y:S01]  /*7750*/  @!P5 IMAD.MOV R0, RZ, RZ, -R0 ;  /* 0x000000ffff00d224 */ /* 0x000fe200078e0a00 */
[C---:B------:R-:W-:Y:S01]  /*7760*/  ISETP.GT.U32.AND P5, PT, R21.reuse, R7, PT ;  /* 0x000000071500720c */ /* 0x040fe20003fa4070 */
[----:B------:R-:W-:Y:S01]  /*7770*/  @!P6 IMAD.IADD R10, R10, 0x1, -R21 ;  /* 0x000000010a0ae824 */ /* 0x000fe200078e0a15 */
[----:B------:R-:W-:Y:S01]  /*7780*/  ISETP.GT.U32.AND P6, PT, R21, R8, PT ;  /* 0x000000081500720c */ /* 0x000fe20003fc4070 */
[----:B------:R-:W-:Y:S01]  /*7790*/  IMAD.HI.U32 R5, R23, R3, RZ ;  /* 0x0000000317057227 */ /* 0x000fe200078e00ff */
[----:B------:R0:W-:Y:S01]  /*77a0*/  STL [R1+0x22c], R0 ;  /* 0x00022c0001007387 */ /* 0x0001e20000100800 */
[----:B------:R-:W-:-:S02]  /*77b0*/  IABS R15, R6 ;  /* 0x00000006000f7213 */ /* 0x000fc40000000000 */
[----:B------:R-:W-:-:S03]  /*77c0*/  IMAD.MOV R5, RZ, RZ, -R5 ;  /* 0x000000ffff057224 */ /* 0x000fc600078e0a05 */
[----:B------:R-:W-:-:S04]  /*77d0*/  IMAD.HI.U32 R11, R23, R15, RZ ;  /* 0x0000000f170b7227 */ /* 0x000fc800078e00ff */
[--C-:B------:R-:W-:Y:S02]  /*77e0*/  @!P1 IMAD.IADD R9, R9, 0x1, -R21.reuse ;  /* 0x0000000109099824 */ /* 0x100fe400078e0a15 */
[--C-:B------:R-:W-:Y:S01]  /*77f0*/  @!P5 IMAD.IADD R7, R7, 0x1, -R21.reuse ;  /* 0x000000010707d824 */ /* 0x100fe200078e0a15 */
[C---:B------:R-:W-:Y:S01]  /*7800*/  ISETP.GT.U32.AND P5, PT, R21.reuse, R10, PT ;  /* 0x0000000a1500720c */ /* 0x040fe20003fa4070 */
[----:B------:R-:W-:Y:S01]  /*7810*/  @!P6 IMAD.IADD R8, R8, 0x1, -R21 ;  /* 0x000000010808e824 */ /* 0x000fe200078e0a15 */
[C---:B------:R-:W-:Y:S01]  /*7820*/  ISETP.GT.U32.AND P6, PT, R21.reuse, R9, PT ;  /* 0x000000091500720c */ /* 0x040fe20003fc4070 */
[----:B0-----:R-:W-:Y:S01]  /*7830*/  IMAD.MOV.U32 R0, RZ, RZ, R4 ;  /* 0x000000ffff007224 */ /* 0x001fe200078e0004 */
[----:B------:R-:W-:Y:S01]  /*7840*/  ISETP.GT.U32.AND P1, PT, R21, R7, PT ;  /* 0x000000071500720c */ /* 0x000fe20003f24070 */
[----:B------:R-:W-:-:S04]  /*7850*/  IMAD.HI.U32 R4, R23, R12, RZ ;  /* 0x0000000c17047227 */ /* 0x000fc800078e00ff */
[----:B------:R-:W-:Y:S02]  /*7860*/  IMAD.MOV R4, RZ, RZ, -R4 ;  /* 0x000000ffff047224 */ /* 0x000fe400078e0a04 */
[----:B------:R-:W-:Y:S01]  /*7870*/  @!P0 IMAD.MOV R0, RZ, RZ, -R0 ;  /* 0x000000ffff008224 */ /* 0x000fe200078e0a00 */
[C---:B------:R-:W-:Y:S01]  /*7880*/  ISETP.GT.U32.AND P0, PT, R21.reuse, R8, PT ;  /* 0x000000081500720c */ /* 0x040fe20003f04070 */
[----:B------:R-:W-:Y:S01]  /*7890*/  IMAD R3, R21, R5, R3 ;  /* 0x0000000515037224 */ /* 0x000fe200078e0203 */
[----:B------:R-:W-:Y:S01]  /*78a0*/  LOP3.LUT R5, R19, 0x108, RZ, 0xfc, !PT ;  /* 0x0000010813057812 */ /* 0x000fe200078efcff */
[----:B------:R-:W-:Y:S01]  /*78b0*/  IMAD R12, R21, R4, R12 ;  /* 0x00000004150c7224 */ /* 0x000fe200078e020c */
[----:B------:R-:W-:Y:S01]  /*78c0*/  LOP3.LUT R4, R19, 0x106, RZ, 0xfc, !PT ;  /* 0x0000010613047812 */ /* 0x000fe200078efcff */
[--C-:B------:R-:W-:Y:S01]  /*78d0*/  @!P5 IMAD.IADD R10, R10, 0x1, -R21.reuse ;  /* 0x000000010a0ad824 */ /* 0x100fe200078e0a15 */
[----:B------:R-:W-:Y:S01]  /*78e0*/  ISETP.GT.U32.AND P5, PT, R21, R3, PT ;  /* 0x000000031500720c */ /* 0x000fe20003fa4070 */
[--C-:B------:R-:W-:Y:S01]  /*78f0*/  @!P6 IMAD.IADD R9, R9, 0x1, -R21.reuse ;  /* 0x000000010909e824 */ /* 0x100fe200078e0a15 */
[----:B------:R-:W-:Y:S01]  /*7900*/  ISETP.GT.U32.AND P6, PT, R21, R12, PT ;  /* 0x0000000c1500720c */ /* 0x000fe20003fc4070 */
[--C-:B------:R-:W-:Y:S01]  /*7910*/  @!P1 IMAD.IADD R7, R7, 0x1, -R21.reuse ;  /* 0x0000000107079824 */ /* 0x100fe200078e0a15 */
[----:B------:R0:W-:Y:S01]  /*7920*/  STL [R1+0x224], R0 ;  /* 0x0002240001007387 */ /* 0x0001e20000100800 */
[----:B------:R-:W-:Y:S01]  /*7930*/  IMAD.MOV.U32 R17, RZ, RZ, R10 ;  /* 0x000000ffff117224 */ /* 0x000fe200078e000a */
[----:B------:R-:W-:Y:S01]  /*7940*/  ISETP.GE.AND P1, PT, R2, RZ, PT ;  /* 0x000000ff0200720c */ /* 0x000fe20003f26270 */
[----:B------:R-:W-:Y:S01]  /*7950*/  @!P0 IMAD.IADD R8, R8, 0x1, -R21 ;  /* 0x0000000108088824 */ /* 0x000fe200078e0a15 */
[----:B------:R-:W-:Y:S01]  /*7960*/  ISETP.GE.AND P0, PT, R16, RZ, PT ;  /* 0x000000ff1000720c */ /* 0x000fe20003f06270 */
[----:B------:R-:W-:Y:S01]  /*7970*/  IMAD.MOV R11, RZ, RZ, -R11 ;  /* 0x000000ffff0b7224 */ /* 0x000fe200078e0a0b */
[----:B------:R-:W-:Y:S01]  /*7980*/  IABS R16, R4 ;  /* 0x0000000400107213 */ /* 0x000fe20000000000 */
[----:B------:R-:W-:Y:S01]  /*7990*/  @!P3 IMAD.MOV R17, RZ, RZ, -R17 ;  /* 0x000000ffff11b224 */ /* 0x000fe200078e0a11 */
[----:B------:R-:W-:Y:S01]  /*79a0*/  IABS R14, R5 ;  /* 0x00000005000e7213 */ /* 0x000fe20000000000 */
[--C-:B------:R-:W-:Y:S01]  /*79b0*/  @!P5 IMAD.IADD R3, R3, 0x1, -R21.reuse ;  /* 0x000000010303d824 */ /* 0x100fe200078e0a15 */
[----:B------:R-:W-:Y:S01]  /*79c0*/  ISETP.GE.AND P5, PT, R13, RZ, PT ;  /* 0x000000ff0d00720c */ /* 0x000fe20003fa6270 */
[----:B------:R-:W-:Y:S01]  /*79d0*/  @!P6 IMAD.IADD R12, R12, 0x1, -R21 ;  /* 0x000000010c0ce824 */ /* 0x000fe200078e0a15 */
[----:B------:R-:W-:Y:S01]  /*79e0*/  STL [R1+0x1f0], R17 ;  /* 0x0001f01101007387 */ /* 0x000fe20000100800 */
[----:B------:R-:W-:Y:S01]  /*79f0*/  IMAD.MOV.U32 R13, RZ, RZ, R16 ;  /* 0x000000ffff0d7224 */ /* 0x000fe200078e0010 */
[C---:B------:R-:W-:Y:S01]  /*7a00*/  ISETP.GT.U32.AND P3, PT, R21.reuse, R3, PT ;  /* 0x000000031500720c */ /* 0x040fe20003f64070 */
[----:B0-----:R-:W-:Y:S01]  /*7a10*/  IMAD.MOV.U32 R0, RZ, RZ, R7 ;  /* 0x000000ffff007224 */ /* 0x001fe200078e0007 */
[----:B------:R-:W-:Y:S01]  /*7a20*/  ISETP.GT.U32.AND P6, PT, R21, R12, PT ;  /* 0x0000000c1500720c */ /* 0x000fe20003fc4070 */
[----:B------:R-:W-:-:S04]  /*7a30*/  IMAD.HI.U32 R10, R23, R13, RZ ;  /* 0x0000000d170a7227 */ /* 0x000fc800078e00ff */
[----:B------:R-:W-:Y:S02]  /*7a40*/  IMAD.MOV R7, RZ, RZ, -R10 ;  /* 0x000000ffff077224 */ /* 0x000fe400078e0a0a */
[C---:B------:R-:W-:Y:S02]  /*7a50*/  IMAD R15, R21.reuse, R11, R15 ;  /* 0x0000000b150f7224 */ /* 0x040fe400078e020f */
[C---:B------:R-:W-:Y:S02]  /*7a60*/  IMAD R13, R21.reuse, R7, R13 ;  /* 0x00000007150d7224 */ /* 0x040fe400078e020d */
[----:B------:R-:W-:Y:S01]  /*7a70*/  @!P4 IMAD.MOV R0, RZ, RZ, -R0 ;  /* 0x000000ffff00c224 */ /* 0x000fe200078e0a00 */
[C---:B------:R-:W-:Y:S01]  /*7a80*/  ISETP.GT.U32.AND P4, PT, R21.reuse, R15, PT ;  /* 0x0000000f1500720c */ /* 0x040fe20003f84070 */
[--C-:B------:R-:W-:Y:S01]  /*7a90*/  @!P6 IMAD.IADD R12, R12, 0x1, -R21.reuse ;  /* 0x000000010c0ce824 */ /* 0x100fe200078e0a15 */
[----:B------:R-:W-:Y:S01]  /*7aa0*/  ISETP.GT.U32.AND P6, PT, R21, R13, PT ;  /* 0x0000000d1500720c */ /* 0x000fe20003fc4070 */
[----:B------:R-:W-:Y:S01]  /*7ab0*/  IMAD.HI.U32 R2, R23, R14, RZ ;  /* 0x0000000e17027227 */ /* 0x000fe200078e00ff */
[----:B------:R0:W-:Y:S03]  /*7ac0*/  STL [R1+0x1f4], R0 ;  /* 0x0001f40001007387 */ /* 0x0001e60000100800 */
[----:B------:R-:W-:Y:S01]  /*7ad0*/  @!P3 IMAD.IADD R3, R3, 0x1, -R21 ;  /* 0x000000010303b824 */ /* 0x000fe200078e0a15 */
[----:B------:R-:W-:Y:S01]  /*7ae0*/  ISETP.GE.AND P3, PT, R5, RZ, PT ;  /* 0x000000ff0500720c */ /* 0x000fe20003f66270 */
[----:B------:R-:W-:Y:S01]  /*7af0*/  IMAD.MOV R2, RZ, RZ, -R2 ;  /* 0x000000ffff027224 */ /* 0x000fe200078e0a02 */
[----:B------:R-:W-:Y:S01]  /*7b00*/  LOP3.LUT R5, R19, 0x102, RZ, 0xfc, !PT ;  /* 0x0000010213057812 */ /* 0x000fe200078efcff */
[----:B------:R-:W-:Y:S01]  /*7b10*/  @!P2 IMAD.MOV R9, RZ, RZ, -R9 ;  /* 0x000000ffff09a224 */ /* 0x000fe200078e0a09 */
[----:B------:R-:W-:Y:S01]  /*7b20*/  ISETP.GE.AND P2, PT, R6, RZ, PT ;  /* 0x000000ff0600720c */ /* 0x000fe20003f46270 */
[--C-:B------:R-:W-:Y:S01]  /*7b30*/  @!P4 IMAD.IADD R15, R15, 0x1, -R21.reuse ;  /* 0x000000010f0fc824 */ /* 0x100fe200078e0a15 */
[----:B------:R-:W-:Y:S01]  /*7b40*/  ISETP.GE.AND P4, PT, R4, RZ, PT ;  /* 0x000000ff0400720c */ /* 0x000fe20003f86270 */
[----:B0-----:R-:W-:Y:S01]  /*7b50*/  IMAD.MOV.U32 R0, RZ, RZ, R8 ;  /* 0x000000ffff007224 */ /* 0x001fe200078e0008 */
[----:B------:R-:W-:Y:S01]  /*7b60*/  IABS R4, R5 ;  /* 0x0000000500047213 */ /* 0x000fe20000000000 */
[----:B------:R-:W-:Y:S01]  /*7b70*/  @!P6 IMAD.IADD R13, R13, 0x1, -R21 ;  /* 0x000000010d0de824 */ /* 0x000fe200078e0a15 */
[----:B------:R-:W-:Y:S01]  /*7b80*/  STL [R1+0x1f8], R9 ;  /* 0x0001f80901007387 */ /* 0x000fe20000100800 */
[----:B------:R-:W-:Y:S01]  /*7b90*/  @!P1 IMAD.MOV R0, RZ, RZ, -R0 ;  /* 0x000000ffff009224 */ /* 0x000fe200078e0a00 */
[----:B------:R-:W-:Y:S01]  /*7ba0*/  LOP3.LUT R8, R19, 0x100, RZ, 0xfc, !PT ;  /* 0x0000010013087812 */ /* 0x000fe200078efcff */
[----:B------:R-:W-:Y:S01]  /*7bb0*/  IMAD R14, R21, R2, R14 ;  /* 0x00000002150e7224 */ /* 0x000fe200078e020e */
[----:B------:R-:W-:Y:S01]  /*7bc0*/  LOP3.LUT R2, R19, 0x104, RZ, 0xfc, !PT ;  /* 0x0000010413027812 */ /* 0x000fe200078efcff */
[----:B------:R-:W-:Y:S01]  /*7bd0*/  IMAD.HI.U32 R6, R23, R4, RZ ;  /* 0x0000000417067227 */ /* 0x000fe200078e00ff */
[----:B------:R0:W-:Y:S01]  /*7be0*/  STL [R1+0x1fc], R0 ;  /* 0x0001fc0001007387 */ /* 0x0001e20000100800 */
[----:B------:R-:W-:-:S02]  /*7bf0*/  ISETP.GT.U32.AND P6, PT, R21, R13, PT ;  /* 0x0000000d1500720c */ /* 0x000fc40003fc4070 */
[----:B------:R-:W-:Y:S01]  /*7c00*/  IABS R10, R2 ;  /* 0x00000002000a7213 */ /* 0x000fe20000000000 */
[----:B------:R-:W-:Y:S01]  /*7c10*/  IMAD.MOV R6, RZ, RZ, -R6 ;  /* 0x000000ffff067224 */ /* 0x000fe200078e0a06 */
[----:B------:R-:W-:Y:S01]  /*7c20*/  ISETP.GT.U32.AND P1, PT, R21, R14, PT ;  /* 0x0000000e1500720c */ /* 0x000fe20003f24070 */
[----:B------:R-:W-:Y:S01]  /*7c30*/  IMAD.MOV.U32 R17, RZ, RZ, R12 ;  /* 0x000000ffff117224 */ /* 0x000fe200078e000c */
[----:B------:R-:W-:Y:S01]  /*7c40*/  IABS R11, R8 ;  /* 0x00000008000b7213 */ /* 0x000fe20000000000 */
[----:B------:R-:W-:-:S04]  /*7c50*/  IMAD.HI.U32 R7, R23, R10, RZ ;  /* 0x0000000a17077227 */ /* 0x000fc800078e00ff */
[----:B0-----:R-:W-:Y:S01]  /*7c60*/  IMAD.MOV.U32 R0, RZ, RZ, R3 ;  /* 0x000000ffff007224 */ /* 0x001fe200078e0003 */
[----:B------:R-:W-:Y:S01]  /*7c70*/  LOP3.LUT R3, R19, 0xfe, RZ, 0xfc, !PT ;  /* 0x000000fe13037812 */ /* 0x000fe200078efcff */
[----:B------:R-:W-:Y:S01]  /*7c80*/  IMAD R4, R21, R6, R4 ;  /* 0x0000000615047224 */ /* 0x000fe200078e0204 */
[----:B------:R-:W-:Y:S01]  /*7c90*/  LOP3.LUT R6, R19, 0xfc, RZ, 0xfc, !PT ;  /* 0x000000fc13067812 */ /* 0x000fe200078efcff */
[----:B------:R-:W-:Y:S01]  /*7ca0*/  @!P0 IMAD.MOV R0, RZ, RZ, -R0 ;  /* 0x000000ffff008224 */ /* 0x000fe200078e0a00 */
[----:B------:R-:W-:Y:S01]  /*7cb0*/  ISETP.GT.U32.AND P0, PT, R21, R15, PT ;  /* 0x0000000f1500720c */ /* 0x000fe20003f04070 */
[----:B------:R-:W-:Y:S01]  /*7cc0*/  IMAD.MOV R7, RZ, RZ, -R7 ;  /* 0x000000ffff077224 */ /* 0x000fe200078e0a07 */
[----:B------:R-:W-:Y:S01]  /*7cd0*/  IABS R9, R6 ;  /* 0x0000000600097213 */ /* 0x000fe20000000000 */
[--C-:B------:R-:W-:Y:S01]  /*7ce0*/  @!P6 IMAD.IADD R13, R13, 0x1, -R21.reuse ;  /* 0x000000010d0de824 */ /* 0x100fe200078e0a15 */
[C---:B------:R-:W-:Y:S01]  /*7cf0*/  ISETP.GT.U32.AND P6, PT, R21.reuse, R4, PT ;  /* 0x000000041500720c */ /* 0x040fe20003fc4070 */
[----:B------:R-:W-:Y:S01]  /*7d00*/  IMAD R10, R21, R7, R10 ;  /* 0x00000007150a7224 */ /* 0x000fe200078e020a */
[----:B------:R0:W-:Y:S01]  /*7d10*/  STL [R1+0x200], R0 ;  /* 0x0002000001007387 */ /* 0x0001e20000100800 */
[----:B------:R-:W-:Y:S01]  /*7d20*/  @!P1 IMAD.IADD R14, R14, 0x1, -R21 ;  /* 0x000000010e0e9824 */ /* 0x000fe200078e0a15 */
[----:B------:R-:W-:Y:S01]  /*7d30*/  IABS R7, R3 ;  /* 0x0000000300077213 */ /* 0x000fe20000000000 */
[----:B------:R-:W-:-:S03]  /*7d40*/  IMAD.HI.U32 R12, R23, R9, RZ ;  /* 0x00000009170c7227 */ /* 0x000fc600078e00ff */
[----:B------:R-:W-:Y:S01]  /*7d50*/  ISETP.GT.U32.AND P1, PT, R21, R14, PT ;  /* 0x0000000e1500720c */ /* 0x000fe20003f24070 */
[----:B------:R-:W-:Y:S01]  /*7d60*/  @!P0 IMAD.IADD R15, R15, 0x1, -R21 ;  /* 0x000000010f0f8824 */ /* 0x000fe200078e0a15 */
[----:B------:R-:W-:Y:S01]  /*7d70*/  ISETP.GT.U32.AND P0, PT, R21, R10, PT ;  /* 0x0000000a1500720c */ /* 0x000fe20003f04070 */
[----:B------:R-:W-:-:S04]  /*7d80*/  IMAD.HI.U32 R16, R23, R11, RZ ;  /* 0x0000000b17107227 */ /* 0x000fc800078e00ff */
[----:B------:R-:W-:Y:S02]  /*7d90*/  @!P6 IMAD.IADD R4, R4, 0x1, -R21 ;  /* 0x000000010404e824 */ /* 0x000fe400078e0a15 */
[----:B0-----:R-:W-:Y:S02]  /*7da0*/  IMAD.MOV.U32 R0, RZ, RZ, R15 ;  /* 0x000000ffff007224 */ /* 0x001fe400078e000f */
[----:B------:R-:W-:Y:S01]  /*7db0*/  @!P5 IMAD.MOV R17, RZ, RZ, -R17 ;  /* 0x000000ffff11d224 */ /* 0x000fe200078e0a11 */
[----:B------:R-:W-:Y:S01]  /*7dc0*/  ISETP.GT.U32.AND P6, PT, R21, R4, PT ;  /* 0x000000041500720c */ /* 0x000fe20003fc4070 */
[--C-:B------:R-:W-:Y:S01]  /*7dd0*/  @!P1 IMAD.IADD R14, R14, 0x1, -R21.reuse ;  /* 0x000000010e0e9824 */ /* 0x100fe200078e0a15 */
[----:B------:R-:W-:Y:S01]  /*7de0*/  ISETP.GE.AND P1, PT, R2, RZ, PT ;  /* 0x000000ff0200720c */ /* 0x000fe20003f26270 */
[----:B------:R-:W-:Y:S01]  /*7df0*/  @!P0 IMAD.IADD R10, R10, 0x1, -R21 ;  /* 0x000000010a0a8824 */ /* 0x000fe200078e0a15 */
[----:B------:R-:W-:Y:S01]  /*7e00*/  STL [R1+0x16c], R17 ;  /* 0x00016c1101007387 */ /* 0x000fe20000100800 */
[----:B------:R-:W-:Y:S01]  /*7e10*/  IMAD.MOV R12, RZ, RZ, -R12 ;  /* 0x000000ffff0c7224 */ /* 0x000fe200078e0a0c */
[----:B------:R-:W-:Y:S01]  /*7e20*/  ISETP.GE.AND P0, PT, R5, RZ, PT ;  /* 0x000000ff0500720c */ /* 0x000fe20003f06270 */
[----:B------:R-:W-:Y:S01]  /*7e30*/  @!P2 IMAD.MOV R0, RZ, RZ, -R0 ;  /* 0x000000ffff00a224 */ /* 0x000fe200078e0a00 */
[----:B------:R-:W-:Y:S01]  /*7e40*/  ISETP.GT.U32.AND P5, PT, R21, R10, PT ;  /* 0x0000000a1500720c */ /* 0x000fe20003fa4070 */
[----:B------:R-:W-:Y:S01]  /*7e50*/  IMAD.MOV R16, RZ, RZ, -R16 ;  /* 0x000000ffff107224 */ /* 0x000fe200078e0a10 */
[----:B------:R-:W-:Y:S01]  /*7e60*/  LOP3.LUT R5, R19, 0xfa, RZ, 0xfc, !PT ;  /* 0x000000fa13057812 */ /* 0x000fe200078efcff */
[----:B------:R-:W-:Y:S01]  /*7e70*/  @!P3 IMAD.MOV R14, RZ, RZ, -R14 ;  /* 0x000000ffff0eb224 */ /* 0x000fe200078e0a0e */
[----:B------:R-:W-:Y:S01]  /*7e80*/  ISETP.GE.AND P3, PT, R8, RZ, PT ;  /* 0x000000ff0800720c */ /* 0x000fe20003f66270 */
[----:B------:R-:W-:Y:S01]  /*7e90*/  IMAD R8, R21, R12, R9 ;  /* 0x0000000c15087224 */ /* 0x000fe200078e0209 */
[----:B------:R0:W-:Y:S01]  /*7ea0*/  STL [R1+0x170], R0 ;  /* 0x0001700001007387 */ /* 0x0001e20000100800 */
[----:B------:R-:W-:-:S03]  /*7eb0*/  IMAD.HI.U32 R2, R23, R7, RZ ;  /* 0x0000000717027227 */ /* 0x000fc600078e00ff */
[----:B------:R-:W-:Y:S01]  /*7ec0*/  STL [R1+0x180], R14 ;  /* 0x0001800e01007387 */ /* 0x000fe20000100800 */
[----:B------:R-:W-:Y:S01]  /*7ed0*/  IMAD R11, R21, R16, R11 ;  /* 0x00000010150b7224 */ /* 0x000fe200078e020b */
[----:B------:R-:W-:Y:S01]  /*7ee0*/  LOP3.LUT R16, R19, 0xd0, RZ, 0xfc, !PT ;  /* 0x000000d013107812 */ /* 0x000fe200078efcff */
[----:B------:R-:W-:Y:S01]  /*7ef0*/  @!P6 IMAD.IADD R4, R4, 0x1, -R21 ;  /* 0x000000010404e824 */ /* 0x000fe200078e0a15 */
[C---:B------:R-:W-:Y:S01]  /*7f00*/  ISETP.GT.U32.AND P6, PT, R21.reuse, R8, PT ;  /* 0x000000081500720c */ /* 0x040fe20003fc4070 */
[----:B------:R-:W-:Y:S01]  /*7f10*/  IMAD.MOV R2, RZ, RZ, -R2 ;  /* 0x000000ffff027224 */ /* 0x000fe200078e0a02 */
[C---:B------:R-:W-:Y:S01]  /*7f20*/  ISETP.GT.U32.AND P2, PT, R21.reuse, R11, PT ;  /* 0x0000000b1500720c */ /* 0x040fe20003f44070 */
[----:B0-----:R-:W-:Y:S01]  /*7f30*/  IMAD.MOV.U32 R0, RZ, RZ, R13 ;  /* 0x000000ffff007224 */ /* 0x001fe200078e000d */
[----:B------:R-:W-:Y:S01]  /*7f40*/  IABS R17, R16 ;  /* 0x0000001000117213 */ /* 0x000fe20000000000 */
[----:B------:R-:W-:Y:S01]  /*7f50*/  IMAD R7, R21, R2, R7 ;  /* 0x0000000215077224 */ /* 0x000fe200078e0207 */
[----:B------:R-:W-:Y:S01]  /*7f60*/  IABS R2, R5 ;  /* 0x0000000500027213 */ /* 0x000fe20000000000 */
[----:B------:R-:W-:-:S02]  /*7f70*/  @!P4 IMAD.MOV R0, RZ, RZ, -R0 ;  /* 0x000000ffff00c224 */ /* 0x000fc400078e0a00 */
[--C-:B------:R-:W-:Y:S01]  /*7f80*/  @!P5 IMAD.IADD R10, R10, 0x1, -R21.reuse ;  /* 0x000000010a0ad824 */ /* 0x100fe200078e0a15 */
[----:B------:R-:W-:Y:S01]  /*7f90*/  ISETP.GT.U32.AND P4, PT, R21, R7, PT ;  /* 0x000000071500720c */ /* 0x000fe20003f84070 */
[----:B------:R-:W-:Y:S01]  /*7fa0*/  IMAD.HI.U32 R9, R23, R2, RZ ;  /* 0x0000000217097227 */ /* 0x000fe200078e00ff */
[----:B------:R0:W-:Y:S01]  /*7fb0*/  STL [R1+0x1dc], R0 ;  /* 0x0001dc0001007387 */ /* 0x0001e20000100800 */
[----:B------:R-:W-:Y:S02]  /*7fc0*/  ISETP.GE.AND P5, PT, R3, RZ, PT ;  /* 0x000000ff0300720c */ /* 0x000fe40003fa6270 */
[----:B------:R-:W-:Y:S01]  /*7fd0*/  LOP3.LUT R3, R19, 0xf8, RZ, 0xfc, !PT ;  /* 0x000000f813037812 */ /* 0x000fe200078efcff */
[--C-:B------:R-:W-:Y:S02]  /*7fe0*/  @!P6 IMAD.IADD R8, R8, 0x1, -R21.reuse ;  /* 0x000000010808e824 */ /* 0x100fe400078e0a15 */
[----:B------:R-:W-:Y:S01]  /*7ff0*/  @!P2 IMAD.IADD R11, R11, 0x1, -R21 ;  /* 0x000000010b0ba824 */ /* 0x000fe200078e0a15 */
[----:B------:R-:W-:Y:S01]  /*8000*/  ISETP.GE.AND P2, PT, R6, RZ, PT ;  /* 0x000000ff0600720c */ /* 0x000fe20003f46270 */
[----:B------:R-:W-:Y:S01]  /*8010*/  IMAD.MOV R9, RZ, RZ, -R9 ;  /* 0x000000ffff097224 */ /* 0x000fe200078e0a09 */
[----:B------:R-:W-:Y:S01]  /*8020*/  ISETP.GT.U32.AND P6, PT, R21, R8, PT ;  /* 0x000000081500720c */ /* 0x000fe20003fc4070 */
[----:B0-----:R-:W-:Y:S01]  /*8030*/  IMAD.MOV.U32 R0, RZ, RZ, R10 ;  /* 0x000000ffff007224 */ /* 0x001fe200078e000a */
[----:B------:R-:W-:Y:S01]  /*8040*/  IABS R10, R3 ;  /* 0x00000003000a7213 */ /* 0x000fe20000000000 */
[----:B------:R-:W-:Y:S01]  /*8050*/  @!P4 IMAD.IADD R7, R7, 0x1, -R21 ;  /* 0x000000010707c824 */ /* 0x000fe200078e0a15 */
[----:B------:R-:W-:Y:S01]  /*8060*/  LOP3.LUT R6, R19, 0xf6, RZ, 0xfc, !PT ;  /* 0x000000f613067812 */ /* 0x000fe200078efcff */
[----:B------:R-:W-:Y:S01]  /*8070*/  @!P1 IMAD.MOV R0, RZ, RZ, -R0 ;  /* 0x000000ffff009224 */ /* 0x000fe200078e0a00 */
[C---:B------:R-:W-:Y:S01]  /*8080*/  ISETP.GT.U32.AND P1, PT, R21.reuse, R11, PT ;  /* 0x0000000b1500720c */ /* 0x040fe20003f24070 */
[C---:B------:R-:W-:Y:S01]  /*8090*/  IMAD R2, R21.reuse, R9, R2 ;  /* 0x0000000915027224 */ /* 0x040fe200078e0202 */
[----:B------:R-:W-:Y:S01]  /*80a0*/  ISETP.GT.U32.AND P4, PT, R21, R7, PT ;  /* 0x000000071500720c */ /* 0x000fe20003f84070 */
[----:B------:R-:W-:Y:S01]  /*80b0*/  IMAD.HI.U32 R22, R23, R17, RZ ;  /* 0x0000001117167227 */ /* 0x000fe200078e00ff */
[----:B------:R0:W-:Y:S01]  /*80c0*/  STL [R1+0x1e4], R0 ;  /* 0x0001e40001007387 */ /* 0x0001e20000100800 */
[----:B------:R-:W-:-:S02]  /*80d0*/  IABS R9, R6 ;  /* 0x0000000600097213 */ /* 0x000fc40000000000 */
[----:B------:R-:W-:Y:S02]  /*80e0*/  @!P6 IMAD.IADD R8, R8, 0x1, -R21 ;  /* 0x000000010808e824 */ /* 0x000fe400078e0a15 */
[----:B------:R-:W-:Y:S02]  /*80f0*/  IMAD.MOV R22, RZ, RZ, -R22 ;  /* 0x000000ffff167224 */ /* 0x000fe400078e0a16 */
[----:B------:R-:W-:-:S04]  /*8100*/  IMAD.HI.U32 R13, R23, R9, RZ ;  /* 0x00000009170d7227 */ /* 0x000fc800078e00ff */
[----:B0-----:R-:W-:Y:S02]  /*8110*/  IMAD.MOV.U32 R0, RZ, RZ, R4 ;  /* 0x000000ffff007224 */ /* 0x001fe400078e0004 */
[----:B------:R-:W-:-:S04]  /*8120*/  IMAD.HI.U32 R4, R23, R10, RZ ;  /* 0x0000000a17047227 */ /* 0x000fc800078e00ff */
[----:B------:R-:W-:Y:S02]  /*8130*/  IMAD.MOV R4, RZ, RZ, -R4 ;  /* 0x000000ffff047224 */ /* 0x000fe400078e0a04 */
[--C-:B------:R-:W-:Y:S01]  /*8140*/  @!P1 IMAD.IADD R11, R11, 0x1, -R21.reuse ;  /* 0x000000010b0b9824 */ /* 0x100fe200078e0a15 */
[C---:B------:R-:W-:Y:S01]  /*8150*/  ISETP.GT.U32.AND P1, PT, R21.reuse, R2, PT ;  /* 0x000000021500720c */ /* 0x040fe20003f24070 */
[----:B------:R-:W-:Y:S01]  /*8160*/  IMAD R10, R21, R4, R10 ;  /* 0x00000004150a7224 */ /* 0x000fe200078e020a */
[----:B------:R-:W-:Y:S01]  /*8170*/  LOP3.LUT R4, R19, 0xf2, RZ, 0xfc, !PT ;  /* 0x000000f213047812 */ /* 0x000fe200078efcff */
[----:B------:R-:W-:Y:S01]  /*8180*/  @!P0 IMAD.MOV R0, RZ, RZ, -R0 ;  /* 0x000000ffff008224 */ /* 0x000fe200078e0a00 */
[----:B------:R-:W-:Y:S01]  /*8190*/  ISETP.GE.AND P0, PT, R5, RZ, PT ;  /* 0x000000ff0500720c */ /* 0x000fe20003f06270 */
[----:B------:R-:W-:Y:S01]  /*81a0*/  @!P4 IMAD.IADD R7, R7, 0x1, -R21 ;  /* 0x000000010707c824 */ /* 0x000fe200078e0a15 */
[----:B------:R-:W-:Y:S01]  /*81b0*/  ISETP.GT.U32.AND P6, PT, R21, R10, PT ;  /* 0x0000000a1500720c */ /* 0x000fe20003fc4070 */
[----:B------:R-:W-:Y:S01]  /*81c0*/  IMAD.MOV R13, RZ, RZ, -R13 ;  /* 0x000000ffff0d7224 */ /* 0x000fe200078e0a0d */
[----:B------:R-:W-:Y:S01]  /*81d0*/  ISETP.GE.AND P4, PT, R3, RZ, PT ;  /* 0x000000ff0300720c */ /* 0x000fe20003f86270 */
[----:B------:R0:W-:Y:S01]  /*81e0*/  STL [R1+0x1ec], R0 ;  /* 0x0001ec0001007387 */ /* 0x0001e20000100800 */
[----:B------:R-:W-:Y:S01]  /*81f0*/  LOP3.LUT R3, R19, 0xf4, RZ, 0xfc, !PT ;  /* 0x000000f413037812 */ /* 0x000fe200078efcff */
[C---:B------:R-:W-:Y:S01]  /*8200*/  IMAD R9, R21.reuse, R13, R9 ;  /* 0x0000000d15097224 */ /* 0x040fe200078e0209 */
[----:B------:R-:W-:Y:S01]  /*8210*/  IABS R12, R4 ;  /* 0x00000004000c7213 */ /* 0x000fe20000000000 */
[----:B------:R-:W-:Y:S01]  /*8220*/  @!P1 IMAD.IADD R2, R2, 0x1, -R21 ;  /* 0x0000000102029824 */ /* 0x000fe200078e0a15 */
[----:B------:R-:W-:Y:S01]  /*8230*/  IABS R5, R3 ;  /* 0x0000000300057213 */ /* 0x000fe20000000000 */
[----:B------:R-:W-:-:S03]  /*8240*/  IMAD R17, R21, R22, R17 ;  /* 0x0000001615117224 */ /* 0x000fc600078e0211 */
[C---:B------:R-:W-:Y:S01]  /*8250*/  ISETP.GT.U32.AND P1, PT, R21.reuse, R2, PT ;  /* 0x000000021500720c */ /* 0x040fe20003f24070 */
[----:B0-----:R-:W-:Y:S02]  /*8260*/  IMAD.MOV.U32 R0, RZ, RZ, R11 ;  /* 0x000000ffff007224 */ /* 0x001fe400078e000b */
[----:B------:R-:W-:Y:S02]  /*8270*/  @!P6 IMAD.IADD R10, R10, 0x1, -R21 ;  /* 0x000000010a0ae824 */ /* 0x000fe400078e0a15 */
[----:B------:R-:W-:Y:S01]  /*8280*/  @!P3 IMAD.MOV R0, RZ, RZ, -R0 ;  /* 0x000000ffff00b224 */ /* 0x000fe200078e0a00 */
[----:B------:R-:W-:Y:S01]  /*8290*/  ISETP.GE.AND P3, PT, R6, RZ, PT ;  /* 0x000000ff0600720c */ /* 0x000fe20003f66270 */
[----:B------:R-:W-:Y:S01]  /*82a0*/  IMAD.MOV.U32 R11, RZ, RZ, R7 ;  /* 0x000000ffff0b7224 */ /* 0x000fe200078e0007 */
[----:B------:R-:W-:Y:S01]  /*82b0*/  ISETP.GT.U32.AND P6, PT, R21, R10, PT ;  /* 0x0000000a1500720c */ /* 0x000fe20003fc4070 */
[----:B------:R-:W-:Y:S01]  /*82c0*/  IMAD.HI.U32 R6, R23, R5, RZ ;  /* 0x0000000517067227 */ /* 0x000fe200078e00ff */
[----:B------:R0:W-:Y:S03]  /*82d0*/  STL [R1+0x1e8], R0 ;  /* 0x0001e80001007387 */ /* 0x0001e60000100800 */
[----:B------:R-:W-:Y:S01]  /*82e0*/  @!P5 IMAD.MOV R11, RZ, RZ, -R11 ;  /* 0x000000ffff0bd224 */ /* 0x000fe200078e0a0b */
[----:B------:R-:W-:Y:S01]  /*82f0*/  ISETP.GT.U32.AND P5, PT, R21, R9, PT ;  /* 0x000000091500720c */ /* 0x000fe20003fa4070 */
[----:B------:R-:W-:-:S02]  /*8300*/  IMAD.MOV R6, RZ, RZ, -R6 ;  /* 0x000000ffff067224 */ /* 0x000fc400078e0a06 */
[----:B------:R-:W-:Y:S01]  /*8310*/  IMAD.HI.U32 R7, R23, R12, RZ ;  /* 0x0000000c17077227 */ /* 0x000fe200078e00ff */
[----:B------:R1:W-:Y:S03]  /*8320*/  STL [R1+0x1bc], R11 ;  /* 0x0001bc0b01007387 */ /* 0x0003e60000100800 */
[C---:B------:R-:W-:Y:S02]  /*8330*/  IMAD R5, R21.reuse, R6, R5 ;  /* 0x0000000615057224 */ /* 0x040fe400078e0205 */
[----:B------:R-:W-:Y:S02]  /*8340*/  @!P6 IMAD.IADD R10, R10, 0x1, -R21 ;  /* 0x000000010a0ae824 */ /* 0x000fe400078e0a15 */
[----:B------:R-:W-:Y:S01]  /*8350*/  IMAD.MOV R7, RZ, RZ, -R7 ;  /* 0x000000ffff077224 */ /* 0x000fe200078e0a07 */
[----:B------:R-:W-:Y:S01]  /*8360*/  ISETP.GT.U32.AND P6, PT, R21, R5, PT ;  /* 0x000000051500720c */ /* 0x000fe20003fc4070 */
[--C-:B------:R-:W-:Y:S01]  /*8370*/  @!P1 IMAD.IADD R2, R2, 0x1, -R21.reuse ;  /* 0x0000000102029824 */ /* 0x100fe200078e0a15 */
[----:B------:R-:W-:Y:S01]  /*8380*/  ISETP.GE.AND P1, PT, R4, RZ, PT ;  /* 0x000000ff0400720c */ /* 0x000fe20003f26270 */
[----:B------:R-:W-:-:S02]  /*8390*/  @!P5 IMAD.IADD R9, R9, 0x1, -R21 ;  /* 0x000000010909d824 */ /* 0x000fc400078e0a15 */
[----:B0-----:R-:W-:Y:S01]  /*83a0*/  IMAD.MOV.U32 R0, RZ, RZ, R8 ;  /* 0x000000ffff007224 */ /* 0x001fe200078e0008 */
[----:B------:R-:W-:Y:S01]  /*83b0*/  LOP3.LUT R8, R19, 0xf0, RZ, 0xfc, !PT ;  /* 0x000000f013087812 */ /* 0x000fe200078efcff */
[C---:B------:R-:W-:Y:S01]  /*83c0*/  IMAD R12, R21.reuse, R7, R12 ;  /* 0x00000007150c7224 */ /* 0x040fe200078e020c */
[----:B------:R-:W-:Y:S01]  /*83d0*/  ISETP.GT.U32.AND P5, PT, R21, R9, PT ;  /* 0x000000091500720c */ /* 0x000fe20003fa4070 */
[----:B-1----:R-:W-:Y:S01]  /*83e0*/  IMAD.MOV.U32 R11, RZ, RZ, R2 ;  /* 0x000000ffff0b7224 */ /* 0x002fe200078e0002 */
[----:B------:R-:W-:Y:S01]  /*83f0*/  LOP3.LUT R7, R19, 0xee, RZ, 0xfc, !PT ;  /* 0x000000ee13077812 */ /* 0x000fe200078efcff */
[----:B------:R-:W-:Y:S01]  /*8400*/  @!P2 IMAD.MOV R0, RZ, RZ, -R0 ;  /* 0x000000ffff00a224 */ /* 0x000fe200078e0a00 */
[----:B------:R-:W-:Y:S01]  /*8410*/  IABS R4, R8 ;  /* 0x0000000800047213 */ /* 0x000fe20000000000 */
[----:B------:R-:W-:Y:S01]  /*8420*/  @!P0 IMAD.MOV R11, RZ, RZ, -R11 ;  /* 0x000000ffff0b8224 */ /* 0x000fe200078e0a0b */
[----:B------:R-:W-:Y:S01]  /*8430*/  ISETP.GT.U32.AND P0, PT, R21, R12, PT ;  /* 0x0000000c1500720c */ /* 0x000fe20003f04070 */
[----:B------:R-:W-:Y:S01]  /*8440*/  @!P6 IMAD.IADD R5, R5, 0x1, -R21 ;  /* 0x000000010505e824 */ /* 0x000fe200078e0a15 */
[----:B------:R0:W-:Y:S01]  /*8450*/  STL [R1+0x1c0], R0 ;  /* 0x0001c00001007387 */ /* 0x0001e20000100800 */
[----:B------:R-:W-:-:S02]  /*8460*/  IABS R6, R7 ;  /* 0x0000000700067213 */ /* 0x000fc40000000000 */
[----:B------:R-:W-:Y:S01]  /*8470*/  ISETP.GE.AND P2, PT, R3, RZ, PT ;  /* 0x000000ff0300720c */ /* 0x000fe20003f46270 */
[----:B------:R-:W-:Y:S01]  /*8480*/  STL [R1+0x1d8], R11 ;  /* 0x0001d80b01007387 */ /* 0x000fe20000100800 */
[----:B------:R-:W-:Y:S01]  /*8490*/  ISETP.GT.U32.AND P6, PT, R21, R5, PT ;  /* 0x000000051500720c */ /* 0x000fe20003fc4070 */
[----:B------:R-:W-:Y:S01]  /*84a0*/  @!P5 IMAD.IADD R9, R9, 0x1, -R21 ;  /* 0x000000010909d824 */ /* 0x000fe200078e0a15 */
[----:B------:R-:W-:Y:S01]  /*84b0*/  ISETP.GE.AND P5, PT, R7, RZ, PT ;  /* 0x000000ff0700720c */ /* 0x000fe20003fa6270 */
[----:B------:R-:W-:Y:S01]  /*84c0*/  IMAD.HI.U32 R7, R23, R6, RZ ;  /* 0x0000000617077227 */ /* 0x000fe200078e00ff */
[----:B------:R-:W-:-:S03]  /*84d0*/  LOP3.LUT R3, R19, 0xec, RZ, 0xfc, !PT ;  /* 0x000000ec13037812 */ /* 0x000fc600078efcff */
[----:B0-----:R-:W-:Y:S01]  /*84e0*/  IMAD.MOV.U32 R0, RZ, RZ, R10 ;  /* 0x000000ffff007224 */ /* 0x001fe200078e000a */
[----:B------:R-:W-:Y:S01]  /*84f0*/  IABS R2, R3 ;  /* 0x0000000300027213 */ /* 0x000fe20000000000 */
        /* <DEDUP_REMOVED lines=9> */
[----:B------:R-:W-:Y:S02]  /*8590*/  IMAD R4, R21, R10, R4 ;  /* 0x0000000a15047224 */ /* 0x000fe400078e0204 */
[----:B------:R-:W-:-:S03]  /*85a0*/  IMAD.HI.U32 R8, R23, R2, RZ ;  /* 0x0000000217087227 */ /* 0x000fc600078e00ff */
[----:B------:R-:W-:Y:S01]  /*85b0*/  ISETP.GT.U32.AND P6, PT, R21, R4, PT ;  /* 0x000000041500720c */ /* 0x000fe20003fc4070 */
[----:B0-----:R-:W-:Y:S02]  /*85c0*/  IMAD.MOV.U32 R0, RZ, RZ, R9 ;  /* 0x000000ffff007224 */ /* 0x001fe400078e0009 */
[----:B------:R-:W-:Y:S02]  /*85d0*/  IMAD.MOV R8, RZ, RZ, -R8 ;  /* 0x000000ffff087224 */ /* 0x000fe400078e0a08 */
[----:B------:R-:W-:Y:S01]  /*85e0*/  @!P3 IMAD.MOV R0, RZ, RZ, -R0 ;  /* 0x000000ffff00b224 */ /* 0x000fe200078e0a00 */
[----:B------:R-:W-:Y:S01]  /*85f0*/  ISETP.GE.AND P3, PT, R3, RZ, PT ;  /* 0x000000ff0300720c */ /* 0x000fe20003f66270 */
[----:B------:R-:W-:Y:S01]  /*8600*/  IMAD R3, R21, R7, R6 ;  /* 0x0000000715037224 */ /* 0x000fe200078e0206 */
[----:B------:R-:W-:Y:S01]  /*8610*/  LOP3.LUT R7, R19, 0xe4, RZ, 0xfc, !PT ;  /* 0x000000e413077812 */ /* 0x000fe200078efcff */
[--C-:B------:R-:W-:Y:S01]  /*8620*/  @!P0 IMAD.IADD R12, R12, 0x1, -R21.reuse ;  /* 0x000000010c0c8824 */ /* 0x100fe200078e0a15 */
[----:B------:R0:W-:Y:S01]  /*8630*/  STL [R1+0x1c8], R0 ;  /* 0x0001c80001007387 */ /* 0x0001e20000100800 */
[----:B------:R-:W-:Y:S01]  /*8640*/  IMAD R2, R21, R8, R2 ;  /* 0x0000000815027224 */ /* 0x000fe200078e0202 */
[----:B------:R-:W-:Y:S01]  /*8650*/  LOP3.LUT R8, R19, 0xea, RZ, 0xfc, !PT ;  /* 0x000000ea13087812 */ /* 0x000fe200078efcff */
[----:B------:R-:W-:Y:S01]  /*8660*/  @!P6 IMAD.IADD R4, R4, 0x1, -R21 ;  /* 0x000000010404e824 */ /* 0x000fe200078e0a15 */
[----:B------:R-:W-:-:S02]  /*8670*/  IABS R11, R7 ;  /* 0x00000007000b7213 */ /* 0x000fc40000000000 */
[----:B------:R-:W-:Y:S02]  /*8680*/  ISETP.GE.AND P0, PT, R8, RZ, PT ;  /* 0x000000ff0800720c */ /* 0x000fe40003f06270 */
[----:B------:R-:W-:Y:S01]  /*8690*/  ISETP.GT.U32.AND P6, PT, R21, R4, PT ;  /* 0x000000041500720c */ /* 0x000fe20003fc4070 */
[----:B0-----:R-:W-:Y:S01]  /*86a0*/  IMAD.MOV.U32 R0, RZ, RZ, R5 ;  /* 0x000000ffff007224 */ /* 0x001fe200078e0005 */
[----:B------:R-:W-:Y:S02]  /*86b0*/  IABS R8, R8 ;  /* 0x0000000800087213 */ /* 0x000fe40000000000 */
[----:B------:R-:W-:Y:S01]  /*86c0*/  LOP3.LUT R5, R19, 0xe8, RZ, 0xfc, !PT ;  /* 0x000000e813057812 */ /* 0x000fe200078efcff */
[----:B------:R-:W-:Y:S01]  /*86d0*/  @!P2 IMAD.MOV R0, RZ, RZ, -R0 ;  /* 0x000000ffff00a224 */ /* 0x000fe200078e0a00 */
[----:B------:R-:W-:Y:S02]  /*86e0*/  ISETP.GT.U32.AND P2, PT, R21, R3, PT ;  /* 0x000000031500720c */ /* 0x000fe40003f44070 */
[----:B------:R-:W-:-:S02]  /*86f0*/  IABS R9, R5 ;  /* 0x0000000500097213 */ /* 0x000fc40000000000 */
[----:B------:R0:W-:Y:S01]  /*8700*/  STL [R1+0x1cc], R0 ;  /* 0x0001cc0001007387 */ /* 0x0001e20000100800 */
[----:B------:R-:W-:Y:S02]  /*8710*/  LOP3.LUT R6, R19, 0xe6, RZ, 0xfc, !PT ;  /* 0x000000e613067812 */ /* 0x000fe400078efcff */
[----:B------:R-:W-:Y:S01]  /*8720*/  @!P6 IMAD.IADD R4, R4, 0x1, -R21 ;  /* 0x000000010404e824 */ /* 0x000fe200078e0a15 */
[----:B------:R-:W-:Y:S01]  /*8730*/  ISETP.GE.AND P6, PT, R5, RZ, PT ;  /* 0x000000ff0500720c */ /* 0x000fe20003fc6270 */
[----:B------:R-:W-:Y:S01]  /*8740*/  IMAD.HI.U32 R5, R23, R11, RZ ;  /* 0x0000000b17057227 */ /* 0x000fe200078e00ff */
[----:B------:R-:W-:-:S03]  /*8750*/  IABS R10, R6 ;  /* 0x00000006000a7213 */ /* 0x000fc60000000000 */
[----:B------:R-:W-:Y:S02]  /*8760*/  IMAD.MOV.U32 R15, RZ, RZ, R4 ;  /* 0x000000ffff0f7224 */ /* 0x000fe400078e0004 */
[----:B0-----:R-:W-:Y:S02]  /*8770*/  IMAD.MOV.U32 R0, RZ, RZ, R12 ;  /* 0x000000ffff007224 */ /* 0x001fe400078e000c */
[----:B------:R-:W-:Y:S02]  /*8780*/  @!P2 IMAD.IADD R3, R3, 0x1, -R21 ;  /* 0x000000010303a824 */ /* 0x000fe400078e0a15 */
[----:B------:R-:W-:Y:S01]  /*8790*/  @!P1 IMAD.MOV R0, RZ, RZ, -R0 ;  /* 0x000000ffff009224 */ /* 0x000fe200078e0a00 */
[----:B------:R-:W-:Y:S01]  /*87a0*/  ISETP.GT.U32.AND P1, PT, R21, R2, PT ;  /* 0x000000021500720c */ /* 0x000fe20003f24070 */
[----:B------:R-:W-:Y:S01]  /*87b0*/  IMAD.HI.U32 R12, R23, R8, RZ ;  /* 0x00000008170c7227 */ /* 0x000fe200078e00ff */
[----:B------:R-:W-:Y:S02]  /*87c0*/  ISETP.GT.U32.AND P2, PT, R21, R3, PT ;  /* 0x000000031500720c */ /* 0x000fe40003f44070 */
[----:B------:R0:W-:Y:S01]  /*87d0*/  STL [R1+0x1c4], R0 ;  /* 0x0001c40001007387 */ /* 0x0001e20000100800 */
[----:B------:R-:W-:-:S02]  /*87e0*/  IMAD.MOV R12, RZ, RZ, -R12 ;  /* 0x000000ffff0c7224 */ /* 0x000fc400078e0a0c */
[----:B------:R-:W-:Y:S02]  /*87f0*/  @!P4 IMAD.MOV R15, RZ, RZ, -R15 ;  /* 0x000000ffff0fc224 */ /* 0x000fe400078e0a0f */
[----:B------:R-:W-:Y:S02]  /*8800*/  IMAD R8, R21, R12, R8 ;  /* 0x0000000c15087224 */ /* 0x000fe400078e0208 */
[----:B------:R-:W-:Y:S01]  /*8810*/  IMAD.MOV R4, RZ, RZ, -R5 ;  /* 0x000000ffff047224 */ /* 0x000fe200078e0a05 */
[----:B------:R-:W-:Y:S01]  /*8820*/  STL [R1+0x1b4], R15 ;  /* 0x0001b40f01007387 */ /* 0x000fe20000100800 */
[--C-:B------:R-:W-:Y:S01]  /*8830*/  @!P1 IMAD.IADD R2, R2, 0x1, -R21.reuse ;  /* 0x0000000102029824 */ /* 0x100fe200078e0a15 */
[----:B------:R-:W-:Y:S01]  /*8840*/  LOP3.LUT R5, R19, 0xde, RZ, 0xfc, !PT ;  /* 0x000000de13057812 */ /* 0x000fe200078efcff */
[----:B------:R-:W-:Y:S01]  /*8850*/  @!P2 IMAD.IADD R3, R3, 0x1, -R21 ;  /* 0x000000010303a824 */ /* 0x000fe200078e0a15 */
[----:B------:R-:W-:Y:S01]  /*8860*/  ISETP.GT.U32.AND P2, PT, R21, R8, PT ;  /* 0x000000081500720c */ /* 0x000fe20003f44070 */
[----:B------:R-:W-:Y:S01]  /*8870*/  IMAD.HI.U32 R13, R23, R9, RZ ;  /* 0x00000009170d7227 */ /* 0x000fe200078e00ff */
[----:B------:R-:W-:-:S03]  /*8880*/  ISETP.GT.U32.AND P1, PT, R21, R2, PT ;  /* 0x000000021500720c */ /* 0x000fc60003f24070 */
[----:B0-----:R-:W-:Y:S01]  /*8890*/  IMAD.MOV.U32 R0, RZ, RZ, R3 ;  /* 0x000000ffff007224 */ /* 0x001fe200078e0003 */
[----:B------:R-:W-:Y:S01]  /*88a0*/  LOP3.LUT R3, R19, 0xe2, RZ, 0xfc, !PT ;  /* 0x000000e213037812 */ /* 0x000fe200078efcff */
[----:B------:R-:W-:Y:S01]  /*88b0*/  IMAD R11, R21, R4, R11 ;  /* 0x00000004150b7224 */ /* 0x000fe200078e020b */
[----:B------:R-:W-:Y:S01]  /*88c0*/  LOP3.LUT R4, R19, 0xe0, RZ, 0xfc, !PT ;  /* 0x000000e013047812 */ /* 0x000fe200078efcff */
[----:B------:R-:W-:Y:S01]  /*88d0*/  @!P5 IMAD.MOV R0, RZ, RZ, -R0 ;  /* 0x000000ffff00d224 */ /* 0x000fe200078e0a00 */
[----:B------:R-:W-:Y:S01]  /*88e0*/  ISETP.GE.AND P5, PT, R6, RZ, PT ;  /* 0x000000ff0600720c */ /* 0x000fe20003fa6270 */
[----:B------:R-:W-:Y:S02]  /*88f0*/  IMAD.MOV R13, RZ, RZ, -R13 ;  /* 0x000000ffff0d7224 */ /* 0x000fe400078e0a0d */
[----:B------:R-:W-:Y:S01]  /*8900*/  IMAD.HI.U32 R14, R23, R10, RZ ;  /* 0x0000000a170e7227 */ /* 0x000fe200078e00ff */
[----:B------:R0:W-:Y:S03]  /*8910*/  STL [R1+0x1a8], R0 ;  /* 0x0001a80001007387 */ /* 0x0001e60000100800 */
[----:B------:R-:W-:-:S02]  /*8920*/  @!P1 IMAD.IADD R2, R2, 0x1, -R21 ;  /* 0x0000000102029824 */ /* 0x000fc400078e0a15 */
[C---:B------:R-:W-:Y:S01]  /*8930*/  IMAD R13, R21.reuse, R13, R9 ;  /* 0x0000000d150d7224 */ /* 0x040fe200078e0209 */
[----:B------:R-:W-:Y:S01]  /*8940*/  IABS R9, R3 ;  /* 0x0000000300097213 */ /* 0x000fe20000000000 */
        /* <DEDUP_REMOVED lines=10> */
[----:B------:R-:W-:-:S02]  /*89f0*/  ISETP.GT.U32.AND P1, PT, R21, R10, PT ;  /* 0x0000000a1500720c */ /* 0x000fc40003f24070 */
[----:B------:R-:W-:Y:S01]  /*8a00*/  IABS R14, R5 ;  /* 0x00000005000e7213 */ /* 0x000fe20000000000 */
[----:B------:R-:W-:Y:S01]  /*8a10*/  IMAD.MOV R6, RZ, RZ, -R6 ;  /* 0x000000ffff067224 */ /* 0x000fe200078e0a06 */
[----:B------:R0:W-:Y:S01]  /*8a20*/  STL [R1+0x1a4], R0 ;  /* 0x0001a40001007387 */ /* 0x0001e20000100800 */
[----:B------:R-:W-:Y:S02]  /*8a30*/  @!P4 IMAD.IADD R13, R13, 0x1, -R21 ;  /* 0x000000010d0dc824 */ /* 0x000fe400078e0a15 */
[----:B------:R-:W-:Y:S02]  /*8a40*/  IMAD R9, R21, R6, R9 ;  /* 0x0000000615097224 */ /* 0x000fe400078e0209 */
[----:B------:R-:W-:Y:S01]  /*8a50*/  IMAD.HI.U32 R6, R23, R2, RZ ;  /* 0x0000000217067227 */ /* 0x000fe200078e00ff */
[----:B------:R-:W-:-:S03]  /*8a60*/  ISETP.GT.U32.AND P4, PT, R21, R13, PT ;  /* 0x0000000d1500720c */ /* 0x000fc60003f84070 */
[--C-:B------:R-:W-:Y:S02]  /*8a70*/  @!P3 IMAD.IADD R11, R11, 0x1, -R21.reuse ;  /* 0x000000010b0bb824 */ /* 0x100fe400078e0a15 */
[--C-:B------:R-:W-:Y:S01]  /*8a80*/  @!P2 IMAD.IADD R8, R8, 0x1, -R21.reuse ;  /* 0x000000010808a824 */ /* 0x100fe200078e0a15 */
[----:B------:R-:W-:Y:S01]  /*8a90*/  ISETP.GE.AND P2, PT, R7, RZ, PT ;  /* 0x000000ff0700720c */ /* 0x000fe20003f46270 */
[----:B------:R-:W-:Y:S01]  /*8aa0*/  IMAD.MOV R6, RZ, RZ, -R6 ;  /* 0x000000ffff067224 */ /* 0x000fe200078e0a06 */
[C---:B------:R-:W-:Y:S01]  /*8ab0*/  ISETP.GT.U32.AND P3, PT, R21.reuse, R11, PT ;  /* 0x0000000b1500720c */ /* 0x040fe20003f64070 */
[--C-:B------:R-:W-:Y:S02]  /*8ac0*/  @!P1 IMAD.IADD R10, R10, 0x1, -R21.reuse ;  /* 0x000000010a0a9824 */ /* 0x100fe400078e0a15 */
[----:B------:R-:W-:Y:S02]  /*8ad0*/  IMAD.MOV.U32 R12, RZ, RZ, R8 ;  /* 0x000000ffff0c7224 */ /* 0x000fe400078e0008 */
[C---:B------:R-:W-:Y:S01]  /*8ae0*/  IMAD R8, R21.reuse, R6, R2 ;  /* 0x0000000615087224 */ /* 0x040fe200078e0202 */
[----:B------:R-:W-:Y:S01]  /*8af0*/  ISETP.GT.U32.AND P1, PT, R21, R10, PT ;  /* 0x0000000a1500720c */ /* 0x000fe20003f24070 */
[----:B------:R-:W-:Y:S01]  /*8b00*/  @!P4 IMAD.IADD R13, R13, 0x1, -R21 ;  /* 0x000000010d0dc824 */ /* 0x000fe200078e0a15 */
[----:B------:R-:W-:Y:S01]  /*8b10*/  ISETP.GT.U32.AND P4, PT, R21, R9, PT ;  /* 0x000000091500720c */ /* 0x000fe20003f84070 */
[----:B------:R-:W-:Y:S01]  /*8b20*/  IMAD.HI.U32 R7, R23, R14, RZ ;  /* 0x0000000e17077227 */ /* 0x000fe200078e00ff */
[----:B------:R-:W-:-:S02]  /*8b30*/  LOP3.LUT R2, R19, 0xdc, RZ, 0xfc, !PT ;  /* 0x000000dc13027812 */ /* 0x000fc400078efcff */
[----:B------:R-:W-:Y:S01]  /*8b40*/  LOP3.LUT R6, R19, 0xd6, RZ, 0xfc, !PT ;  /* 0x000000d613067812 */ /* 0x000fe200078efcff */
[----:B------:R-:W-:Y:S01]  /*8b50*/  @!P3 IMAD.IADD R11, R11, 0x1, -R21 ;  /* 0x000000010b0bb824 */ /* 0x000fe200078e0a15 */
[----:B------:R-:W-:Y:S01]  /*8b60*/  ISETP.GT.U32.AND P3, PT, R21, R8, PT ;  /* 0x000000081500720c */ /* 0x000fe20003f64070 */
[----:B------:R-:W-:Y:S01]  /*8b70*/  @!P0 IMAD.MOV R12, RZ, RZ, -R12 ;  /* 0x000000ffff0c8224 */ /* 0x000fe200078e0a0c */
[----:B------:R-:W-:Y:S01]  /*8b80*/  ISETP.GE.AND P0, PT, R3, RZ, PT ;  /* 0x000000ff0300720c */ /* 0x000fe20003f06270 */
[----:B------:R-:W-:Y:S01]  /*8b90*/  IMAD.MOV R7, RZ, RZ, -R7 ;  /* 0x000000ffff077224 */ /* 0x000fe200078e0a07 */
[----:B------:R-:W-:Y:S01]  /*8ba0*/  LOP3.LUT R3, R19, 0xda, RZ, 0xfc, !PT ;  /* 0x000000da13037812 */ /* 0x000fe200078efcff */
[----:B------:R-:W-:Y:S01]  /*8bb0*/  @!P1 IMAD.IADD R10, R10, 0x1, -R21 ;  /* 0x000000010a0a9824 */ /* 0x000fe200078e0a15 */
[----:B------:R-:W-:Y:S01]  /*8bc0*/  ISETP.GE.AND P1, PT, R5, RZ, PT ;  /* 0x000000ff0500720c */ /* 0x000fe20003f26270 */
[----:B0-----:R-:W-:Y:S01]  /*8bd0*/  IMAD.MOV.U32 R0, RZ, RZ, R13 ;  /* 0x000000ffff007224 */ /* 0x001fe200078e000d */
[----:B------:R-:W-:Y:S01]  /*8be0*/  IABS R5, R2 ;  /* 0x0000000200057213 */ /* 0x000fe20000000000 */
[----:B------:R0:W-:Y:S01]  /*8bf0*/  STL [R1+0x1a0], R12 ;  /* 0x0001a00c01007387 */ /* 0x0001e20000100800 */
[----:B------:R-:W-:Y:S01]  /*8c00*/  IMAD R14, R21, R7, R14 ;  /* 0x00000007150e7224 */ /* 0x000fe200078e020e */
[----:B------:R-:W-:Y:S01]  /*8c10*/  LOP3.LUT R13, R19, 0xd4, RZ, 0xfc, !PT ;  /* 0x000000d4130d7812 */ /* 0x000fe200078efcff */
[----:B------:R-:W-:-:S02]  /*8c20*/  @!P4 IMAD.IADD R9, R9, 0x1, -R21 ;  /* 0x000000010909c824 */ /* 0x000fc400078e0a15 */
[----:B------:R-:W-:Y:S02]  /*8c30*/  @!P3 IMAD.IADD R8, R8, 0x1, -R21 ;  /* 0x000000010808b824 */ /* 0x000fe400078e0a15 */
[----:B------:R-:W-:Y:S01]  /*8c40*/  IMAD.HI.U32 R7, R23, R5, RZ ;  /* 0x0000000517077227 */ /* 0x000fe200078e00ff */
[C---:B------:R-:W-:Y:S02]  /*8c50*/  ISETP.GT.U32.AND P4, PT, R21.reuse, R9, PT ;  /* 0x000000091500720c */ /* 0x040fe40003f84070 */
[----:B------:R-:W-:Y:S01]  /*8c60*/  ISETP.GT.U32.AND P3, PT, R21, R8, PT ;  /* 0x000000081500720c */ /* 0x000fe20003f64070 */
[----:B0-----:R-:W-:Y:S01]  /*8c70*/  IMAD.MOV.U32 R12, RZ, RZ, R10 ;  /* 0x000000ffff0c7224 */ /* 0x001fe200078e000a */
[----:B------:R-:W-:Y:S01]  /*8c80*/  IABS R10, R6 ;  /* 0x00000006000a7213 */ /* 0x000fe20000000000 */
[----:B------:R-:W-:Y:S01]  /*8c90*/  @!P6 IMAD.MOV R0, RZ, RZ, -R0 ;  /* 0x000000ffff00e224 */ /* 0x000fe200078e0a00 */
[----:B------:R-:W-:Y:S01]  /*8ca0*/  ISETP.GE.AND P6, PT, R4, RZ, PT ;  /* 0x000000ff0400720c */ /* 0x000fe20003fc6270 */
[----:B------:R-:W-:Y:S01]  /*8cb0*/  @!P5 IMAD.MOV R12, RZ, RZ, -R12 ;  /* 0x000000ffff0cd224 */ /* 0x000fe200078e0a0c */
[----:B------:R-:W-:Y:S01]  /*8cc0*/  ISETP.GE.AND P5, PT, R2, RZ, PT ;  /* 0x000000ff0200720c */ /* 0x000fe20003fa6270 */
[----:B------:R-:W-:Y:S01]  /*8cd0*/  IMAD.MOV R7, RZ, RZ, -R7 ;  /* 0x000000ffff077224 */ /* 0x000fe200078e0a07 */
[----:B------:R0:W-:Y:S01]  /*8ce0*/  STL [R1+0x184], R0 ;  /* 0x0001840001007387 */ /* 0x0001e20000100800 */
[----:B------:R-:W-:-:S02]  /*8cf0*/  LOP3.LUT R2, R19, 0xd8, RZ, 0xfc, !PT ;  /* 0x000000d813027812 */ /* 0x000fc400078efcff */
[----:B------:R-:W-:Y:S01]  /*8d00*/  IMAD R5, R21, R7, R5 ;  /* 0x0000000715057224 */ /* 0x000fe200078e0205 */
[----:B------:R1:W-:Y:S01]  /*8d10*/  STL [R1+0x198], R12 ;  /* 0x0001980c01007387 */ /* 0x0003e20000100800 */
[--C-:B------:R-:W-:Y:S01]  /*8d20*/  @!P3 IMAD.IADD R8, R8, 0x1, -R21.reuse ;  /* 0x000000010808b824 */ /* 0x100fe200078e0a15 */
[----:B------:R-:W-:Y:S01]  /*8d30*/  IABS R4, R2 ;  /* 0x0000000200047213 */ /* 0x000fe20000000000 */
[----:B------:R-:W-:Y:S01]  /*8d40*/  @!P4 IMAD.IADD R9, R9, 0x1, -R21 ;  /* 0x000000010909c824 */ /* 0x000fe200078e0a15 */
[C---:B------:R-:W-:Y:S01]  /*8d50*/  ISETP.GT.U32.AND P3, PT, R21.reuse, R5, PT ;  /* 0x000000051500720c */ /* 0x040fe20003f64070 */
[----:B0-----:R-:W-:Y:S01]  /*8d60*/  IMAD.MOV.U32 R0, RZ, RZ, R11 ;  /* 0x000000ffff007224 */ /* 0x001fe200078e000b */
[----:B------:R-:W-:Y:S01]  /*8d70*/  ISETP.GT.U32.AND P4, PT, R21, R14, PT ;  /* 0x0000000e1500720c */ /* 0x000fe20003f84070 */
[----:B------:R-:W-:Y:S01]  /*8d80*/  IMAD.MOV.U32 R11, RZ, RZ, R9 ;  /* 0x000000ffff0b7224 */ /* 0x000fe200078e0009 */
[----:B------:R-:W-:Y:S01]  /*8d90*/  LOP3.LUT R9, R19, 0xcc, RZ, 0xfc, !PT ;  /* 0x000000cc13097812 */ /* 0x000fe200078efcff */
[----:B------:R-:W-:Y:S01]  /*8da0*/  @!P2 IMAD.MOV R0, RZ, RZ, -R0 ;  /* 0x000000ffff00a224 */ /* 0x000fe200078e0a00 */
[----:B-1----:R-:W-:Y:S01]  /*8db0*/  IABS R12, R3 ;  /* 0x00000003000c7213 */ /* 0x002fe20000000000 */
[----:B------:R-:W-:Y:S01]  /*8dc0*/  @!P0 IMAD.MOV R11, RZ, RZ, -R11 ;  /* 0x000000ffff0b8224 */ /* 0x000fe200078e0a0b */
[----:B------:R-:W-:Y:S01]  /*8dd0*/  ISETP.GE.AND P2, PT, R3, RZ, PT ;  /* 0x000000ff0300720c */ /* 0x000fe20003f46270 */
[C---:B------:R-:W-:Y:S01]  /*8de0*/  IMAD.HI.U32 R7, R23.reuse, R4, RZ ;  /* 0x0000000417077227 */ /* 0x040fe200078e00ff */
[----:B------:R0:W-:Y:S03]  /*8df0*/  STL [R1+0x19c], R0 ;  /* 0x00019c0001007387 */ /* 0x0001e60000100800 */
[----:B------:R-:W-:Y:S01]  /*8e00*/  IMAD.HI.U32 R3, R23, R12, RZ ;  /* 0x0000000c17037227 */ /* 0x000fe200078e00ff */
[----:B------:R1:W-:Y:S03]  /*8e10*/  STL [R1+0x18c], R11 ;  /* 0x00018c0b01007387 */ /* 0x0003e60000100800 */
[----:B------:R-:W-:-:S02]  /*8e20*/  IMAD.MOV R3, RZ, RZ, -R3 ;  /* 0x000000ffff037224 */ /* 0x000fc400078e0a03 */
[----:B------:R-:W-:Y:S02]  /*8e30*/  @!P3 IMAD.IADD R5, R5, 0x1, -R21 ;  /* 0x000000010505b824 */ /* 0x000fe400078e0a15 */
[C---:B------:R-:W-:Y:S02]  /*8e40*/  IMAD R12, R21.reuse, R3, R12 ;  /* 0x00000003150c7224 */ /* 0x040fe400078e020c */
[----:B0-----:R-:W-:Y:S01]  /*8e50*/  IMAD.MOV.U32 R0, RZ, RZ, R8 ;  /* 0x000000ffff007224 */ /* 0x001fe200078e0008 */
[C---:B------:R-:W-:Y:S01]  /*8e60*/  ISETP.GT.U32.AND P3, PT, R21.reuse, R5, PT ;  /* 0x000000051500720c */ /* 0x040fe20003f64070 */
[----:B------:R-:W-:Y:S01]  /*8e70*/  IMAD.MOV R7, RZ, RZ, -R7 ;  /* 0x000000ffff077224 */ /* 0x000fe200078e0a07 */
[C---:B------:R-:W-:Y:S01]  /*8e80*/  ISETP.GT.U32.AND P0, PT, R21.reuse, R12, PT ;  /* 0x0000000c1500720c */ /* 0x040fe20003f04070 */
[----:B------:R-:W-:Y:S01]  /*8e90*/  @!P6 IMAD.MOV R0, RZ, RZ, -R0 ;  /* 0x000000ffff00e224 */ /* 0x000fe200078e0a00 */
[----:B------:R-:W-:Y:S01]  /*8ea0*/  ISETP.GE.AND P6, PT, R2, RZ, PT ;  /* 0x000000ff0200720c */ /* 0x000fe20003fc6270 */
[--C-:B------:R-:W-:Y:S01]  /*8eb0*/  @!P4 IMAD.IADD R14, R14, 0x1, -R21.reuse ;  /* 0x000000010e0ec824 */ /* 0x100fe200078e0a15 */
[----:B------:R-:W-:Y:S01]  /*8ec0*/  IABS R8, R9 ;  /* 0x0000000900087213 */ /* 0x000fe20000000000 */
[----:B------:R-:W-:Y:S01]  /*8ed0*/  IMAD R2, R21, R7, R4 ;  /* 0x0000000715027224 */ /* 0x000fe200078e0204 */
[----:B------:R-:W-:Y:S01]  /*8ee0*/  IABS R7, R13 ;  /* 0x0000000d00077213 */ /* 0x000fe20000000000 */
[----:B------:R-:W-:Y:S01]  /*8ef0*/  IMAD.HI.U32 R3, R23, R10, RZ ;  /* 0x0000000a17037227 */ /* 0x000fe200078e00ff */
[----:B------:R-:W-:Y:S01]  /*8f00*/  ISETP.GT.U32.AND P4, PT, R21, R14, PT ;  /* 0x0000000e1500720c */ /* 0x000fe20003f84070 */
[----:B------:R0:W-:Y:S01]  /*8f10*/  STL [R1+0x194], R0 ;  /* 0x0001940001007387 */ /* 0x0001e20000100800 */
[----:B------:R-:W-:Y:S01]  /*8f20*/  LOP3.LUT R4, R19, 0xce, RZ, 0xfc, !PT ;  /* 0x000000ce13047812 */ /* 0x000fe200078efcff */
[--C-:B------:R-:W-:Y:S01]  /*8f30*/  @!P3 IMAD.IADD R5, R5, 0x1, -R21.reuse ;  /* 0x000000010505b824 */ /* 0x100fe200078e0a15 */
[----:B------:R-:W-:Y:S01]  /*8f40*/  ISETP.GT.U32.AND P3, PT, R21, R2, PT ;  /* 0x000000021500720c */ /* 0x000fe20003f64070 */
[----:B------:R-:W-:-:S02]  /*8f50*/  @!P0 IMAD.IADD R12, R12, 0x1, -R21 ;  /* 0x000000010c0c8824 */ /* 0x000fc400078e0a15 */
[----:B------:R-:W-:Y:S02]  /*8f60*/  IMAD.MOV R3, RZ, RZ, -R3 ;  /* 0x000000ffff037224 */ /* 0x000fe400078e0a03 */
[----:B-1----:R-:W-:Y:S01]  /*8f70*/  IMAD.HI.U32 R11, R23, R7, RZ ;  /* 0x00000007170b7227 */ /* 0x002fe200078e00ff */
[----:B------:R-:W-:-:S03]  /*8f80*/  ISETP.GT.U32.AND P0, PT, R21, R12, PT ;  /* 0x0000000c1500720c */ /* 0x000fc60003f04070 */
[----:B------:R-:W-:Y:S01]  /*8f90*/  IMAD R10, R21, R3, R10 ;  /* 0x00000003150a7224 */ /* 0x000fe200078e020a */
[----:B------:R-:W-:Y:S01]  /*8fa0*/  LOP3.LUT R3, R19, 0xd2, RZ, 0xfc, !PT ;  /* 0x000000d213037812 */ /* 0x000fe200078efcff */
[----:B------:R-:W-:Y:S02]  /*8fb0*/  IMAD.MOV R11, RZ, RZ, -R11 ;  /* 0x000000ffff0b7224 */ /* 0x000fe400078e0a0b */
[----:B------:R-:W-:Y:S01]  /*8fc0*/  @!P4 IMAD.IADD R14, R14, 0x1, -R21 ;  /* 0x000000010e0ec824 */ /* 0x000fe200078e0a15 */
[----:B------:R-:W-:Y:S01]  /*8fd0*/  IABS R20, R3 ;  /* 0x0000000300147213 */ /* 0x000fe20000000000 */
[C---:B------:R-:W-:Y:S01]  /*8fe0*/  IMAD R7, R21.reuse, R11, R7 ;  /* 0x0000000b15077224 */ /* 0x040fe200078e0207 */
[----:B------:R-:W-:Y:S01]  /*8ff0*/  ISETP.GE.AND P4, PT, R6, RZ, PT ;  /* 0x000000ff0600720c */ /* 0x000fe20003f86270 */
[--C-:B------:R-:W-:Y:S01]  /*9000*/  @!P3 IMAD.IADD R2, R2, 0x1, -R21.reuse ;  /* 0x000000010202b824 */ /* 0x100fe200078e0a15 */
[----:B------:R-:W-:Y:S01]  /*9010*/  IABS R6, R4 ;  /* 0x0000000400067213 */ /* 0x000fe20000000000 */
[----:B------:R-:W-:Y:S01]  /*9020*/  @!P0 IMAD.IADD R12, R12, 0x1, -R21 ;  /* 0x000000010c0c8824 */ /* 0x000fe200078e0a15 */
[----:B------:R-:W-:Y:S01]  /*9030*/  ISETP.GT.U32.AND P0, PT, R21, R10, PT ;  /* 0x0000000a1500720c */ /* 0x000fe20003f04070 */
[----:B------:R-:W-:Y:S01]  /*9040*/  IMAD.HI.U32 R18, R23, R20, RZ ;  /* 0x0000001417127227 */ /* 0x000fe200078e00ff */
[----:B------:R-:W-:-:S03]  /*9050*/  ISETP.GT.U32.AND P3, PT, R21, R7, PT ;  /* 0x000000071500720c */ /* 0x000fc60003f64070 */
[----:B0-----:R-:W-:Y:S01]  /*9060*/  IMAD.MOV.U32 R0, RZ, RZ, R14 ;  /* 0x000000ffff007224 */ /* 0x001fe200078e000e */
[----:B------:R-:W-:Y:S01]  /*9070*/  LOP3.LUT R14, R19, 0xc8, RZ, 0xfc, !PT ;  /* 0x000000c8130e7812 */ /* 0x000fe200078efcff */
[----:B------:R-:W-:Y:S02]  /*9080*/  IMAD.MOV R18, RZ, RZ, -R18 ;  /* 0x000000ffff127224 */ /* 0x000fe400078e0a12 */
[----:B------:R-:W-:Y:S01]  /*9090*/  @!P1 IMAD.MOV R0, RZ, RZ, -R0 ;  /* 0x000000ffff009224 */ /* 0x000fe200078e0a00 */
[C---:B------:R-:W-:Y:S01]  /*90a0*/  ISETP.GT.U32.AND P1, PT, R21.reuse, R2, PT ;  /* 0x000000021500720c */ /* 0x040fe20003f24070 */
[----:B------:R-:W-:Y:S02]  /*90b0*/  IMAD R18, R21, R18, R20 ;  /* 0x0000001215127224 */ /* 0x000fe400078e0214 */
[--C-:B------:R-:W-:Y:S01]  /*90c0*/  @!P0 IMAD.IADD R10, R10, 0x1, -R21.reuse ;  /* 0x000000010a0a8824 */ /* 0x100fe200078e0a15 */
[----:B------:R0:W-:Y:S01]  /*90d0*/  STL [R1+0x17c], R0 ;  /* 0x00017c0001007387 */ /* 0x0001e20000100800 */
[----:B------:R-:W-:Y:S01]  /*90e0*/  @!P3 IMAD.IADD R7, R7, 0x1, -R21 ;  /* 0x000000010707b824 */ /* 0x000fe200078e0a15 */
[----:B------:R-:W-:Y:S01]  /*90f0*/  ISETP.GT.U32.AND P0, PT, R21, R18, PT ;  /* 0x000000121500720c */ /* 0x000fe20003f04070 */
[----:B------:R-:W-:Y:S01]  /*9100*/  IMAD.HI.U32 R15, R23, R6, RZ ;  /* 0x00000006170f7227 */ /* 0x000fe200078e00ff */
[----:B------:R-:W-:-:S03]  /*9110*/  ISETP.GT.U32.AND P3, PT, R21, R10, PT ;  /* 0x0000000a1500720c */ /* 0x000fc60003f64070 */
[----:B------:R-:W-:-:S04]  /*9120*/  IMAD.HI.U32 R11, R23, R8, RZ ;  /* 0x00000008170b7227 */ /* 0x000fc800078e00ff */
[----:B0-----:R-:W-:Y:S01]  /*9130*/  IMAD.MOV.U32 R0, RZ, RZ, R5 ;  /* 0x000000ffff007224 */ /* 0x001fe200078e0005 */
[----:B------:R-:W-:Y:S01]  /*9140*/  IABS R5, R14 ;  /* 0x0000000e00057213 */ /* 0x000fe20000000000 */
[----:B------:R-:W-:Y:S02]  /*9150*/  IMAD.MOV R15, RZ, RZ, -R15 ;  /* 0x000000ffff0f7224 */ /* 0x000fe400078e0a0f */
[----:B------:R-:W-:Y:S01]  /*9160*/  @!P5 IMAD.MOV R0, RZ, RZ, -R0 ;  /* 0x000000ffff00d224 */ /* 0x000fe200078e0a00 */
[C---:B------:R-:W-:Y:S01]  /*9170*/  ISETP.GT.U32.AND P5, PT, R21.reuse, R7, PT ;  /* 0x000000071500720c */ /* 0x040fe20003fa4070 */
[----:B------:R-:W-:Y:S02]  /*9180*/  IMAD.MOV R11, RZ, RZ, -R11 ;  /* 0x000000ffff0b7224 */ /* 0x000fe400078e0a0b */
[C---:B------:R-:W-:Y:S01]  /*9190*/  IMAD R6, R21.reuse, R15, R6 ;  /* 0x0000000f15067224 */ /* 0x040fe200078e0206 */
[----:B------:R0:W-:Y:S01]  /*91a0*/  STL [R1+0x178], R0 ;  /* 0x0001780001007387 */ /* 0x0001e20000100800 */
[----:B------:R-:W-:Y:S01]  /*91b0*/  IMAD R8, R21, R11, R8 ;  /* 0x0000000b15087224 */ /* 0x000fe200078e0208 */
[----:B------:R-:W-:Y:S01]  /*91c0*/  LOP3.LUT R15, R19, 0xca, RZ, 0xfc, !PT ;  /* 0x000000ca130f7812 */ /* 0x000fe200078efcff */
[----:B------:R-:W-:-:S02]  /*91d0*/  @!P0 IMAD.IADD R18, R18, 0x1, -R21 ;  /* 0x0000000112128824 */ /* 0x000fc400078e0a15 */
[--C-:B------:R-:W-:Y:S01]  /*91e0*/  @!P1 IMAD.IADD R2, R2, 0x1, -R21.reuse ;  /* 0x0000000102029824 */ /* 0x100fe200078e0a15 */
[C---:B------:R-:W-:Y:S01]  /*91f0*/  ISETP.GT.U32.AND P1, PT, R21.reuse, R6, PT ;  /* 0x000000061500720c */ /* 0x040fe20003f24070 */
[--C-:B------:R-:W-:Y:S01]  /*9200*/  @!P3 IMAD.IADD R10, R10, 0x1, -R21.reuse ;  /* 0x000000010a0ab824 */ /* 0x100fe200078e0a15 */
[----:B------:R-:W-:Y:S01]  /*9210*/  ISETP.GT.U32.AND P0, PT, R21, R18, PT ;  /* 0x000000121500720c */ /* 0x000fe20003f04070 */
[----:B------:R-:W-:Y:S01]  /*9220*/  @!P5 IMAD.IADD R7, R7, 0x1, -R21 ;  /* 0x000000010707d824 */ /* 0x000fe200078e0a15 */
[----:B------:R-:W-:Y:S01]  /*9230*/  ISETP.GT.U32.AND P5, PT, R21, R8, PT ;  /* 0x000000081500720c */ /* 0x000fe20003fa4070 */
[----:B0-----:R-:W-:Y:S01]  /*9240*/  IMAD.MOV.U32 R0, RZ, RZ, R12 ;  /* 0x000000ffff007224 */ /* 0x001fe200078e000c */
[----:B------:R-:W-:Y:S01]  /*9250*/  IABS R11, R15 ;  /* 0x0000000f000b7213 */ /* 0x000fe20000000000 */
[----:B------:R-:W-:Y:S01]  /*9260*/  IMAD.MOV.U32 R20, RZ, RZ, R2 ;  /* 0x000000ffff147224 */ /* 0x000fe200078e0002 */
[----:B------:R-:W-:Y:S01]  /*9270*/  ISETP.GE.AND P3, PT, R13, RZ, PT ;  /* 0x000000ff0d00720c */ /* 0x000fe20003f66270 */
[----:B------:R-:W-:Y:S01]  /*9280*/  @!P2 IMAD.MOV R0, RZ, RZ, -R0 ;  /* 0x000000ffff00a224 */ /* 0x000fe200078e0a00 */
[----:B------:R-:W-:Y:S01]  /*9290*/  ISETP.GT.U32.AND P2, PT, R21, R17, PT ;  /* 0x000000111500720c */ /* 0x000fe20003f44070 */
[----:B------:R-:W-:Y:S01]  /*92a0*/  IMAD.HI.U32 R12, R23, R11, RZ ;  /* 0x0000000b170c7227 */ /* 0x000fe200078e00ff */
[----:B------:R-:W-:-:S02]  /*92b0*/  LOP3.LUT R2, R19, 0xc6, RZ, 0xfc, !PT ;  /* 0x000000c613027812 */ /* 0x000fc400078efcff */
[----:B------:R0:W-:Y:S01]  /*92c0*/  STL [R1+0x174], R0 ;  /* 0x0001740001007387 */ /* 0x0001e20000100800 */
[--C-:B------:R-:W-:Y:S01]  /*92d0*/  @!P1 IMAD.IADD R6, R6, 0x1, -R21.reuse ;  /* 0x0000000106069824 */ /* 0x100fe200078e0a15 */
[----:B------:R-:W-:Y:S01]  /*92e0*/  ISETP.GE.AND P1, PT, R4, RZ, PT ;  /* 0x000000ff0400720c */ /* 0x000fe20003f26270 */
[--C-:B------:R-:W-:Y:S01]  /*92f0*/  @!P0 IMAD.IADD R18, R18, 0x1, -R21.reuse ;  /* 0x0000000112128824 */ /* 0x100fe200078e0a15 */
[----:B------:R-:W-:Y:S01]  /*9300*/  ISETP.GE.AND P0, PT, R3, RZ, PT ;  /* 0x000000ff0300720c */ /* 0x000fe20003f06270 */
[----:B------:R-:W-:Y:S01]  /*9310*/  @!P5 IMAD.IADD R8, R8, 0x1, -R21 ;  /* 0x000000010808d824 */ /* 0x000fe200078e0a15 */
[----:B------:R-:W-:Y:S01]  /*9320*/  LOP3.LUT R3, R19, 0xc4, RZ, 0xfc, !PT ;  /* 0x000000c413037812 */ /* 0x000fe200078efcff */
[----:B------:R-:W-:-:S04]  /*9330*/  IMAD.HI.U32 R13, R23, R5, RZ ;  /* 0x00000005170d7227 */ /* 0x000fc800078e00ff */
[----:B------:R-:W-:Y:S01]  /*9340*/  @!P2 IMAD.IADD R17, R17, 0x1, -R21 ;  /* 0x000000011111a824 */ /* 0x000fe200078e0a15 */
[----:B------:R-:W-:Y:S01]  /*9350*/  ISETP.GE.AND P2, PT, R16, RZ, PT ;  /* 0x000000ff1000720c */ /* 0x000fe20003f46270 */
[----:B0-----:R-:W-:Y:S02]  /*9360*/  IMAD.MOV.U32 R0, RZ, RZ, R10 ;  /* 0x000000ffff007224 */ /* 0x001fe400078e000a */
[----:B------:R-:W-:Y:S01]  /*9370*/  @!P6 IMAD.MOV R20, RZ, RZ, -R20 ;  /* 0x000000ffff14e224 */ /* 0x000fe200078e0a14 */
[C---:B------:R-:W-:Y:S01]  /*9380*/  ISETP.GT.U32.AND P5, PT, R21.reuse, R17, PT ;  /* 0x000000111500720c */ /* 0x040fe20003fa4070 */
[----:B------:R-:W-:Y:S01]  /*9390*/  @!P4 IMAD.MOV R0, RZ, RZ, -R0 ;  /* 0x000000ffff00c224 */ /* 0x000fe200078e0a00 */
[C---:B------:R-:W-:Y:S01]  /*93a0*/  ISETP.GT.U32.AND P4, PT, R21.reuse, R6, PT ;  /* 0x000000061500720c */ /* 0x040fe20003f84070 */
[----:B------:R-:W-:Y:S01]  /*93b0*/  IMAD.MOV R12, RZ, RZ, -R12 ;  /* 0x000000ffff0c7224 */ /* 0x000fe200078e0a0c */
[----:B------:R-:W-:Y:S01]  /*93c0*/  STL [R1+0x168], R20 ;  /* 0x0001681401007387 */ /* 0x000fe20000100800 */
[----:B------:R-:W-:Y:S01]  /*93d0*/  IMAD.MOV R13, RZ, RZ, -R13 ;  /* 0x000000ffff0d7224 */ /* 0x000fe200078e0a0d */
[C---:B------:R-:W-:Y:S01]  /*93e0*/  ISETP.GT.U32.AND P6, PT, R21.reuse, R8, PT ;  /* 0x000000081500720c */ /* 0x040fe20003fc4070 */
[----:B------:R-:W-:Y:S01]  /*93f0*/  IMAD R11, R21, R12, R11 ;  /* 0x0000000c150b7224 */ /* 0x000fe200078e020b */
[----:B------:R0:W-:Y:S01]  /*9400*/  STL [R1+0x15c], R0 ;  /* 0x00015c0001007387 */ /* 0x0001e20000100800 */
[----:B------:R-:W-:-:S02]  /*9410*/  IMAD.MOV.U32 R4, RZ, RZ, R7 ;  /* 0x000000ffff047224 */ /* 0x000fc400078e0007 */
[C---:B------:R-:W-:Y:S02]  /*9420*/  IMAD R5, R21.reuse, R13, R5 ;  /* 0x0000000d15057224 */ /* 0x040fe400078e0205 */
[----:B------:R-:W-:Y:S01]  /*9430*/  @!P3 IMAD.MOV R4, RZ, RZ, -R4 ;  /* 0x000000ffff04b224 */ /* 0x000fe200078e0a04 */
[----:B------:R-:W-:Y:S01]  /*9440*/  ISETP.GT.U32.AND P3, PT, R21, R11, PT ;  /* 0x0000000b1500720c */ /* 0x000fe20003f64070 */
[--C-:B------:R-:W-:Y:S01]  /*9450*/  @!P5 IMAD.IADD R17, R17, 0x1, -R21.reuse ;  /* 0x000000011111d824 */ /* 0x100fe200078e0a15 */
[----:B------:R-:W-:Y:S01]  /*9460*/  ISETP.GT.U32.AND P5, PT, R21, R5, PT ;  /* 0x000000051500720c */ /* 0x000fe20003fa4070 */
[----:B------:R-:W-:Y:S01]  /*9470*/  @!P4 IMAD.IADD R6, R6, 0x1, -R21 ;  /* 0x000000010606c824 */ /* 0x000fe200078e0a15 */
[----:B------:R1:W-:Y:S01]  /*9480*/  STL [R1+0x158], R4 ;  /* 0x0001580401007387 */ /* 0x0003e20000100800 */
[----:B0-----:R-:W-:Y:S01]  /*9490*/  IMAD.MOV.U32 R0, RZ, RZ, R18 ;  /* 0x000000ffff007224 */ /* 0x001fe200078e0012 */
[----:B------:R-:W-:Y:S01]  /*94a0*/  ISETP.GE.AND P4, PT, R15, RZ, PT ;  /* 0x000000ff0f00720c */ /* 0x000fe20003f86270 */
[----:B------:R-:W-:-:S02]  /*94b0*/  IMAD.MOV.U32 R10, RZ, RZ, R17 ;  /* 0x000000ffff0a7224 */ /* 0x000fc400078e0011 */
[----:B------:R-:W-:Y:S01]  /*94c0*/  @!P0 IMAD.MOV R0, RZ, RZ, -R0 ;  /* 0x000000ffff008224 */ /* 0x000fe200078e0a00 */
[----:B------:R-:W-:Y:S01]  /*94d0*/  ISETP.GE.AND P0, PT, R9, RZ, PT ;  /* 0x000000ff0900720c */ /* 0x000fe20003f06270 */
[----:B------:R-:W-:Y:S01]  /*94e0*/  @!P2 IMAD.MOV R10, RZ, RZ, -R10 ;  /* 0x000000ffff0aa224 */ /* 0x000fe200078e0a0a */
[----:B------:R-:W-:Y:S01]  /*94f0*/  IABS R9, R2 ;  /* 0x0000000200097213 */ /* 0x000fe20000000000 */
[--C-:B------:R-:W-:Y:S01]  /*9500*/  @!P6 IMAD.IADD R8, R8, 0x1, -R21.reuse ;  /* 0x000000010808e824 */ /* 0x100fe200078e0a15 */
[----:B------:R0:W-:Y:S01]  /*9510*/  STL [R1+0x154], R0 ;  /* 0x0001540001007387 */ /* 0x0001e20000100800 */
[----:B------:R-:W-:Y:S01]  /*9520*/  @!P3 IMAD.IADD R11, R11, 0x1, -R21 ;  /* 0x000000010b0bb824 */ /* 0x000fe200078e0a15 */
[----:B-1----:R-:W-:Y:S01]  /*9530*/  IABS R4, R3 ;  /* 0x0000000300047213 */ /* 0x002fe20000000000 */
[----:B------:R-:W-:Y:S01]  /*9540*/  IMAD.HI.U32 R7, R23, R9, RZ ;  /* 0x0000000917077227 */ /* 0x000fe200078e00ff */
[----:B------:R-:W-:Y:S01]  /*9550*/  STL [R1+0x150], R10 ;  /* 0x0001500a01007387 */ /* 0x000fe20000100800 */
[----:B------:R-:W-:-:S02]  /*9560*/  ISETP.GE.AND P3, PT, R2, RZ, PT ;  /* 0x000000ff0200720c */ /* 0x000fc40003f66270 */
[----:B------:R-:W-:Y:S01]  /*9570*/  IMAD.MOV R7, RZ, RZ, -R7 ;  /* 0x000000ffff077224 */ /* 0x000fe200078e0a07 */
[----:B------:R-:W-:Y:S01]  /*9580*/  ISETP.GT.U32.AND P2, PT, R21, R11, PT ;  /* 0x0000000b1500720c */ /* 0x000fe20003f44070 */
[----:B------:R-:W-:Y:S01]  /*9590*/  @!P5 IMAD.IADD R5, R5, 0x1, -R21 ;  /* 0x000000010505d824 */ /* 0x000fe200078e0a15 */
[----:B------:R-:W-:Y:S01]  /*95a0*/  ISETP.GE.AND P6, PT, R14, RZ, PT ;  /* 0x000000ff0e00720c */ /* 0x000fe20003fc6270 */
[----:B0-----:R-:W-:Y:S01]  /*95b0*/  IMAD.MOV.U32 R0, RZ, RZ, R6 ;  /* 0x000000ffff007224 */ /* 0x001fe200078e0006 */
[----:B------:R-:W-:Y:S01]  /*95c0*/  ISETP.GE.AND P5, PT, R3, RZ, PT ;  /* 0x000000ff0300720c */ /* 0x000fe20003fa6270 */
[----:B------:R-:W-:Y:S01]  /*95d0*/  IMAD R9, R21, R7, R9 ;  /* 0x0000000715097224 */ /* 0x000fe200078e0209 */
[----:B------:R-:W-:Y:S01]  /*95e0*/  LOP3.LUT R3, R19, 0xc2, RZ, 0xfc, !PT ;  /* 0x000000c213037812 */ /* 0x000fe200078efcff */
[----:B------:R-:W-:Y:S01]  /*95f0*/  @!P1 IMAD.MOV R0, RZ, RZ, -R0 ;  /* 0x000000ffff009224 */ /* 0x000fe200078e0a00 */
[----:B------:R-:W-:Y:S01]  /*9600*/  ISETP.GT.U32.AND P1, PT, R21, R5, PT ;  /* 0x000000051500720c */ /* 0x000fe20003f24070 */
[----:B------:R-:W-:-:S03]  /*9610*/  IMAD.HI.U32 R2, R23, R4, RZ ;  /* 0x0000000417027227 */ /* 0x000fc600078e00ff */
[----:B------:R0:W-:Y:S01]  /*9620*/  STL [R1+0x14c], R0 ;  /* 0x00014c0001007387 */ /* 0x0001e20000100800 */
[----:B------:R-:W-:Y:S02]  /*9630*/  IMAD.MOV R2, RZ, RZ, -R2 ;  /* 0x000000ffff027224 */ /* 0x000fe400078e0a02 */
[--C-:B------:R-:W-:Y:S01]  /*9640*/  @!P2 IMAD.IADD R11, R11, 0x1, -R21.reuse ;  /* 0x000000010b0ba824 */ /* 0x100fe200078e0a15 */
[----:B------:R-:W-:Y:S01]  /*9650*/  ISETP.GE.AND P2, PT, R3, RZ, PT ;  /* 0x000000ff0300720c */ /* 0x000fe20003f46270 */
[----:B------:R-:W-:Y:S01]  /*9660*/  IMAD R14, R21, R2, R4 ;  /* 0x00000002150e7224 */ /* 0x000fe200078e0204 */
[----:B------:R-:W-:Y:S02]  /*9670*/  IABS R3, R3 ;  /* 0x0000000300037213 */ /* 0x000fe40000000000 */
[----:B------:R-:W-:Y:S01]  /*9680*/  LOP3.LUT R2, R19, 0xbe, RZ, 0xfc, !PT ;  /* 0x000000be13027812 */ /* 0x000fe200078efcff */
[----:B------:R-:W-:Y:S01]  /*9690*/  @!P1 IMAD.IADD R5, R5, 0x1, -R21 ;  /* 0x0000000105059824 */ /* 0x000fe200078e0a15 */
[----:B------:R-:W-:Y:S01]  /*96a0*/  ISETP.GT.U32.AND P1, PT, R21, R14, PT ;  /* 0x0000000e1500720c */ /* 0x000fe20003f24070 */
[----:B0-----:R-:W-:Y:S01]  /*96b0*/  IMAD.MOV.U32 R0, RZ, RZ, R8 ;  /* 0x000000ffff007224 */ /* 0x001fe200078e0008 */
[----:B------:R-:W-:Y:S01]  /*96c0*/  LOP3.LUT R4, R19, 0xc0, RZ, 0xfc, !PT ;  /* 0x000000c013047812 */ /* 0x000fe200078efcff */
[----:B------:R-:W-:Y:S01]  /*96d0*/  IMAD.HI.U32 R10, R23, R3, RZ ;  /* 0x00000003170a7227 */ /* 0x000fe200078e00ff */
[----:B------:R-:W-:-:S02]  /*96e0*/  IABS R6, R2 ;  /* 0x0000000200067213 */ /* 0x000fc40000000000 */
[----:B------:R-:W-:Y:S01]  /*96f0*/  IABS R7, R4 ;  /* 0x0000000400077213 */ /* 0x000fe20000000000 */
[----:B------:R-:W-:Y:S01]  /*9700*/  @!P0 IMAD.MOV R0, RZ, RZ, -R0 ;  /* 0x000000ffff008224 */ /* 0x000fe200078e0a00 */
[----:B------:R-:W-:Y:S01]  /*9710*/  ISETP.GT.U32.AND P0, PT, R21, R9, PT ;  /* 0x000000091500720c */ /* 0x000fe20003f04070 */
[----:B------:R-:W-:Y:S02]  /*9720*/  IMAD.MOV R10, RZ, RZ, -R10 ;  /* 0x000000ffff0a7224 */ /* 0x000fe400078e0a0a */
[----:B------:R-:W-:Y:S01]  /*9730*/  IMAD.HI.U32 R8, R23, R7, RZ ;  /* 0x0000000717087227 */ /* 0x000fe200078e00ff */
[----:B------:R0:W-:Y:S03]  /*9740*/  STL [R1+0x148], R0 ;  /* 0x0001480001007387 */ /* 0x0001e60000100800 */
[----:B------:R-:W-:Y:S02]  /*9750*/  @!P1 IMAD.IADD R14, R14, 0x1, -R21 ;  /* 0x000000010e0e9824 */ /* 0x000fe400078e0a15 */
[----:B------:R-:W-:-:S03]  /*9760*/  IMAD.MOV R8, RZ, RZ, -R8 ;  /* 0x000000ffff087224 */ /* 0x000fc600078e0a08 */
[----:B------:R-:W-:Y:S01]  /*9770*/  ISETP.GT.U32.AND P1, PT, R21, R14, PT ;  /* 0x0000000e1500720c */ /* 0x000fe20003f24070 */
[----:B------:R-:W-:Y:S01]  /*9780*/  @!P0 IMAD.IADD R9, R9, 0x1, -R21 ;  /* 0x0000000109098824 */ /* 0x000fe200078e0a15 */
[----:B------:R-:W-:Y:S01]  /*9790*/  ISETP.GE.AND P0, PT, R4, RZ, PT ;  /* 0x000000ff0400720c */ /* 0x000fe20003f06270 */
[----:B0-----:R-:W-:Y:S02]  /*97a0*/  IMAD.MOV.U32 R0, RZ, RZ, R11 ;  /* 0x000000ffff007224 */ /* 0x001fe400078e000b */
[----:B------:R-:W-:Y:S01]  /*97b0*/  IMAD R11, R21, R10, R3 ;  /* 0x0000000a150b7224 */ /* 0x000fe200078e0203 */
[----:B------:R-:W-:Y:S01]  /*97c0*/  LOP3.LUT R10, R19, 0xba, RZ, 0xfc, !PT ;  /* 0x000000ba130a7812 */ /* 0x000fe200078efcff */
[----:B------:R-:W-:Y:S01]  /*97d0*/  @!P4 IMAD.MOV R0, RZ, RZ, -R0 ;  /* 0x000000ffff00c224 */ /* 0x000fe200078e0a00 */
[----:B------:R-:W-:Y:S01]  /*97e0*/  ISETP.GT.U32.AND P4, PT, R21, R9, PT ;  /* 0x000000091500720c */ /* 0x000fe20003f84070 */
[----:B------:R-:W-:Y:S01]  /*97f0*/  IMAD.HI.U32 R4, R23, R6, RZ ;  /* 0x0000000617047227 */ /* 0x000fe200078e00ff */
[----:B------:R-:W-:-:S02]  /*9800*/  LOP3.LUT R3, R19, 0xb6, RZ, 0xfc, !PT ;  /* 0x000000b613037812 */ /* 0x000fc400078efcff */
[----:B------:R0:W-:Y:S01]  /*9810*/  STL [R1+0xc0], R0 ;  /* 0x0000c00001007387 */ /* 0x0001e20000100800 */
[----:B------:R-:W-:Y:S01]  /*9820*/  IMAD.MOV R4, RZ, RZ, -R4 ;  /* 0x000000ffff047224 */ /* 0x000fe200078e0a04 */
[----:B------:R-:W-:Y:S01]  /*9830*/  IABS R13, R10 ;  /* 0x0000000a000d7213 */ /* 0x000fe20000000000 */
[C---:B------:R-:W-:Y:S01]  /*9840*/  IMAD R7, R21.reuse, R8, R7 ;  /* 0x0000000815077224 */ /* 0x040fe200078e0207 */
[----:B------:R-:W-:Y:S01]  /*9850*/  IABS R8, R3 ;  /* 0x0000000300087213 */ /* 0x000fe20000000000 */
[----:B------:R-:W-:Y:S01]  /*9860*/  IMAD R6, R21, R4, R6 ;  /* 0x0000000415067224 */ /* 0x000fe200078e0206 */
[----:B------:R-:W-:Y:S01]  /*9870*/  LOP3.LUT R4, R19, 0xb8, RZ, 0xfc, !PT ;  /* 0x000000b813047812 */ /* 0x000fe200078efcff */
[--C-:B------:R-:W-:Y:S01]  /*9880*/  @!P1 IMAD.IADD R14, R14, 0x1, -R21.reuse ;  /* 0x000000010e0e9824 */ /* 0x100fe200078e0a15 */
[----:B------:R-:W-:Y:S01]  /*9890*/  ISETP.GT.U32.AND P1, PT, R21, R7, PT ;  /* 0x000000071500720c */ /* 0x000fe20003f24070 */
[----:B------:R-:W-:Y:S01]  /*98a0*/  @!P4 IMAD.IADD R9, R9, 0x1, -R21 ;  /* 0x000000010909c824 */ /* 0x000fe200078e0a15 */
[----:B------:R-:W-:Y:S01]  /*98b0*/  ISETP.GT.U32.AND P4, PT, R21, R11, PT ;  /* 0x0000000b1500720c */ /* 0x000fe20003f84070 */
[----:B0-----:R-:W-:Y:S01]  /*98c0*/  IMAD.MOV.U32 R0, RZ, RZ, R5 ;  /* 0x000000ffff007224 */ /* 0x001fe200078e0005 */
[----:B------:R-:W-:-:S03]  /*98d0*/  IABS R12, R4 ;  /* 0x00000004000c7213 */ /* 0x000fc60000000000 */
[----:B------:R-:W-:Y:S01]  /*98e0*/  @!P6 IMAD.MOV R0, RZ, RZ, -R0 ;  /* 0x000000ffff00e224 */ /* 0x000fe200078e0a00 */
[----:B------:R-:W-:Y:S02]  /*98f0*/  ISETP.GE.AND P6, PT, R2, RZ, PT ;  /* 0x000000ff0200720c */ /* 0x000fe40003fc6270 */
[----:B------:R-:W-:Y:S02]  /*9900*/  LOP3.LUT R2, R19, 0xbc, RZ, 0xfc, !PT ;  /* 0x000000bc13027812 */ /* 0x000fe400078efcff */
[----:B------:R0:W-:Y:S01]  /*9910*/  STL [R1+0x144], R0 ;  /* 0x0001440001007387 */ /* 0x0001e20000100800 */
[--C-:B------:R-:W-:Y:S01]  /*9920*/  @!P1 IMAD.IADD R7, R7, 0x1, -R21.reuse ;  /* 0x0000000107079824 */ /* 0x100fe200078e0a15 */
[----:B------:R-:W-:Y:S01]  /*9930*/  IABS R5, R2 ;  /* 0x0000000200057213 */ /* 0x000fe20000000000 */
[----:B------:R-:W-:-:S03]  /*9940*/  @!P4 IMAD.IADD R11, R11, 0x1, -R21 ;  /* 0x000000010b0bc824 */ /* 0x000fc600078e0a15 */
[C---:B------:R-:W-:Y:S02]  /*9950*/  ISETP.GT.U32.AND P1, PT, R21.reuse, R7, PT ;  /* 0x000000071500720c */ /* 0x040fe40003f24070 */
[----:B------:R-:W-:Y:S01]  /*9960*/  ISETP.GT.U32.AND P4, PT, R21, R11, PT ;  /* 0x0000000b1500720c */ /* 0x000fe20003f84070 */
[----:B0-----:R-:W-:Y:S02]  /*9970*/  IMAD.MOV.U32 R0, RZ, RZ, R9 ;  /* 0x000000ffff007224 */ /* 0x001fe400078e0009 */
[----:B------:R-:W-:-:S04]  /*9980*/  IMAD.HI.U32 R9, R23, R5, RZ ;  /* 0x0000000517097227 */ /* 0x000fc800078e00ff */
[----:B------:R-:W-:Y:S01]  /*9990*/  @!P3 IMAD.MOV R0, RZ, RZ, -R0 ;  /* 0x000000ffff00b224 */ /* 0x000fe200078e0a00 */
[----:B------:R-:W-:Y:S01]  /*99a0*/  ISETP.GT.U32.AND P3, PT, R21, R6, PT ;  /* 0x000000061500720c */ /* 0x000fe20003f64070 */
[----:B------:R-:W-:Y:S02]  /*99b0*/  IMAD.MOV R9, RZ, RZ, -R9 ;  /* 0x000000ffff097224 */ /* 0x000fe400078e0a09 */
[--C-:B------:R-:W-:Y:S01]  /*99c0*/  @!P1 IMAD.IADD R7, R7, 0x1, -R21.reuse ;  /* 0x0000000107079824 */ /* 0x100fe200078e0a15 */
[----:B------:R0:W-:Y:S01]  /*99d0*/  STL [R1+0x100], R0 ;  /* 0x0001000001007387 */ /* 0x0001e20000100800 */
[----:B------:R-:W-:Y:S01]  /*99e0*/  @!P4 IMAD.IADD R11, R11, 0x1, -R21 ;  /* 0x000000010b0bc824 */ /* 0x000fe200078e0a15 */
[----:B------:R-:W-:Y:S01]  /*99f0*/  ISETP.GE.AND P1, PT, R10, RZ, PT ;  /* 0x000000ff0a00720c */ /* 0x000fe20003f26270 */
[----:B------:R-:W-:Y:S01]  /*9a00*/  @!P0 IMAD.MOV R7, RZ, RZ, -R7 ;  /* 0x000000ffff078224 */ /* 0x000fe200078e0a07 */
[----:B------:R-:W-:Y:S02]  /*9a10*/  ISETP.GE.AND P0, PT, R4, RZ, PT ;  /* 0x000000ff0400720c */ /* 0x000fe40003f06270 */
[----:B------:R-:W-:-:S03]  /*9a20*/  LOP3.LUT R4, R19, 0xb2, RZ, 0xfc, !PT ;  /* 0x000000b213047812 */ /* 0x000fc600078efcff */
        /* <DEDUP_REMOVED lines=18> */
[----:B------:R-:W-:Y:S01]  /*9b50*/  @!P3 IMAD.IADD R6, R6, 0x1, -R21 ;  /* 0x000000010606b824 */ /* 0x000fe200078e0a15 */
[----:B------:R0:W-:Y:S01]  /*9b60*/  STL [R1+0x12c], R0 ;  /* 0x00012c0001007387 */ /* 0x0001e20000100800 */
[C---:B------:R-:W-:Y:S01]  /*9b70*/  IMAD R10, R21.reuse, R14, R13 ;  /* 0x0000000e150a7224 */ /* 0x040fe200078e020d */
[C---:B------:R-:W-:Y:S01]  /*9b80*/  ISETP.GT.U32.AND P3, PT, R21.reuse, R12, PT ;  /* 0x0000000c1500720c */ /* 0x040fe20003f64070 */
[C---:B------:R-:W-:Y:S01]  /*9b90*/  IMAD R8, R21.reuse, R9, R8 ;  /* 0x0000000915087224 */ /* 0x040fe200078e0208 */
[----:B------:R1:W-:Y:S01]  /*9ba0*/  STL [R1+0x134], R7 ;  /* 0x0001340701007387 */ /* 0x0003e20000100800 */
[----:B------:R-:W-:Y:S01]  /*9bb0*/  @!P4 IMAD.IADD R2, R2, 0x1, -R21 ;  /* 0x000000010202c824 */ /* 0x000fe200078e0a15 */
[----:B------:R-:W-:-:S02]  /*9bc0*/  ISETP.GT.U32.AND P4, PT, R21, R10, PT ;  /* 0x0000000a1500720c */ /* 0x000fc40003f84070 */
[----:B------:R-:W-:Y:S01]  /*9bd0*/  IABS R11, R5 ;  /* 0x00000005000b7213 */ /* 0x000fe20000000000 */
[----:B0-----:R-:W-:Y:S01]  /*9be0*/  IMAD.MOV.U32 R0, RZ, RZ, R6 ;  /* 0x000000ffff007224 */ /* 0x001fe200078e0006 */
[----:B------:R-:W-:-:S03]  /*9bf0*/  ISETP.GT.U32.AND P2, PT, R21, R2, PT ;  /* 0x000000021500720c */ /* 0x000fc60003f44070 */
[----:B------:R-:W-:Y:S01]  /*9c00*/  IMAD.HI.U32 R6, R23, R11, RZ ;  /* 0x0000000b17067227 */ /* 0x000fe200078e00ff */
[----:B-1----:R-:W-:Y:S02]  /*9c10*/  IABS R7, R4 ;  /* 0x0000000400077213 */ /* 0x002fe40000000000 */
[----:B------:R-:W-:Y:S01]  /*9c20*/  LOP3.LUT R9, R19, 0xac, RZ, 0xfc, !PT ;  /* 0x000000ac13097812 */ /* 0x000fe200078efcff */
[----:B------:R-:W-:Y:S01]  /*9c30*/  @!P6 IMAD.MOV R0, RZ, RZ, -R0 ;  /* 0x000000ffff00e224 */ /* 0x000fe200078e0a00 */
[----:B------:R-:W-:Y:S01]  /*9c40*/  ISETP.GT.U32.AND P6, PT, R21, R8, PT ;  /* 0x000000081500720c */ /* 0x000fe20003fc4070 */
[--C-:B------:R-:W-:Y:S01]  /*9c50*/  @!P3 IMAD.IADD R12, R12, 0x1, -R21.reuse ;  /* 0x000000010c0cb824 */ /* 0x100fe200078e0a15 */
[----:B------:R-:W-:Y:S01]  /*9c60*/  IABS R13, R9 ;  /* 0x00000009000d7213 */ /* 0x000fe20000000000 */
[--C-:B------:R-:W-:Y:S01]  /*9c70*/  @!P4 IMAD.IADD R10, R10, 0x1, -R21.reuse ;  /* 0x000000010a0ac824 */ /* 0x100fe200078e0a15 */
[----:B------:R-:W-:Y:S01]  /*9c80*/  ISETP.GE.AND P4, PT, R5, RZ, PT ;  /* 0x000000ff0500720c */ /* 0x000fe20003f86270 */
[----:B------:R-:W-:Y:S01]  /*9c90*/  IMAD.HI.U32 R5, R23, R7, RZ ;  /* 0x0000000717057227 */ /* 0x000fe200078e00ff */
[----:B------:R0:W-:Y:S02]  /*9ca0*/  STL [R1+0x138], R0 ;  /* 0x0001380001007387 */ /* 0x0001e40000100800 */
[----:B------:R-:W-:Y:S01]  /*9cb0*/  ISETP.GT.U32.AND P3, PT, R21, R10, PT ;  /* 0x0000000a1500720c */ /* 0x000fe20003f64070 */
[----:B------:R-:W-:Y:S01]  /*9cc0*/  @!P2 IMAD.IADD R2, R2, 0x1, -R21 ;  /* 0x000000010202a824 */ /* 0x000fe200078e0a15 */
[----:B------:R-:W-:Y:S01]  /*9cd0*/  ISETP.GE.AND P2, PT, R3, RZ, PT ;  /* 0x000000ff0300720c */ /* 0x000fe20003f46270 */
[----:B------:R-:W-:Y:S01]  /*9ce0*/  IMAD.MOV R5, RZ, RZ, -R5 ;  /* 0x000000ffff057224 */ /* 0x000fe200078e0a05 */
[----:B------:R-:W-:Y:S01]  /*9cf0*/  LOP3.LUT R3, R19, 0xb0, RZ, 0xfc, !PT ;  /* 0x000000b013037812 */ /* 0x000fe200078efcff */
[----:B------:R-:W-:Y:S01]  /*9d00*/  @!P6 IMAD.IADD R8, R8, 0x1, -R21 ;  /* 0x000000010808e824 */ /* 0x000fe200078e0a15 */
[----:B------:R-:W-:Y:S01]  /*9d10*/  ISETP.GT.U32.AND P6, PT, R21, R12, PT ;  /* 0x0000000c1500720c */ /* 0x000fe20003fc4070 */
[----:B------:R-:W-:-:S02]  /*9d20*/  IMAD.MOV R6, RZ, RZ, -R6 ;  /* 0x000000ffff067224 */ /* 0x000fc400078e0a06 */
[----:B0-----:R-:W-:Y:S01]  /*9d30*/  IMAD.MOV.U32 R0, RZ, RZ, R2 ;  /* 0x000000ffff007224 */ /* 0x001fe200078e0002 */
[----:B------:R-:W-:Y:S01]  /*9d40*/  LOP3.LUT R2, R19, 0xae, RZ, 0xfc, !PT ;  /* 0x000000ae13027812 */ /* 0x000fe200078efcff */
[C---:B------:R-:W-:Y:S02]  /*9d50*/  IMAD R7, R21.reuse, R5, R7 ;  /* 0x0000000515077224 */ /* 0x040fe400078e0207 */
[C---:B------:R-:W-:Y:S01]  /*9d60*/  IMAD R11, R21.reuse, R6, R11 ;  /* 0x00000006150b7224 */ /* 0x040fe200078e020b */
[----:B------:R-:W-:Y:S01]  /*9d70*/  IABS R5, R2 ;  /* 0x0000000200057213 */ /* 0x000fe20000000000 */
[----:B------:R-:W-:Y:S01]  /*9d80*/  @!P5 IMAD.MOV R0, RZ, RZ, -R0 ;  /* 0x000000ffff00d224 */ /* 0x000fe200078e0a00 */
[C---:B------:R-:W-:Y:S01]  /*9d90*/  ISETP.GT.U32.AND P5, PT, R21.reuse, R8, PT ;  /* 0x000000081500720c */ /* 0x040fe20003fa4070 */
[--C-:B------:R-:W-:Y:S01]  /*9da0*/  @!P3 IMAD.IADD R10, R10, 0x1, -R21.reuse ;  /* 0x000000010a0ab824 */ /* 0x100fe200078e0a15 */
[C---:B------:R-:W-:Y:S01]  /*9db0*/  ISETP.GT.U32.AND P3, PT, R21.reuse, R11, PT ;  /* 0x0000000b1500720c */ /* 0x040fe20003f64070 */
[----:B------:R-:W-:Y:S01]  /*9dc0*/  @!P6 IMAD.IADD R12, R12, 0x1, -R21 ;  /* 0x000000010c0ce824 */ /* 0x000fe200078e0a15 */
[----:B------:R-:W-:Y:S01]  /*9dd0*/  ISETP.GT.U32.AND P6, PT, R21, R7, PT ;  /* 0x000000071500720c */ /* 0x000fe20003fc4070 */
[----:B------:R0:W-:Y:S01]  /*9de0*/  STL [R1+0x13c], R0 ;  /* 0x00013c0001007387 */ /* 0x0001e20000100800 */
[----:B------:R-:W-:Y:S01]  /*9df0*/  IABS R6, R3 ;  /* 0x0000000300067213 */ /* 0x000fe20000000000 */
[----:B------:R-:W-:-:S04]  /*9e00*/  IMAD.HI.U32 R14, R23, R5, RZ ;  /* 0x00000005170e7227 */ /* 0x000fc800078e00ff */
[----:B------:R-:W-:Y:S02]  /*9e10*/  @!P0 IMAD.MOV R12, RZ, RZ, -R12 ;  /* 0x000000ffff0c8224 */ /* 0x000fe400078e0a0c */
[--C-:B------:R-:W-:Y:S01]  /*9e20*/  @!P5 IMAD.IADD R8, R8, 0x1, -R21.reuse ;  /* 0x000000010808d824 */ /* 0x100fe200078e0a15 */
[----:B------:R-:W-:Y:S01]  /*9e30*/  ISETP.GE.AND P5, PT, R4, RZ, PT ;  /* 0x000000ff0400720c */ /* 0x000fe20003fa6270 */
[----:B0-----:R-:W-:Y:S02]  /*9e40*/  IMAD.MOV.U32 R0, RZ, RZ, R10 ;  /* 0x000000ffff007224 */ /* 0x001fe400078e000a */
[----:B------:R-:W-:Y:S02]  /*9e50*/  @!P6 IMAD.IADD R7, R7, 0x1, -R21 ;  /* 0x000000010707e824 */ /* 0x000fe400078e0a15 */
[----:B------:R-:W-:Y:S02]  /*9e60*/  IMAD.MOV.U32 R4, RZ, RZ, R13 ;  /* 0x000000ffff047224 */ /* 0x000fe400078e000d */
[----:B------:R-:W-:Y:S01]  /*9e70*/  @!P3 IMAD.IADD R11, R11, 0x1, -R21 ;  /* 0x000000010b0bb824 */ /* 0x000fe200078e0a15 */
[----:B------:R-:W-:Y:S01]  /*9e80*/  ISETP.GE.AND P3, PT, R3, RZ, PT ;  /* 0x000000ff0300720c */ /* 0x000fe20003f66270 */
[----:B------:R-:W-:Y:S01]  /*9e90*/  @!P1 IMAD.MOV R0, RZ, RZ, -R0 ;  /* 0x000000ffff009224 */ /* 0x000fe200078e0a00 */
[----:B------:R-:W-:Y:S01]  /*9ea0*/  ISETP.GT.U32.AND P6, PT, R21, R7, PT ;  /* 0x000000071500720c */ /* 0x000fe20003fc4070 */
[----:B------:R-:W-:Y:S01]  /*9eb0*/  IMAD.HI.U32 R13, R23, R6, RZ ;  /* 0x00000006170d7227 */ /* 0x000fe200078e00ff */
[----:B------:R-:W-:-:S02]  /*9ec0*/  ISETP.GT.U32.AND P1, PT, R21, R11, PT ;  /* 0x0000000b1500720c */ /* 0x000fc40003f24070 */
[----:B------:R0:W-:Y:S01]  /*9ed0*/  STL [R1+0x130], R0 ;  /* 0x0001300001007387 */ /* 0x0001e20000100800 */
[----:B------:R-:W-:-:S03]  /*9ee0*/  IMAD.HI.U32 R3, R23, R4, RZ ;  /* 0x0000000417037227 */ /* 0x000fc600078e00ff */
[----:B------:R-:W-:Y:S01]  /*9ef0*/  STL [R1+0x120], R12 ;  /* 0x0001200c01007387 */ /* 0x000fe20000100800 */
[----:B------:R-:W-:Y:S01]  /*9f00*/  IMAD.MOV R10, RZ, RZ, -R14 ;  /* 0x000000ffff0a7224 */ /* 0x000fe200078e0a0e */
[----:B------:R-:W-:Y:S01]  /*9f10*/  LOP3.LUT R14, R19, 0xaa, RZ, 0xfc, !PT ;  /* 0x000000aa130e7812 */ /* 0x000fe200078efcff */
[----:B------:R-:W-:Y:S02]  /*9f20*/  IMAD.MOV R13, RZ, RZ, -R13 ;  /* 0x000000ffff0d7224 */ /* 0x000fe400078e0a0d */
[----:B------:R-:W-:Y:S02]  /*9f30*/  IMAD.MOV R3, RZ, RZ, -R3 ;  /* 0x000000ffff037224 */ /* 0x000fe400078e0a03 */
[----:B------:R-:W-:Y:S02]  /*9f40*/  IMAD R5, R21, R10, R5 ;  /* 0x0000000a15057224 */ /* 0x000fe400078e0205 */
[----:B0-----:R-:W-:Y:S01]  /*9f50*/  IMAD.MOV.U32 R0, RZ, RZ, R8 ;  /* 0x000000ffff007224 */ /* 0x001fe200078e0008 */
[----:B------:R-:W-:Y:S01]  /*9f60*/  LOP3.LUT R8, R19, 0xa8, RZ, 0xfc, !PT ;  /* 0x000000a813087812 */ /* 0x000fe200078efcff */
[----:B------:R-:W-:-:S02]  /*9f70*/  IMAD R6, R21, R13, R6 ;  /* 0x0000000d15067224 */ /* 0x000fc400078e0206 */
[C---:B------:R-:W-:Y:S01]  /*9f80*/  IMAD R4, R21.reuse, R3, R4 ;  /* 0x0000000315047224 */ /* 0x040fe200078e0204 */
[----:B------:R-:W-:Y:S01]  /*9f90*/  IABS R3, R14 ;  /* 0x0000000e00037213 */ /* 0x000fe20000000000 */
[----:B------:R-:W-:Y:S01]  /*9fa0*/  @!P2 IMAD.MOV R0, RZ, RZ, -R0 ;  /* 0x000000ffff00a224 */ /* 0x000fe200078e0a00 */
[----:B------:R-:W-:Y:S01]  /*9fb0*/  ISETP.GT.U32.AND P2, PT, R21, R5, PT ;  /* 0x000000051500720c */ /* 0x000fe20003f44070 */
[--C-:B------:R-:W-:Y:S01]  /*9fc0*/  @!P6 IMAD.IADD R7, R7, 0x1, -R21.reuse ;  /* 0x000000010707e824 */ /* 0x100fe200078e0a15 */
[----:B------:R-:W-:Y:S01]  /*9fd0*/  ISETP.GT.U32.AND P0, PT, R21, R6, PT ;  /* 0x000000061500720c */ /* 0x000fe20003f04070 */
[----:B------:R-:W-:Y:S01]  /*9fe0*/  @!P1 IMAD.IADD R11, R11, 0x1, -R21 ;  /* 0x000000010b0b9824 */ /* 0x000fe200078e0a15 */
[----:B------:R-:W-:Y:S01]  /*9ff0*/  ISETP.GT.U32.AND P6, PT, R21, R4, PT ;  /* 0x000000041500720c */ /* 0x000fe20003fc4070 */
[----:B------:R0:W-:Y:S01]  /*a000*/  STL [R1+0x124], R0 ;  /* 0x0001240001007387 */ /* 0x0001e20000100800 */
[----:B------:R-:W-:Y:S01]  /*a010*/  ISETP.GE.AND P1, PT, R2, RZ, PT ;  /* 0x000000ff0200720c */ /* 0x000fe20003f26270 */
[----:B------:R-:W-:Y:S01]  /*a020*/  IMAD.HI.U32 R10, R23, R3, RZ ;  /* 0x00000003170a7227 */ /* 0x000fe200078e00ff */
[----:B------:R-:W-:-:S03]  /*a030*/  IABS R2, R8 ;  /* 0x0000000800027213 */ /* 0x000fc60000000000 */
[----:B------:R-:W-:Y:S02]  /*a040*/  IMAD.MOV R10, RZ, RZ, -R10 ;  /* 0x000000ffff0a7224 */ /* 0x000fe400078e0a0a */
[--C-:B------:R-:W-:Y:S02]  /*a050*/  @!P2 IMAD.IADD R5, R5, 0x1, -R21.reuse ;  /* 0x000000010505a824 */ /* 0x100fe400078e0a15 */
[--C-:B------:R-:W-:Y:S01]  /*a060*/  @!P0 IMAD.IADD R6, R6, 0x1, -R21.reuse ;  /* 0x0000000106068824 */ /* 0x100fe200078e0a15 */
[----:B------:R-:W-:Y:S01]  /*a070*/  ISETP.GE.AND P0, PT, R9, RZ, PT ;  /* 0x000000ff0900720c */ /* 0x000fe20003f06270 */
[----:B------:R-:W-:Y:S01]  /*a080*/  @!P6 IMAD.IADD R4, R4, 0x1, -R21 ;  /* 0x000000010404e824 */ /* 0x000fe200078e0a15 */
[C---:B------:R-:W-:Y:S01]  /*a090*/  ISETP.GT.U32.AND P6, PT, R21.reuse, R5, PT ;  /* 0x000000051500720c */ /* 0x040fe20003fc4070 */
[----:B0-----:R-:W-:Y:S01]  /*a0a0*/  IMAD.MOV.U32 R0, RZ, RZ, R11 ;  /* 0x000000ffff007224 */ /* 0x001fe200078e000b */
[----:B------:R-:W-:Y:S01]  /*a0b0*/  ISETP.GT.U32.AND P2, PT, R21, R6, PT ;  /* 0x000000061500720c */ /* 0x000fe20003f44070 */
[----:B------:R-:W-:Y:S01]  /*a0c0*/  IMAD.HI.U32 R12, R23, R2, RZ ;  /* 0x00000002170c7227 */ /* 0x000fe200078e00ff */
[----:B------:R-:W-:-:S03]  /*a0d0*/  LOP3.LUT R9, R19, 0xa6, RZ, 0xfc, !PT ;  /* 0x000000a613097812 */ /* 0x000fc600078efcff */
[----:B------:R-:W-:Y:S01]  /*a0e0*/  @!P4 IMAD.MOV R0, RZ, RZ, -R0 ;  /* 0x000000ffff00c224 */ /* 0x000fe200078e0a00 */
[C---:B------:R-:W-:Y:S01]  /*a0f0*/  ISETP.GT.U32.AND P4, PT, R21.reuse, R4, PT ;  /* 0x000000041500720c */ /* 0x040fe20003f84070 */
[----:B------:R-:W-:Y:S01]  /*a100*/  IMAD.MOV R12, RZ, RZ, -R12 ;  /* 0x000000ffff0c7224 */ /* 0x000fe200078e0a0c */
[----:B------:R-:W-:Y:S01]  /*a110*/  IABS R11, R9 ;  /* 0x00000009000b7213 */ /* 0x000fe20000000000 */
[----:B------:R-:W-:Y:S01]  /*a120*/  IMAD R3, R21, R10, R3 ;  /* 0x0000000a15037224 */ /* 0x000fe200078e0203 */
[----:B------:R-:W-:Y:S01]  /*a130*/  LOP3.LUT R10, R19, 0xa4, RZ, 0xfc, !PT ;  /* 0x000000a4130a7812 */ /* 0x000fe200078efcff */
[----:B------:R-:W-:Y:S01]  /*a140*/  IMAD R2, R21, R12, R2 ;  /* 0x0000000c15027224 */ /* 0x000fe200078e0202 */
[----:B------:R0:W-:Y:S01]  /*a150*/  STL [R1+0x128], R0 ;  /* 0x0001280001007387 */ /* 0x0001e20000100800 */
[----:B------:R-:W-:Y:S01]  /*a160*/  @!P6 IMAD.IADD R5, R5, 0x1, -R21 ;  /* 0x000000010505e824 */ /* 0x000fe200078e0a15 */
[----:B------:R-:W-:Y:S01]  /*a170*/  IABS R13, R10 ;  /* 0x0000000a000d7213 */ /* 0x000fe20000000000 */
[----:B------:R-:W-:Y:S01]  /*a180*/  IMAD.HI.U32 R15, R23, R11, RZ ;  /* 0x0000000b170f7227 */ /* 0x000fe200078e00ff */
[----:B------:R-:W-:-:S02]  /*a190*/  ISETP.GT.U32.AND P6, PT, R21, R2, PT ;  /* 0x000000021500720c */ /* 0x000fc40003fc4070 */
[----:B------:R-:W-:Y:S01]  /*a1a0*/  LOP3.LUT R12, R19, 0xa2, RZ, 0xfc, !PT ;  /* 0x000000a2130c7812 */ /* 0x000fe200078efcff */
[--C-:B------:R-:W-:Y:S01]  /*a1b0*/  @!P2 IMAD.IADD R6, R6, 0x1, -R21.reuse ;  /* 0x000000010606a824 */ /* 0x100fe200078e0a15 */
[C---:B------:R-:W-:Y:S01]  /*a1c0*/  ISETP.GT.U32.AND P2, PT, R21.reuse, R3, PT ;  /* 0x000000031500720c */ /* 0x040fe20003f44070 */
[----:B------:R-:W-:Y:S01]  /*a1d0*/  @!P4 IMAD.IADD R4, R4, 0x1, -R21 ;  /* 0x000000010404c824 */ /* 0x000fe200078e0a15 */
[----:B------:R-:W-:Y:S01]  /*a1e0*/  ISETP.GE.AND P4, PT, R14, RZ, PT ;  /* 0x000000ff0e00720c */ /* 0x000fe20003f86270 */
[----:B------:R-:W-:Y:S01]  /*a1f0*/  IMAD.MOV R14, RZ, RZ, -R15 ;  /* 0x000000ffff0e7224 */ /* 0x000fe200078e0a0f */
[----:B------:R-:W-:Y:S01]  /*a200*/  IABS R15, R12 ;  /* 0x0000000c000f7213 */ /* 0x000fe20000000000 */
[----:B0-----:R-:W-:Y:S02]  /*a210*/  IMAD.MOV.U32 R0, RZ, RZ, R7 ;  /* 0x000000ffff007224 */ /* 0x001fe400078e0007 */
[----:B------:R-:W-:Y:S02]  /*a220*/  IMAD R11, R21, R14, R11 ;  /* 0x0000000e150b7224 */ /* 0x000fe400078e020b */
[----:B------:R-:W-:-:S02]  /*a230*/  @!P6 IMAD.IADD R2, R2, 0x1, -R21 ;  /* 0x000000010202e824 */ /* 0x000fc400078e0a15 */
[----:B------:R-:W-:Y:S01]  /*a240*/  @!P3 IMAD.MOV R6, RZ, RZ, -R6 ;  /* 0x000000ffff06b224 */ /* 0x000fe200078e0a06 */
[----:B------:R-:W-:Y:S01]  /*a250*/  ISETP.GT.U32.AND P3, PT, R21, R11, PT ;  /* 0x0000000b1500720c */ /* 0x000fe20003f64070 */
[----:B------:R-:W-:Y:S01]  /*a260*/  @!P2 IMAD.IADD R3, R3, 0x1, -R21 ;  /* 0x000000010303a824 */ /* 0x000fe200078e0a15 */
[----:B------:R-:W-:Y:S01]  /*a270*/  ISETP.GE.AND P2, PT, R8, RZ, PT ;  /* 0x000000ff0800720c */ /* 0x000fe20003f46270 */
[----:B------:R-:W-:Y:S01]  /*a280*/  @!P5 IMAD.MOV R0, RZ, RZ, -R0 ;  /* 0x000000ffff00d224 */ /* 0x000fe200078e0a00 */
[----:B------:R-:W-:Y:S01]  /*a290*/  ISETP.GT.U32.AND P5, PT, R21, R2, PT ;  /* 0x000000021500720c */ /* 0x000fe20003fa4070 */
[----:B------:R-:W-:Y:S01]  /*a2a0*/  IMAD.HI.U32 R16, R23, R13, RZ ;  /* 0x0000000d17107227 */ /* 0x000fe200078e00ff */
[----:B------:R-:W-:Y:S02]  /*a2b0*/  ISETP.GT.U32.AND P6, PT, R21, R3, PT ;  /* 0x000000031500720c */ /* 0x000fe40003fc4070 */
[----:B------:R0:W-:Y:S01]  /*a2c0*/  STL [R1+0x11c], R0 ;  /* 0x00011c0001007387 */ /* 0x0001e20000100800 */
[----:B------:R-:W-:-:S02]  /*a2d0*/  IMAD.MOV R16, RZ, RZ, -R16 ;  /* 0x000000ffff107224 */ /* 0x000fc400078e0a10 */
[----:B------:R-:W-:Y:S01]  /*a2e0*/  @!P1 IMAD.MOV R5, RZ, RZ, -R5 ;  /* 0x000000ffff059224 */ /* 0x000fe200078e0a05 */
[----:B------:R1:W-:Y:S01]  /*a2f0*/  STL [R1+0x118], R6 ;  /* 0x0001180601007387 */ /* 0x0003e20000100800 */
[----:B------:R-:W-:Y:S01]  /*a300*/  IMAD R13, R21, R16, R13 ;  /* 0x00000010150d7224 */ /* 0x000fe200078e020d */
[----:B------:R-:W-:Y:S01]  /*a310*/  ISETP.GE.AND P1, PT, R9, RZ, PT ;  /* 0x000000ff0900720c */ /* 0x000fe20003f26270 */
[--C-:B------:R-:W-:Y:S01]  /*a320*/  @!P3 IMAD.IADD R11, R11, 0x1, -R21.reuse ;  /* 0x000000010b0bb824 */ /* 0x100fe200078e0a15 */
[----:B------:R2:W-:Y:S01]  /*a330*/  STL [R1+0x10c], R5 ;  /* 0x00010c0501007387 */ /* 0x0005e20000100800 */
[--C-:B------:R-:W-:Y:S01]  /*a340*/  @!P5 IMAD.IADD R2, R2, 0x1, -R21.reuse ;  /* 0x000000010202d824 */ /* 0x100fe200078e0a15 */
[----:B------:R-:W-:Y:S01]  /*a350*/  ISETP.GT.U32.AND P5, PT, R21, R13, PT ;  /* 0x0000000d1500720c */ /* 0x000fe20003fa4070 */
[----:B0-----:R-:W-:Y:S01]  /*a360*/  IMAD.MOV.U32 R0, RZ, RZ, R4 ;  /* 0x000000ffff007224 */ /* 0x001fe200078e0004 */
[----:B------:R-:W-:Y:S01]  /*a370*/  LOP3.LUT R4, R19, 0xa0, RZ, 0xfc, !PT ;  /* 0x000000a013047812 */ /* 0x000fe200078efcff */
[----:B------:R-:W-:Y:S01]  /*a380*/  @!P6 IMAD.IADD R3, R3, 0x1, -R21 ;  /* 0x000000010303e824 */ /* 0x000fe200078e0a15 */
[----:B------:R-:W-:Y:S01]  /*a390*/  ISETP.GT.U32.AND P3, PT, R21, R11, PT ;  /* 0x0000000b1500720c */ /* 0x000fe20003f64070 */
[----:B------:R-:W-:Y:S01]  /*a3a0*/  @!P0 IMAD.MOV R0, RZ, RZ, -R0 ;  /* 0x000000ffff008224 */ /* 0x000fe200078e0a00 */
[----:B------:R-:W-:Y:S01]  /*a3b0*/  IABS R7, R4 ;  /* 0x0000000400077213 */ /* 0x000fe20000000000 */
[----:B-1----:R-:W-:Y:S01]  /*a3c0*/  IMAD.MOV.U32 R6, RZ, RZ, R3 ;  /* 0x000000ffff067224 */ /* 0x002fe200078e0003 */
[----:B------:R-:W-:Y:S01]  /*a3d0*/  LOP3.LUT R3, R19, 0x9e, RZ, 0xfc, !PT ;  /* 0x0000009e13037812 */ /* 0x000fe200078efcff */
[----:B--2---:R-:W-:Y:S01]  /*a3e0*/  IMAD.HI.U32 R5, R23, R15, RZ ;  /* 0x0000000f17057227 */ /* 0x004fe200078e00ff */
[----:B------:R0:W-:Y:S01]  /*a3f0*/  STL [R1+0x108], R0 ;  /* 0x0001080001007387 */ /* 0x0001e20000100800 */
[----:B------:R-:W-:-:S02]  /*a400*/  LOP3.LUT R9, R19, 0x9c, RZ, 0xfc, !PT ;  /* 0x0000009c13097812 */ /* 0x000fc400078efcff */
[----:B------:R-:W-:Y:S01]  /*a410*/  IMAD.MOV R5, RZ, RZ, -R5 ;  /* 0x000000ffff057224 */ /* 0x000fe200078e0a05 */
[----:B------:R-:W-:Y:S01]  /*a420*/  ISETP.GE.AND P0, PT, R10, RZ, PT ;  /* 0x000000ff0a00720c */ /* 0x000fe20003f06270 */
[----:B------:R-:W-:Y:S01]  /*a430*/  @!P4 IMAD.MOV R6, RZ, RZ, -R6 ;  /* 0x000000ffff06c224 */ /* 0x000fe200078e0a06 */
[----:B------:R-:W-:Y:S01]  /*a440*/  ISETP.GE.AND P4, PT, R4, RZ, PT ;  /* 0x000000ff0400720c */ /* 0x000fe20003f86270 */
[----:B------:R-:W-:Y:S01]  /*a450*/  IMAD R5, R21, R5, R15 ;  /* 0x0000000515057224 */ /* 0x000fe200078e020f */
[----:B------:R-:W-:Y:S01]  /*a460*/  IABS R4, R3 ;  /* 0x0000000300047213 */ /* 0x000fe20000000000 */
[----:B------:R-:W-:Y:S01]  /*a470*/  @!P5 IMAD.IADD R13, R13, 0x1, -R21 ;  /* 0x000000010d0dd824 */ /* 0x000fe200078e0a15 */
[----:B------:R1:W-:Y:S01]  /*a480*/  STL [R1+0xe0], R6 ;  /* 0x0000e00601007387 */ /* 0x0003e20000100800 */
[----:B0-----:R-:W-:Y:S01]  /*a490*/  IMAD.MOV.U32 R0, RZ, RZ, R2 ;  /* 0x000000ffff007224 */ /* 0x001fe200078e0002 */
[----:B------:R-:W-:Y:S01]  /*a4a0*/  ISETP.GE.AND P6, PT, R12, RZ, PT ;  /* 0x000000ff0c00720c */ /* 0x000fe20003fc6270 */
[----:B------:R-:W-:Y:S01]  /*a4b0*/  IMAD.HI.U32 R2, R23, R7, RZ ;  /* 0x0000000717027227 */ /* 0x000fe200078e00ff */
[----:B------:R-:W-:-:S02]  /*a4c0*/  ISETP.GT.U32.AND P5, PT, R21, R13, PT ;  /* 0x0000000d1500720c */ /* 0x000fc40003fa4070 */
[----:B------:R-:W-:Y:S01]  /*a4d0*/  LOP3.LUT R16, R19, 0x7c, RZ, 0xfc, !PT ;  /* 0x0000007c13107812 */ /* 0x000fe200078efcff */
[----:B------:R-:W-:Y:S01]  /*a4e0*/  @!P2 IMAD.MOV R0, RZ, RZ, -R0 ;  /* 0x000000ffff00a224 */ /* 0x000fe200078e0a00 */
[----:B------:R-:W-:Y:S01]  /*a4f0*/  ISETP.GT.U32.AND P2, PT, R21, R5, PT ;  /* 0x000000051500720c */ /* 0x000fe20003f44070 */
[----:B------:R-:W-:Y:S01]  /*a500*/  IMAD.MOV R2, RZ, RZ, -R2 ;  /* 0x000000ffff027224 */ /* 0x000fe200078e0a02 */
[----:B-1----:R-:W-:Y:S01]  /*a510*/  IABS R6, R9 ;  /* 0x0000000900067213 */ /* 0x002fe20000000000 */
[----:B------:R-:W-:Y:S01]  /*a520*/  @!P3 IMAD.IADD R11, R11, 0x1, -R21 ;  /* 0x000000010b0bb824 */ /* 0x000fe200078e0a15 */
[----:B------:R0:W-:Y:S01]  /*a530*/  STL [R1+0xcc], R0 ;  /* 0x0000cc0001007387 */ /* 0x0001e20000100800 */
[----:B------:R-:W-:Y:S01]  /*a540*/  IMAD R7, R21, R2, R7 ;  /* 0x0000000215077224 */ /* 0x000fe200078e0207 */
[----:B------:R-:W-:Y:S01]  /*a550*/  ISETP.GE.AND P3, PT, R3, RZ, PT ;  /* 0x000000ff0300720c */ /* 0x000fe20003f66270 */
[----:B------:R-:W-:Y:S01]  /*a560*/  IMAD.HI.U32 R8, R23, R4, RZ ;  /* 0x0000000417087227 */ /* 0x000fe200078e00ff */
[----:B------:R-:W-:-:S03]  /*a570*/  LOP3.LUT R3, R19, 0x9a, RZ, 0xfc, !PT ;  /* 0x0000009a13037812 */ /* 0x000fc600078efcff */
[--C-:B------:R-:W-:Y:S01]  /*a580*/  @!P5 IMAD.IADD R13, R13, 0x1, -R21.reuse ;  /* 0x000000010d0dd824 */ /* 0x100fe200078e0a15 */
[----:B------:R-:W-:Y:S01]  /*a590*/  IABS R2, R3 ;  /* 0x0000000300027213 */ /* 0x000fe20000000000 */
[----:B------:R-:W-:Y:S01]  /*a5a0*/  @!P2 IMAD.IADD R5, R5, 0x1, -R21 ;  /* 0x000000010505a824 */ /* 0x000fe200078e0a15 */
[----:B------:R-:W-:Y:S01]  /*a5b0*/  ISETP.GE.AND P5, PT, R9, RZ, PT ;  /* 0x000000ff0900720c */ /* 0x000fe20003fa6270 */
[----:B0-----:R-:W-:Y:S02]  /*a5c0*/  IMAD.MOV.U32 R0, RZ, RZ, R11 ;  /* 0x000000ffff007224 */ /* 0x001fe400078e000b */
[----:B------:R-:W-:Y:S01]  /*a5d0*/  IMAD.HI.U32 R10, R23, R6, RZ ;  /* 0x00000006170a7227 */ /* 0x000fe200078e00ff */
[----:B------:R-:W-:-:S03]  /*a5e0*/  ISETP.GT.U32.AND P2, PT, R21, R5, PT ;  /* 0x000000051500720c */ /* 0x000fc60003f44070 */
[----:B------:R-:W-:Y:S01]  /*a5f0*/  @!P1 IMAD.MOV R0, RZ, RZ, -R0 ;  /* 0x000000ffff009224 */ /* 0x000fe200078e0a00 */
[C---:B------:R-:W-:Y:S01]  /*a600*/  ISETP.GT.U32.AND P1, PT, R21.reuse, R7, PT ;  /* 0x000000071500720c */ /* 0x040fe20003f24070 */
[----:B------:R-:W-:Y:S02]  /*a610*/  IMAD.MOV R8, RZ, RZ, -R8 ;  /* 0x000000ffff087224 */ /* 0x000fe400078e0a08 */
[----:B------:R-:W-:Y:S01]  /*a620*/  IMAD.MOV R10, RZ, RZ, -R10 ;  /* 0x000000ffff0a7224 */ /* 0x000fe200078e0a0a */
[----:B------:R0:W-:Y:S01]  /*a630*/  STL [R1+0xd0], R0 ;  /* 0x0000d00001007387 */ /* 0x0001e20000100800 */
[----:B------:R-:W-:-:S04]  /*a640*/  IMAD R4, R21, R8, R4 ;  /* 0x0000000815047224 */ /* 0x000fc800078e0204 */
[----:B------:R-:W-:Y:S01]  /*a650*/  @!P2 IMAD.IADD R5, R5, 0x1, -R21 ;  /* 0x000000010505a824 */ /* 0x000fe200078e0a15 */
[----:B------:R-:W-:-:S03]  /*a660*/  ISETP.GT.U32.AND P2, PT, R21, R4, PT ;  /* 0x000000041500720c */ /* 0x000fc60003f44070 */
[----:B------:R-:W-:Y:S02]  /*a670*/  @!P1 IMAD.IADD R7, R7, 0x1, -R21 ;  /* 0x0000000107079824 */ /* 0x000fe400078e0a15 */
[----:B0-----:R-:W-:-:S03]  /*a680*/  IMAD.MOV.U32 R0, RZ, RZ, R13 ;  /* 0x000000ffff007224 */ /* 0x001fc600078e000d */
[----:B------:R-:W-:Y:S01]  /*a690*/  ISETP.GT.U32.AND P1, PT, R21, R7, PT ;  /* 0x000000071500720c */ /* 0x000fe20003f24070 */
[----:B------:R-:W-:Y:S01]  /*a6a0*/  @!P0 IMAD.MOV R0, RZ, RZ, -R0 ;  /* 0x000000ffff008224 */ /* 0x000fe200078e0a00 */
[----:B------:R-:W-:Y:S01]  /*a6b0*/  ISETP.GE.AND P0, PT, R3, RZ, PT ;  /* 0x000000ff0300720c */ /* 0x000fe20003f06270 */
[----:B------:R-:W-:Y:S01]  /*a6c0*/  IMAD R3, R21, R10, R6 ;  /* 0x0000000a15037224 */ /* 0x000fe200078e0206 */
[----:B------:R-:W-:Y:S01]  /*a6d0*/  LOP3.LUT R10, R19, 0x98, RZ, 0xfc, !PT ;  /* 0x00000098130a7812 */ /* 0x000fe200078efcff */
[----:B------:R-:W-:Y:S01]  /*a6e0*/  IMAD.HI.U32 R6, R23, R2, RZ ;  /* 0x0000000217067227 */ /* 0x000fe200078e00ff */
[----:B------:R0:W-:Y:S02]  /*a6f0*/  STL [R1+0xf0], R0 ;  /* 0x0000f00001007387 */ /* 0x0001e40000100800 */
[----:B------:R-:W-:Y:S01]  /*a700*/  IABS R9, R10 ;  /* 0x0000000a00097213 */ /* 0x000fe20000000000 */
[----:B------:R-:W-:-:S04]  /*a710*/  @!P2 IMAD.IADD R4, R4, 0x1, -R21 ;  /* 0x000000010404a824 */ /* 0x000fc800078e0a15 */
[----:B------:R-:W-:Y:S01]  /*a720*/  @!P1 IMAD.IADD R7, R7, 0x1, -R21 ;  /* 0x0000000107079824 */ /* 0x000fe200078e0a15 */
[----:B------:R-:W-:Y:S01]  /*a730*/  ISETP.GT.U32.AND P2, PT, R21, R4, PT ;  /* 0x000000041500720c */ /* 0x000fe20003f44070 */
[----:B------:R-:W-:-:S04]  /*a740*/  IMAD.HI.U32 R8, R23, R9, RZ ;  /* 0x0000000917087227 */ /* 0x000fc800078e00ff */
[----:B0-----:R-:W-:Y:S02]  /*a750*/  IMAD.MOV.U32 R0, RZ, RZ, R5 ;  /* 0x000000ffff007224 */ /* 0x001fe400078e0005 */
[----:B------:R-:W-:Y:S01]  /*a760*/  IMAD.MOV R5, RZ, RZ, -R6 ;  /* 0x000000ffff057224 */ /* 0x000fe200078e0a06 */
[----:B------:R-:W-:Y:S01]  /*a770*/  LOP3.LUT R6, R19, 0x96, RZ, 0xfc, !PT ;  /* 0x0000009613067812 */ /* 0x000fe200078efcff */
[----:B------:R-:W-:Y:S01]  /*a780*/  @!P6 IMAD.MOV R0, RZ, RZ, -R0 ;  /* 0x000000ffff00e224 */ /* 0x000fe200078e0a00 */
[C---:B------:R-:W-:Y:S01]  /*a790*/  ISETP.GT.U32.AND P6, PT, R21.reuse, R3, PT ;  /* 0x000000031500720c */ /* 0x040fe20003fc4070 */
[----:B------:R-:W-:Y:S01]  /*a7a0*/  IMAD R5, R21, R5, R2 ;  /* 0x0000000515057224 */ /* 0x000fe200078e0202 */
[----:B------:R-:W-:Y:S01]  /*a7b0*/  LOP3.LUT R2, R19, 0x94, RZ, 0xfc, !PT ;  /* 0x0000009413027812 */ /* 0x000fe200078efcff */
[----:B------:R-:W-:Y:S01]  /*a7c0*/  @!P2 IMAD.IADD R4, R4, 0x1, -R21 ;  /* 0x000000010404a824 */ /* 0x000fe200078e0a15 */
[----:B------:R-:W-:Y:S01]  /*a7d0*/  IABS R12, R6 ;  /* 0x00000006000c7213 */ /* 0x000fe20000000000 */
[----:B------:R0:W-:Y:S01]  /*a7e0*/  STL [R1+0xfc], R0 ;  /* 0x0000fc0001007387 */ /* 0x0001e20000100800 */
[C---:B------:R-:W-:Y:S01]  /*a7f0*/  ISETP.GT.U32.AND P1, PT, R21.reuse, R5, PT ;  /* 0x000000051500720c */ /* 0x040fe20003f24070 */
[----:B------:R-:W-:Y:S01]  /*a800*/  IMAD.MOV R8, RZ, RZ, -R8 ;  /* 0x000000ffff087224 */ /* 0x000fe200078e0a08 */
[----:B------:R-:W-:Y:S01]  /*a810*/  IABS R11, R2 ;  /* 0x00000002000b7213 */ /* 0x000fe20000000000 */
[----:B------:R-:W-:Y:S01]  /*a820*/  IMAD.MOV.U32 R13, RZ, RZ, R4 ;  /* 0x000000ffff0d7224 */ /* 0x000fe200078e0004 */
[----:B------:R-:W-:Y:S01]  /*a830*/  ISETP.GE.AND P2, PT, R6, RZ, PT ;  /* 0x000000ff0600720c */ /* 0x000fe20003f46270 */
[----:B------:R-:W-:Y:S01]  /*a840*/  IMAD R9, R21, R8, R9 ;  /* 0x0000000815097224 */ /* 0x000fe200078e0209 */
[----:B------:R-:W-:Y:S01]  /*a850*/  LOP3.LUT R4, R19, 0x92, RZ, 0xfc, !PT ;  /* 0x0000009213047812 */ /* 0x000fe200078efcff */
[----:B------:R-:W-:-:S02]  /*a860*/  @!P6 IMAD.IADD R3, R3, 0x1, -R21 ;  /* 0x000000010303e824 */ /* 0x000fc400078e0a15 */
[----:B0-----:R-:W-:Y:S02]  /*a870*/  IMAD.MOV.U32 R0, RZ, RZ, R7 ;  /* 0x000000ffff007224 */ /* 0x001fe400078e0007 */
[----:B------:R-:W-:Y:S01]  /*a880*/  IMAD.HI.U32 R7, R23, R12, RZ ;  /* 0x0000000c17077227 */ /* 0x000fe200078e00ff */
[----:B------:R-:W-:-:S03]  /*a890*/  ISETP.GT.U32.AND P6, PT, R21, R3, PT ;  /* 0x000000031500720c */ /* 0x000fc60003fc4070 */
[----:B------:R-:W-:Y:S02]  /*a8a0*/  @!P1 IMAD.IADD R5, R5, 0x1, -R21 ;  /* 0x0000000105059824 */ /* 0x000fe400078e0a15 */
[----:B------:R-:W-:Y:S01]  /*a8b0*/  @!P4 IMAD.MOV R0, RZ, RZ, -R0 ;  /* 0x000000ffff00c224 */ /* 0x000fe200078e0a00 */
[----:B------:R-:W-:Y:S01]  /*a8c0*/  ISETP.GE.AND P4, PT, R10, RZ, PT ;  /* 0x000000ff0a00720c */ /* 0x000fe20003f86270 */
[----:B------:R-:W-:Y:S01]  /*a8d0*/  IMAD.HI.U32 R10, R23, R11, RZ ;  /* 0x0000000b170a7227 */ /* 0x000fe200078e00ff */
[----:B------:R-:W-:Y:S02]  /*a8e0*/  ISETP.GT.U32.AND P1, PT, R21, R5, PT ;  /* 0x000000051500720c */ /* 0x000fe40003f24070 */
[----:B------:R0:W-:Y:S01]  /*a8f0*/  STL [R1+0xf8], R0 ;  /* 0x0000f80001007387 */ /* 0x0001e20000100800 */
[----:B------:R-:W-:Y:S02]  /*a900*/  IMAD.MOV R7, RZ, RZ, -R7 ;  /* 0x000000ffff077224 */ /* 0x000fe400078e0a07 */
[----:B------:R-:W-:Y:S01]  /*a910*/  IMAD.MOV R6, RZ, RZ, -R10 ;  /* 0x000000ffff067224 */ /* 0x000fe200078e0a0a */
[----:B------:R-:W-:Y:S01]  /*a920*/  LOP3.LUT R10, R19, 0x90, RZ, 0xfc, !PT ;  /* 0x00000090130a7812 */ /* 0x000fe200078efcff */
[----:B------:R-:W-:Y:S01]  /*a930*/  IMAD R12, R21, R7, R12 ;  /* 0x00000007150c7224 */ /* 0x000fe200078e020c */
[----:B------:R-:W-:Y:S01]  /*a940*/  LOP3.LUT R7, R19, 0x8e, RZ, 0xfc, !PT ;  /* 0x0000008e13077812 */ /* 0x000fe200078efcff */
[----:B------:R-:W-:-:S02]  /*a950*/  IMAD R11, R21, R6, R11 ;  /* 0x00000006150b7224 */ /* 0x000fc400078e020b */
[----:B------:R-:W-:Y:S01]  /*a960*/  @!P3 IMAD.MOV R13, RZ, RZ, -R13 ;  /* 0x000000ffff0db224 */ /* 0x000fe200078e0a0d */
[----:B------:R-:W-:Y:S01]  /*a970*/  ISETP.GT.U32.AND P3, PT, R21, R12, PT ;  /* 0x0000000c1500720c */ /* 0x000fe20003f64070 */
[--C-:B------:R-:W-:Y:S01]  /*a980*/  @!P6 IMAD.IADD R3, R3, 0x1, -R21.reuse ;  /* 0x000000010303e824 */ /* 0x100fe200078e0a15 */
[----:B------:R-:W-:Y:S01]  /*a990*/  ISETP.GT.U32.AND P6, PT, R21, R9, PT ;  /* 0x000000091500720c */ /* 0x000fe20003fc4070 */
[----:B------:R-:W-:Y:S01]  /*a9a0*/  @!P1 IMAD.IADD R5, R5, 0x1, -R21 ;  /* 0x0000000105059824 */ /* 0x000fe200078e0a15 */
[----:B------:R-:W-:Y:S01]  /*a9b0*/  ISETP.GT.U32.AND P1, PT, R21, R11, PT ;  /* 0x0000000b1500720c */ /* 0x000fe20003f24070 */
[----:B0-----:R-:W-:Y:S01]  /*a9c0*/  IMAD.MOV.U32 R0, RZ, RZ, R3 ;  /* 0x000000ffff007224 */ /* 0x001fe200078e0003 */
[----:B------:R-:W-:Y:S01]  /*a9d0*/  STL [R1+0xe4], R13 ;  /* 0x0000e40d01007387 */ /* 0x000fe20000100800 */
[----:B------:R-:W-:Y:S02]  /*a9e0*/  IABS R3, R4 ;  /* 0x0000000400037213 */ /* 0x000fe40000000000 */
[----:B------:R-:W-:Y:S01]  /*a9f0*/  @!P5 IMAD.MOV R0, RZ, RZ, -R0 ;  /* 0x000000ffff00d224 */ /* 0x000fe200078e0a00 */
[----:B------:R-:W-:-:S02]  /*aa00*/  ISETP.GE.AND P5, PT, R2, RZ, PT ;  /* 0x000000ff0200720c */ /* 0x000fc40003fa6270 */
[----:B------:R-:W-:Y:S01]  /*aa10*/  IABS R2, R10 ;  /* 0x0000000a00027213 */ /* 0x000fe20000000000 */
[--C-:B------:R-:W-:Y:S01]  /*aa20*/  @!P3 IMAD.IADD R12, R12, 0x1, -R21.reuse ;  /* 0x000000010c0cb824 */ /* 0x100fe200078e0a15 */
[----:B------:R0:W-:Y:S01]  /*aa30*/  STL [R1+0xec], R0 ;  /* 0x0000ec0001007387 */ /* 0x0001e20000100800 */
[--C-:B------:R-:W-:Y:S01]  /*aa40*/  @!P6 IMAD.IADD R9, R9, 0x1, -R21.reuse ;  /* 0x000000010909e824 */ /* 0x100fe200078e0a15 */
[----:B------:R-:W-:Y:S01]  /*aa50*/  ISETP.GE.AND P6, PT, R4, RZ, PT ;  /* 0x000000ff0400720c */ /* 0x000fe20003fc6270 */
[----:B------:R-:W-:Y:S01]  /*aa60*/  @!P1 IMAD.IADD R11, R11, 0x1, -R21 ;  /* 0x000000010b0b9824 */ /* 0x000fe200078e0a15 */
[----:B------:R-:W-:Y:S01]  /*aa70*/  ISETP.GT.U32.AND P1, PT, R21, R12, PT ;  /* 0x0000000c1500720c */ /* 0x000fe20003f24070 */
[----:B------:R-:W-:Y:S01]  /*aa80*/  IMAD.HI.U32 R4, R23, R3, RZ ;  /* 0x0000000317047227 */ /* 0x000fe200078e00ff */
[----:B------:R-:W-:Y:S02]  /*aa90*/  ISETP.GT.U32.AND P3, PT, R21, R9, PT ;  /* 0x000000091500720c */ /* 0x000fe40003f64070 */
[----:B------:R-:W-:Y:S01]  /*aaa0*/  IABS R6, R7 ;  /* 0x0000000700067213 */ /* 0x000fe20000000000 */
[----:B------:R-:W-:-:S02]  /*aab0*/  IMAD.MOV R4, RZ, RZ, -R4 ;  /* 0x000000ffff047224 */ /* 0x000fc400078e0a04 */
[----:B0-----:R-:W-:Y:S02]  /*aac0*/  IMAD.MOV.U32 R0, RZ, RZ, R5 ;  /* 0x000000ffff007224 */ /* 0x001fe400078e0005 */
        /* <DEDUP_REMOVED lines=10> */
[----:B------:R-:W-:Y:S01]  /*ab70*/  @!P3 IMAD.IADD R9, R9, 0x1, -R21 ;  /* 0x000000010909b824 */ /* 0x000fe200078e0a15 */
[----:B------:R-:W-:Y:S01]  /*ab80*/  ISETP.GT.U32.AND P3, PT, R21, R3, PT ;  /* 0x000000031500720c */ /* 0x000fe20003f64070 */
[----:B------:R0:W-:Y:S01]  /*ab90*/  STL [R1+0x410], R0 ;  /* 0x0004100001007387 */ /* 0x0001e20000100800 */
[----:B------:R-:W-:Y:S01]  /*aba0*/  IABS R13, R4 ;  /* 0x00000004000d7213 */ /* 0x000fe20000000000 */
[----:B------:R-:W-:-:S04]  /*abb0*/  IMAD.HI.U32 R8, R23, R6, RZ ;  /* 0x0000000617087227 */ /* 0x000fc800078e00ff */
[--C-:B------:R-:W-:Y:S01]  /*abc0*/  @!P0 IMAD.IADD R11, R11, 0x1, -R21.reuse ;  /* 0x000000010b0b8824 */ /* 0x100fe200078e0a15 */
[----:B------:R-:W-:Y:S01]  /*abd0*/  ISETP.GE.AND P0, PT, R10, RZ, PT ;  /* 0x000000ff0a00720c */ /* 0x000fe20003f06270 */
[----:B------:R-:W-:Y:S01]  /*abe0*/  IMAD.MOV R8, RZ, RZ, -R8 ;  /* 0x000000ffff087224 */ /* 0x000fe200078e0a08 */
[----:B------:R-:W-:Y:S01]  /*abf0*/  IABS R10, R5 ;  /* 0x00000005000a7213 */ /* 0x000fe20000000000 */
[----:B------:R-:W-:Y:S02]  /*ac00*/  @!P1 IMAD.IADD R2, R2, 0x1, -R21 ;  /* 0x0000000102029824 */ /* 0x000fe400078e0a15 */
[----:B0-----:R-:W-:Y:S02]  /*ac10*/  IMAD.MOV.U32 R0, RZ, RZ, R9 ;  /* 0x000000ffff007224 */ /* 0x001fe400078e0009 */
[----:B------:R-:W-:Y:S01]  /*ac20*/  IMAD.MOV.U32 R9, RZ, RZ, R13 ;  /* 0x000000ffff097224 */ /* 0x000fe200078e000d */
[----:B------:R-:W-:Y:S01]  /*ac30*/  ISETP.GT.U32.AND P1, PT, R21, R2, PT ;  /* 0x000000021500720c */ /* 0x000fe20003f24070 */
[----:B------:R-:W-:Y:S01]  /*ac40*/  @!P3 IMAD.IADD R3, R3, 0x1, -R21 ;  /* 0x000000010303b824 */ /* 0x000fe200078e0a15 */
[----:B------:R-:W-:Y:S01]  /*ac50*/  ISETP.GE.AND P3, PT, R7, RZ, PT ;  /* 0x000000ff0700720c */ /* 0x000fe20003f66270 */
[----:B------:R-:W-:-:S02]  /*ac60*/  IMAD.MOV.U32 R7, RZ, RZ, R10 ;  /* 0x000000ffff077224 */ /* 0x000fc400078e000a */
[----:B------:R-:W-:-:S04]  /*ac70*/  IMAD.HI.U32 R10, R23, R9, RZ ;  /* 0x00000009170a7227 */ /* 0x000fc800078e00ff */
[----:B------:R-:W-:Y:S02]  /*ac80*/  IMAD.MOV R10, RZ, RZ, -R10 ;  /* 0x000000ffff0a7224 */ /* 0x000fe400078e0a0a */
[C---:B------:R-:W-:Y:S02]  /*ac90*/  IMAD R6, R21.reuse, R8, R6 ;  /* 0x0000000815067224 */ /* 0x040fe400078e0206 */
[----:B------:R-:W-:Y:S01]  /*aca0*/  @!P4 IMAD.MOV R0, RZ, RZ, -R0 ;  /* 0x000000ffff00c224 */ /* 0x000fe200078e0a00 */
[C---:B------:R-:W-:Y:S01]  /*acb0*/  ISETP.GT.U32.AND P4, PT, R21.reuse, R3, PT ;  /* 0x000000031500720c */ /* 0x040fe20003f84070 */
[----:B------:R-:W-:Y:S01]  /*acc0*/  IMAD R9, R21, R10, R9 ;  /* 0x0000000a15097224 */ /* 0x000fe200078e0209 */
[----:B------:R-:W-:Y:S01]  /*acd0*/  LOP3.LUT R10, R19, 0x86, RZ, 0xfc, !PT ;  /* 0x00000086130a7812 */ /* 0x000fe200078efcff */
[----:B------:R-:W-:Y:S01]  /*ace0*/  @!P2 IMAD.MOV R12, RZ, RZ, -R12 ;  /* 0x000000ffff0ca224 */ /* 0x000fe200078e0a0c */
[C---:B------:R-:W-:Y:S01]  /*acf0*/  ISETP.GT.U32.AND P2, PT, R21.reuse, R6, PT ;  /* 0x000000061500720c */ /* 0x040fe20003f44070 */
[----:B------:R-:W-:Y:S01]  /*ad00*/  @!P1 IMAD.IADD R2, R2, 0x1, -R21 ;  /* 0x0000000102029824 */ /* 0x000fe200078e0a15 */
[----:B------:R-:W-:Y:S01]  /*ad10*/  ISETP.GT.U32.AND P1, PT, R21, R9, PT ;  /* 0x000000091500720c */ /* 0x000fe20003f24070 */
[----:B------:R0:W-:Y:S01]  /*ad20*/  STL [R1+0xe8], R0 ;  /* 0x0000e80001007387 */ /* 0x0001e20000100800 */
[----:B------:R-:W-:-:S03]  /*ad30*/  IMAD.HI.U32 R8, R23, R7, RZ ;  /* 0x0000000717087227 */ /* 0x000fc600078e00ff */
[----:B------:R1:W-:Y:S01]  /*ad40*/  STL [R1+0xd4], R12 ;  /* 0x0000d40c01007387 */ /* 0x0003e20000100800 */
[----:B------:R-:W-:Y:S02]  /*ad50*/  IMAD.MOV R8, RZ, RZ, -R8 ;  /* 0x000000ffff087224 */ /* 0x000fe400078e0a08 */
[----:B------:R-:W-:Y:S01]  /*ad60*/  @!P4 IMAD.IADD R3, R3, 0x1, -R21 ;  /* 0x000000010303c824 */ /* 0x000fe200078e0a15 */
[----:B------:R-:W-:Y:S01]  /*ad70*/  ISETP.GE.AND P4, PT, R5, RZ, PT ;  /* 0x000000ff0500720c */ /* 0x000fe20003f86270 */
[----:B------:R-:W-:Y:S01]  /*ad80*/  IMAD R7, R21, R8, R7 ;  /* 0x0000000815077224 */ /* 0x000fe200078e0207 */
[----:B------:R-:W-:Y:S01]  /*ad90*/  IABS R5, R10 ;  /* 0x0000000a00057213 */ /* 0x000fe20000000000 */
[----:B0-----:R-:W-:Y:S01]  /*ada0*/  IMAD.MOV.U32 R0, RZ, RZ, R11 ;  /* 0x000000ffff007224 */ /* 0x001fe200078e000b */
[----:B------:R-:W-:Y:S01]  /*adb0*/  LOP3.LUT R11, R19, 0x88, RZ, 0xfc, !PT ;  /* 0x00000088130b7812 */ /* 0x000fe200078efcff */
[--C-:B------:R-:W-:Y:S02]  /*adc0*/  @!P2 IMAD.IADD R6, R6, 0x1, -R21.reuse ;  /* 0x000000010606a824 */ /* 0x100fe400078e0a15 */
[----:B------:R-:W-:Y:S01]  /*add0*/  @!P5 IMAD.MOV R0, RZ, RZ, -R0 ;  /* 0x000000ffff00d224 */ /* 0x000fe200078e0a00 */
[----:B------:R-:W-:Y:S01]  /*ade0*/  IABS R8, R11 ;  /* 0x0000000b00087213 */ /* 0x000fe20000000000 */
[----:B------:R-:W-:Y:S01]  /*adf0*/  @!P1 IMAD.IADD R9, R9, 0x1, -R21 ;  /* 0x0000000109099824 */ /* 0x000fe200078e0a15 */
[----:B------:R-:W-:-:S02]  /*ae00*/  ISETP.GT.U32.AND P2, PT, R21, R6, PT ;  /* 0x000000061500720c */ /* 0x000fc40003f44070 */
[----:B------:R0:W-:Y:S01]  /*ae10*/  STL [R1+0xd8], R0 ;  /* 0x0000d80001007387 */ /* 0x0001e20000100800 */
[----:B------:R-:W-:Y:S02]  /*ae20*/  ISETP.GE.AND P5, PT, R4, RZ, PT ;  /* 0x000000ff0400720c */ /* 0x000fe40003fa6270 */
[----:B------:R-:W-:Y:S02]  /*ae30*/  ISETP.GT.U32.AND P1, PT, R21, R9, PT ;  /* 0x000000091500720c */ /* 0x000fe40003f24070 */
[----:B------:R-:W-:-:S04]  /*ae40*/  LOP3.LUT R4, R19, 0x84, RZ, 0xfc, !PT ;  /* 0x0000008413047812 */ /* 0x000fc800078efcff */
[----:B-1----:R-:W-:Y:S01]  /*ae50*/  IABS R12, R4 ;  /* 0x00000004000c7213 */ /* 0x002fe20000000000 */
[----:B0-----:R-:W-:Y:S02]  /*ae60*/  IMAD.MOV.U32 R0, RZ, RZ, R3 ;  /* 0x000000ffff007224 */ /* 0x001fe400078e0003 */
[----:B------:R-:W-:-:S04]  /*ae70*/  IMAD.HI.U32 R3, R23, R8, RZ ;  /* 0x0000000817037227 */ /* 0x000fc800078e00ff */
[----:B------:R-:W-:Y:S01]  /*ae80*/  @!P6 IMAD.MOV R0, RZ, RZ, -R0 ;  /* 0x000000ffff00e224 */ /* 0x000fe200078e0a00 */
[C---:B------:R-:W-:Y:S01]  /*ae90*/  ISETP.GT.U32.AND P6, PT, R21.reuse, R7, PT ;  /* 0x000000071500720c */ /* 0x040fe20003fc4070 */
[----:B------:R-:W-:Y:S02]  /*aea0*/  IMAD.MOV R3, RZ, RZ, -R3 ;  /* 0x000000ffff037224 */ /* 0x000fe400078e0a03 */
[--C-:B------:R-:W-:Y:S01]  /*aeb0*/  @!P2 IMAD.IADD R6, R6, 0x1, -R21.reuse ;  /* 0x000000010606a824 */ /* 0x100fe200078e0a15 */
[----:B------:R0:W-:Y:S01]  /*aec0*/  STL [R1+0xdc], R0 ;  /* 0x0000dc0001007387 */ /* 0x0001e20000100800 */
[----:B------:R-:W-:Y:S01]  /*aed0*/  IMAD R8, R21, R3, R8 ;  /* 0x0000000315087224 */ /* 0x000fe200078e0208 */
[----:B------:R-:W-:Y:S01]  /*aee0*/  ISETP.GE.AND P2, PT, R10, RZ, PT ;  /* 0x000000ff0a00720c */ /* 0x000fe20003f46270 */
[----:B------:R-:W-:Y:S02]  /*aef0*/  @!P1 IMAD.IADD R9, R9, 0x1, -R21 ;  /* 0x0000000109099824 */ /* 0x000fe400078e0a15 */
[----:B------:R-:W-:Y:S01]  /*af00*/  IMAD.MOV.U32 R13, RZ, RZ, R6 ;  /* 0x000000ffff0d7224 */ /* 0x000fe200078e0006 */
[----:B------:R-:W-:Y:S01]  /*af10*/  ISETP.GT.U32.AND P1, PT, R21, R8, PT ;  /* 0x000000081500720c */ /* 0x000fe20003f24070 */
[----:B------:R-:W-:-:S04]  /*af20*/  IMAD.HI.U32 R3, R23, R12, RZ ;  /* 0x0000000c17037227 */ /* 0x000fc800078e00ff */
[----:B0-----:R-:W-:Y:S02]  /*af30*/  IMAD.MOV.U32 R0, RZ, RZ, R2 ;  /* 0x000000ffff007224 */ /* 0x001fe400078e0002 */
[----:B------:R-:W-:-:S04]  /*af40*/  IMAD.HI.U32 R2, R23, R5, RZ ;  /* 0x0000000517027227 */ /* 0x000fc800078e00ff */
[----:B------:R-:W-:Y:S02]  /*af50*/  IMAD.MOV R2, RZ, RZ, -R2 ;  /* 0x000000ffff027224 */ /* 0x000fe400078e0a02 */
[----:B------:R-:W-:Y:S02]  /*af60*/  @!P6 IMAD.IADD R7, R7, 0x1, -R21 ;  /* 0x000000010707e824 */ /* 0x000fe400078e0a15 */
[----:B------:R-:W-:Y:S01]  /*af70*/  IMAD R5, R21, R2, R5 ;  /* 0x0000000215057224 */ /* 0x000fe200078e0205 */
[----:B------:R-:W-:Y:S01]  /*af80*/  LOP3.LUT R2, R19, 0x82, RZ, 0xfc, !PT ;  /* 0x0000008213027812 */ /* 0x000fe200078efcff */
[----:B------:R-:W-:Y:S01]  /*af90*/  @!P3 IMAD.MOV R13, RZ, RZ, -R13 ;  /* 0x000000ffff0db224 */ /* 0x000fe200078e0a0d */
[C---:B------:R-:W-:Y:S01]  /*afa0*/  ISETP.GT.U32.AND P6, PT, R21.reuse, R7, PT ;  /* 0x000000071500720c */ /* 0x040fe20003fc4070 */
[----:B------:R-:W-:Y:S01]  /*afb0*/  @!P1 IMAD.IADD R8, R8, 0x1, -R21 ;  /* 0x0000000108089824 */ /* 0x000fe200078e0a15 */
[C---:B------:R-:W-:Y:S01]  /*afc0*/  ISETP.GT.U32.AND P3, PT, R21.reuse, R5, PT ;  /* 0x000000051500720c */ /* 0x040fe20003f64070 */
[----:B------:R-:W-:Y:S01]  /*afd0*/  @!P0 IMAD.MOV R0, RZ, RZ, -R0 ;  /* 0x000000ffff008224 */ /* 0x000fe200078e0a00 */
[----:B------:R-:W-:Y:S01]  /*afe0*/  IABS R6, R2 ;  /* 0x0000000200067213 */ /* 0x000fe20000000000 */
[----:B------:R-:W-:Y:S01]  /*aff0*/  IMAD.MOV R3, RZ, RZ, -R3 ;  /* 0x000000ffff037224 */ /* 0x000fe200078e0a03 */
[----:B------:R-:W-:-:S02]  /*b000*/  ISETP.GT.U32.AND P1, PT, R21, R8, PT ;  /* 0x000000081500720c */ /* 0x000fc40003f24070 */
[----:B------:R0:W-:Y:S01]  /*b010*/  STL [R1+0x404], R0 ;  /* 0x0004040001007387 */ /* 0x0001e20000100800 */
[----:B------:R-:W-:Y:S01]  /*b020*/  IMAD R12, R21, R3, R12 ;  /* 0x00000003150c7224 */ /* 0x000fe200078e020c */
[----:B------:R-:W-:Y:S02]  /*b030*/  LOP3.LUT R3, R19, 0x80, RZ, 0xfc, !PT ;  /* 0x0000008013037812 */ /* 0x000fe400078efcff */
[----:B------:R-:W-:Y:S01]  /*b040*/  ISETP.GE.AND P0, PT, R11, RZ, PT ;  /* 0x000000ff0b00720c */ /* 0x000fe20003f06270 */
[--C-:B------:R-:W-:Y:S01]  /*b050*/  @!P6 IMAD.IADD R7, R7, 0x1, -R21.reuse ;  /* 0x000000010707e824 */ /* 0x100fe200078e0a15 */
[----:B------:R-:W-:Y:S01]  /*b060*/  ISETP.GE.AND P6, PT, R2, RZ, PT ;  /* 0x000000ff0200720c */ /* 0x000fe20003fc6270 */
[----:B------:R-:W-:Y:S01]  /*b070*/  @!P3 IMAD.IADD R5, R5, 0x1, -R21 ;  /* 0x000000010505b824 */ /* 0x000fe200078e0a15 */
[----:B------:R-:W-:Y:S01]  /*b080*/  IABS R10, R3 ;  /* 0x00000003000a7213 */ /* 0x000fe20000000000 */
[----:B------:R-:W-:Y:S01]  /*b090*/  IMAD.MOV.U32 R2, RZ, RZ, R6 ;  /* 0x000000ffff027224 */ /* 0x000fe200078e0006 */
[----:B------:R1:W-:Y:S01]  /*b0a0*/  STL [R1+0x3d8], R13 ;  /* 0x0003d80d01007387 */ /* 0x0003e20000100800 */
[----:B0-----:R-:W-:Y:S01]  /*b0b0*/  IMAD.MOV.U32 R0, RZ, RZ, R9 ;  /* 0x000000ffff007224 */ /* 0x001fe200078e0009 */
[----:B------:R-:W-:Y:S01]  /*b0c0*/  ISETP.GT.U32.AND P3, PT, R21, R5, PT ;  /* 0x000000051500720c */ /* 0x000fe20003f64070 */
[----:B------:R-:W-:-:S04]  /*b0d0*/  IMAD.HI.U32 R9, R23, R2, RZ ;  /* 0x0000000217097227 */ /* 0x000fc800078e00ff */
[----:B------:R-:W-:Y:S01]  /*b0e0*/  @!P5 IMAD.MOV R0, RZ, RZ, -R0 ;  /* 0x000000ffff00d224 */ /* 0x000fe200078e0a00 */
[----:B------:R-:W-:Y:S01]  /*b0f0*/  ISETP.GE.AND P5, PT, R4, RZ, PT ;  /* 0x000000ff0400720c */ /* 0x000fe20003fa6270 */
[----:B------:R-:W-:Y:S01]  /*b100*/  IMAD.MOV R9, RZ, RZ, -R9 ;  /* 0x000000ffff097224 */ /* 0x000fe200078e0a09 */
[----:B------:R-:W-:Y:S01]  /*b110*/  LOP3.LUT R4, R19, 0x7e, RZ, 0xfc, !PT ;  /* 0x0000007e13047812 */ /* 0x000fe200078efcff */
[----:B------:R-:W-:Y:S01]  /*b120*/  @!P1 IMAD.IADD R8, R8, 0x1, -R21 ;  /* 0x0000000108089824 */ /* 0x000fe200078e0a15 */
[C---:B------:R-:W-:Y:S01]  /*b130*/  ISETP.GT.U32.AND P1, PT, R21.reuse, R12, PT ;  /* 0x0000000c1500720c */ /* 0x040fe20003f24070 */
[----:B------:R-:W-:Y:S01]  /*b140*/  IMAD R2, R21, R9, R2 ;  /* 0x0000000915027224 */ /* 0x000fe200078e0202 */
[----:B------:R-:W-:Y:S01]  /*b150*/  IABS R6, R4 ;  /* 0x0000000400067213 */ /* 0x000fe20000000000 */
[----:B------:R-:W-:Y:S01]  /*b160*/  IMAD.HI.U32 R14, R23, R10, RZ ;  /* 0x0000000a170e7227 */ /* 0x000fe200078e00ff */
[----:B------:R0:W-:Y:S01]  /*b170*/  STL [R1+0x3e0], R0 ;  /* 0x0003e00001007387 */ /* 0x0001e20000100800 */
[----:B------:R-:W-:-:S02]  /*b180*/  IABS R9, R16 ;  /* 0x0000001000097213 */ /* 0x000fc40000000000 */
[----:B------:R-:W-:Y:S01]  /*b190*/  @!P3 IMAD.IADD R5, R5, 0x1, -R21 ;  /* 0x000000010505b824 */ /* 0x000fe200078e0a15 */
[----:B------:R-:W-:Y:S01]  /*b1a0*/  ISETP.GT.U32.AND P3, PT, R21, R2, PT ;  /* 0x000000021500720c */ /* 0x000fe20003f64070 */
[----:B------:R-:W-:Y:S01]  /*b1b0*/  IMAD.MOV R14, RZ, RZ, -R14 ;  /* 0x000000ffff0e7224 */ /* 0x000fe200078e0a0e */
[----:B-1----:R-:W-:Y:S01]  /*b1c0*/  LOP3.LUT R13, R19, 0x7a, RZ, 0xfc, !PT ;  /* 0x0000007a130d7812 */ /* 0x002fe200078efcff */
[----:B------:R-:W-:-:S03]  /*b1d0*/  IMAD.HI.U32 R11, R23, R6, RZ ;  /* 0x00000006170b7227 */ /* 0x000fc600078e00ff */
[----:B------:R-:W-:Y:S01]  /*b1e0*/  IABS R15, R13 ;  /* 0x0000000d000f7213 */ /* 0x000fe20000000000 */
[----:B------:R-:W-:Y:S01]  /*b1f0*/  IMAD R10, R21, R14, R10 ;  /* 0x0000000e150a7224 */ /* 0x000fe200078e020a */
[----:B------:R-:W-:Y:S01]  /*b200*/  LOP3.LUT R14, R19, 0x78, RZ, 0xfc, !PT ;  /* 0x00000078130e7812 */ /* 0x000fe200078efcff */
[----:B------:R-:W-:Y:S02]  /*b210*/  IMAD.MOV R11, RZ, RZ, -R11 ;  /* 0x000000ffff0b7224 */ /* 0x000fe400078e0a0b */
[----:B------:R-:W-:Y:S01]  /*b220*/  @!P1 IMAD.IADD R12, R12, 0x1, -R21 ;  /* 0x000000010c0c9824 */ /* 0x000fe200078e0a15 */
[C---:B------:R-:W-:Y:S01]  /*b230*/  ISETP.GT.U32.AND P1, PT, R21.reuse, R10, PT ;  /* 0x0000000a1500720c */ /* 0x040fe20003f24070 */
[----:B------:R-:W-:Y:S01]  /*b240*/  IMAD R6, R21, R11, R6 ;  /* 0x0000000b15067224 */ /* 0x000fe200078e0206 */
[----:B------:R-:W-:Y:S01]  /*b250*/  IABS R18, R14 ;  /* 0x0000000e00127213 */ /* 0x000fe20000000000 */
[----:B0-----:R-:W-:Y:S01]  /*b260*/  IMAD.MOV.U32 R0, RZ, RZ, R7 ;  /* 0x000000ffff007224 */ /* 0x001fe200078e0007 */
[----:B------:R-:W-:Y:S01]  /*b270*/  LOP3.LUT R11, R19, 0x76, RZ, 0xfc, !PT ;  /* 0x00000076130b7812 */ /* 0x000fe200078efcff */
[----:B------:R-:W-:Y:S01]  /*b280*/  @!P3 IMAD.IADD R2, R2, 0x1, -R21 ;  /* 0x000000010202b824 */ /* 0x000fe200078e0a15 */
[----:B------:R-:W-:Y:S01]  /*b290*/  ISETP.GT.U32.AND P3, PT, R21, R6, PT ;  /* 0x000000061500720c */ /* 0x000fe20003f64070 */
[----:B------:R-:W-:Y:S01]  /*b2a0*/  @!P4 IMAD.MOV R0, RZ, RZ, -R0 ;  /* 0x000000ffff00c224 */ /* 0x000fe200078e0a00 */
[----:B------:R-:W-:Y:S01]  /*b2b0*/  IABS R7, R11 ;  /* 0x0000000b00077213 */ /* 0x000fe20000000000 */
[----:B------:R-:W-:Y:S01]  /*b2c0*/  IMAD.HI.U32 R17, R23, R9, RZ ;  /* 0x0000000917117227 */ /* 0x000fe200078e00ff */
[----:B------:R-:W-:-:S02]  /*b2d0*/  ISETP.GT.U32.AND P4, PT, R21, R2, PT ;  /* 0x000000021500720c */ /* 0x000fc40003f84070 */
[----:B------:R0:W-:Y:S01]  /*b2e0*/  STL [R1+0xc8], R0 ;  /* 0x0000c80001007387 */ /* 0x0001e20000100800 */
[----:B------:R-:W-:Y:S01]  /*b2f0*/  @!P1 IMAD.IADD R10, R10, 0x1, -R21 ;  /* 0x000000010a0a9824 */ /* 0x000fe200078e0a15 */
[----:B------:R-:W-:Y:S01]  /*b300*/  ISETP.GT.U32.AND P1, PT, R21, R12, PT ;  /* 0x0000000c1500720c */ /* 0x000fe20003f24070 */
[----:B------:R-:W-:Y:S02]  /*b310*/  IMAD.MOV R17, RZ, RZ, -R17 ;  /* 0x000000ffff117224 */ /* 0x000fe400078e0a11 */
[----:B------:R-:W-:-:S04]  /*b320*/  IMAD.HI.U32 R20, R23, R15, RZ ;  /* 0x0000000f17147227 */ /* 0x000fc800078e00ff */
[C---:B------:R-:W-:Y:S02]  /*b330*/  IMAD R9, R21.reuse, R17, R9 ;  /* 0x0000001115097224 */ /* 0x040fe400078e0209 */
        /* <DEDUP_REMOVED lines=8> */
[--C-:B------:R-:W-:Y:S02]  /*b3c0*/  @!P1 IMAD.IADD R12, R12, 0x1, -R21.reuse ;  /* 0x000000010c0c9824 */ /* 0x100fe400078e0a15 */
[----:B------:R-:W-:Y:S02]  /*b3d0*/  IMAD R18, R21, R17, R18 ;  /* 0x0000001115127224 */ /* 0x000fe400078e0212 */
[--C-:B------:R-:W-:Y:S01]  /*b3e0*/  @!P4 IMAD.IADD R2, R2, 0x1, -R21.reuse ;  /* 0x000000010202c824 */ /* 0x100fe200078e0a15 */
[----:B------:R-:W-:Y:S01]  /*b3f0*/  ISETP.GE.AND P4, PT, R3, RZ, PT ;  /* 0x000000ff0300720c */ /* 0x000fe20003f86270 */
[----:B------:R-:W-:Y:S01]  /*b400*/  @!P0 IMAD.IADD R10, R10, 0x1, -R21 ;  /* 0x000000010a0a8824 */ /* 0x000fe200078e0a15 */
[----:B------:R-:W-:Y:S01]  /*b410*/  ISETP.GT.U32.AND P0, PT, R21, R18, PT ;  /* 0x000000121500720c */ /* 0x000fe20003f04070 */
[----:B0-----:R-:W-:Y:S01]  /*b420*/  IMAD.MOV.U32 R0, RZ, RZ, R5 ;  /* 0x000000ffff007224 */ /* 0x001fe200078e0005 */
[C---:B------:R-:W-:Y:S01]  /*b430*/  LOP3.LUT R5, R19.reuse, 0x74, RZ, 0xfc, !PT ;  /* 0x0000007413057812 */ /* 0x040fe200078efcff */
[----:B------:R-:W-:Y:S01]  /*b440*/  IMAD.MOV.U32 R17, RZ, RZ, R12 ;  /* 0x000000ffff117224 */ /* 0x000fe200078e000c */
[----:B------:R-:W-:Y:S01]  /*b450*/  LOP3.LUT R12, R19, 0x70, RZ, 0xfc, !PT ;  /* 0x00000070130c7812 */ /* 0x000fe200078efcff */
[----:B------:R-:W-:Y:S01]  /*b460*/  @!P2 IMAD.MOV R0, RZ, RZ, -R0 ;  /* 0x000000ffff00a224 */ /* 0x000fe200078e0a00 */
[----:B------:R-:W-:Y:S01]  /*b470*/  ISETP.GT.U32.AND P2, PT, R21, R9, PT ;  /* 0x000000091500720c */ /* 0x000fe20003f44070 */
[----:B------:R-:W-:Y:S01]  /*b480*/  @!P3 IMAD.IADD R6, R6, 0x1, -R21 ;  /* 0x000000010606b824 */ /* 0x000fe200078e0a15 */
[----:B------:R-:W-:Y:S01]  /*b490*/  ISETP.GE.AND P3, PT, R4, RZ, PT ;  /* 0x000000ff0400720c */ /* 0x000fe20003f66270 */
[----:B------:R-:W-:Y:S01]  /*b4a0*/  IMAD.HI.U32 R3, R23, R7, RZ ;  /* 0x0000000717037227 */ /* 0x000fe200078e00ff */
[----:B------:R0:W-:Y:S01]  /*b4b0*/  STL [R1+0xbc], R0 ;  /* 0x0000bc0001007387 */ /* 0x0001e20000100800 */
[----:B------:R-:W-:-:S02]  /*b4c0*/  IABS R4, R5 ;  /* 0x0000000500047213 */ /* 0x000fc40000000000 */
[----:B------:R-:W-:Y:S02]  /*b4d0*/  @!P5 IMAD.MOV R17, RZ, RZ, -R17 ;  /* 0x000000ffff11d224 */ /* 0x000fe400078e0a11 */
[----:B------:R-:W-:Y:S02]  /*b4e0*/  IMAD.MOV R3, RZ, RZ, -R3 ;  /* 0x000000ffff037224 */ /* 0x000fe400078e0a03 */
[----:B------:R-:W-:Y:S01]  /*b4f0*/  @!P0 IMAD.IADD R18, R18, 0x1, -R21 ;  /* 0x0000000112128824 */ /* 0x000fe200078e0a15 */
[----:B------:R-:W-:Y:S01]  /*b500*/  STL [R1+0xb8], R17 ;  /* 0x0000b81101007387 */ /* 0x000fe20000100800 */
[----:B------:R-:W-:Y:S01]  /*b510*/  IMAD R3, R21, R3, R7 ;  /* 0x0000000315037224 */ /* 0x000fe200078e0207 */
[----:B------:R-:W-:Y:S01]  /*b520*/  LOP3.LUT R7, R19, 0x72, RZ, 0xfc, !PT ;  /* 0x0000007213077812 */ /* 0x000fe200078efcff */
[----:B0-----:R-:W-:Y:S01]  /*b530*/  IMAD.MOV.U32 R0, RZ, RZ, R2 ;  /* 0x000000ffff007224 */ /* 0x001fe200078e0002 */
[----:B------:R-:W-:Y:S01]  /*b540*/  ISETP.GT.U32.AND P5, PT, R21, R18, PT ;  /* 0x000000121500720c */ /* 0x000fe20003fa4070 */
[----:B------:R-:W-:-:S02]  /*b550*/  IMAD.MOV.U32 R2, RZ, RZ, R10 ;  /* 0x000000ffff027224 */ /* 0x000fc400078e000a */
[----:B------:R-:W-:Y:S02]  /*b560*/  @!P6 IMAD.MOV R0, RZ, RZ, -R0 ;  /* 0x000000ffff00e224 */ /* 0x000fe400078e0a00 */
[----:B------:R-:W-:Y:S01]  /*b570*/  @!P2 IMAD.IADD R9, R9, 0x1, -R21 ;  /* 0x000000010909a824 */ /* 0x000fe200078e0a15 */
[----:B------:R-:W-:Y:S01]  /*b580*/  ISETP.GE.AND P2, PT, R16, RZ, PT ;  /* 0x000000ff1000720c */ /* 0x000fe20003f46270 */
[----:B------:R-:W-:Y:S01]  /*b590*/  IMAD.HI.U32 R8, R23, R4, RZ ;  /* 0x0000000417087227 */ /* 0x000fe200078e00ff */
[----:B------:R0:W-:Y:S02]  /*b5a0*/  STL [R1+0xb4], R0 ;  /* 0x0000b40001007387 */ /* 0x0001e40000100800 */
[----:B------:R-:W-:Y:S01]  /*b5b0*/  ISETP.GT.U32.AND P0, PT, R21, R9, PT ;  /* 0x000000091500720c */ /* 0x000fe20003f04070 */
[----:B------:R-:W-:Y:S01]  /*b5c0*/  @!P4 IMAD.MOV R2, RZ, RZ, -R2 ;  /* 0x000000ffff02c224 */ /* 0x000fe200078e0a02 */
[----:B------:R-:W-:Y:S01]  /*b5d0*/  ISETP.GE.AND P4, PT, R14, RZ, PT ;  /* 0x000000ff0e00720c */ /* 0x000fe20003f86270 */
[----:B------:R-:W-:-:S02]  /*b5e0*/  IMAD.MOV R8, RZ, RZ, -R8 ;  /* 0x000000ffff087224 */ /* 0x000fc400078e0a08 */
[----:B------:R-:W-:Y:S01]  /*b5f0*/  IMAD.MOV R20, RZ, RZ, -R20 ;  /* 0x000000ffff147224 */ /* 0x000fe200078e0a14 */
[----:B------:R1:W-:Y:S01]  /*b600*/  STL [R1+0xb0], R2 ;  /* 0x0000b00201007387 */ /* 0x0003e20000100800 */
[----:B------:R-:W-:Y:S02]  /*b610*/  @!P5 IMAD.IADD R18, R18, 0x1, -R21 ;  /* 0x000000011212d824 */ /* 0x000fe400078e0a15 */
[----:B0-----:R-:W-:Y:S01]  /*b620*/  IMAD.MOV.U32 R0, RZ, RZ, R6 ;  /* 0x000000ffff007224 */ /* 0x001fe200078e0006 */
[----:B------:R-:W-:Y:S01]  /*b630*/  IABS R6, R7 ;  /* 0x0000000700067213 */ /* 0x000fe20000000000 */
[C---:B------:R-:W-:Y:S02]  /*b640*/  IMAD R15, R21.reuse, R20, R15 ;  /* 0x00000014150f7224 */ /* 0x040fe400078e020f */
[----:B------:R-:W-:Y:S01]  /*b650*/  @!P3 IMAD.MOV R0, RZ, RZ, -R0 ;  /* 0x000000ffff00b224 */ /* 0x000fe200078e0a00 */
[----:B------:R-:W-:Y:S01]  /*b660*/  ISETP.GT.U32.AND P3, PT, R21, R3, PT ;  /* 0x000000031500720c */ /* 0x000fe20003f64070 */
[----:B------:R-:W-:Y:S01]  /*b670*/  @!P0 IMAD.IADD R9, R9, 0x1, -R21 ;  /* 0x0000000109098824 */ /* 0x000fe200078e0a15 */
[C---:B------:R-:W-:Y:S01]  /*b680*/  ISETP.GT.U32.AND P1, PT, R21.reuse, R15, PT ;  /* 0x0000000f1500720c */ /* 0x040fe20003f24070 */
[----:B-1----:R-:W-:Y:S01]  /*b690*/  IMAD R2, R21, R8, R4 ;  /* 0x0000000815027224 */ /* 0x002fe200078e0204 */
[----:B------:R0:W-:Y:S01]  /*b6a0*/  STL [R1+0xac], R0 ;  /* 0x0000ac0001007387 */ /* 0x0001e20000100800 */
[----:B------:R-:W-:Y:S01]  /*b6b0*/  IMAD.HI.U32 R4, R23, R6, RZ ;  /* 0x0000000617047227 */ /* 0x000fe200078e00ff */
[----:B------:R-:W-:-:S02]  /*b6c0*/  LOP3.LUT R8, R19, 0x6e, RZ, 0xfc, !PT ;  /* 0x0000006e13087812 */ /* 0x000fc400078efcff */
[----:B------:R-:W-:Y:S01]  /*b6d0*/  ISETP.GT.U32.AND P5, PT, R21, R2, PT ;  /* 0x000000021500720c */ /* 0x000fe20003fa4070 */
[----:B------:R-:W-:Y:S01]  /*b6e0*/  IMAD.MOV R4, RZ, RZ, -R4 ;  /* 0x000000ffff047224 */ /* 0x000fe200078e0a04 */
[----:B------:R-:W-:Y:S02]  /*b6f0*/  IABS R14, R8 ;  /* 0x00000008000e7213 */ /* 0x000fe40000000000 */
[----:B------:R-:W-:Y:S01]  /*b700*/  ISETP.GE.AND P0, PT, R11, RZ, PT ;  /* 0x000000ff0b00720c */ /* 0x000fe20003f06270 */
[----:B------:R-:W-:Y:S01]  /*b710*/  @!P3 IMAD.IADD R3, R3, 0x1, -R21 ;  /* 0x000000010303b824 */ /* 0x000fe200078e0a15 */
[C---:B------:R-:W-:Y:S01]  /*b720*/  LOP3.LUT R11, R19.reuse, 0x6c, RZ, 0xfc, !PT ;  /* 0x0000006c130b7812 */ /* 0x040fe200078efcff */
[----:B0-----:R-:W-:Y:S01]  /*b730*/  IMAD.MOV.U32 R0, RZ, RZ, R9 ;  /* 0x000000ffff007224 */ /* 0x001fe200078e0009 */
[----:B------:R-:W-:Y:S01]  /*b740*/  LOP3.LUT R9, R19, 0x6a, RZ, 0xfc, !PT ;  /* 0x0000006a13097812 */ /* 0x000fe200078efcff */
[--C-:B------:R-:W-:Y:S01]  /*b750*/  @!P1 IMAD.IADD R15, R15, 0x1, -R21.reuse ;  /* 0x000000010f0f9824 */ /* 0x100fe200078e0a15 */
[----:B------:R-:W-:Y:S01]  /*b760*/  ISETP.GT.U32.AND P3, PT, R21, R3, PT ;  /* 0x000000031500720c */ /* 0x000fe20003f64070 */
[----:B------:R-:W-:Y:S01]  /*b770*/  @!P2 IMAD.MOV R0, RZ, RZ, -R0 ;  /* 0x000000ffff00a224 */ /* 0x000fe200078e0a00 */
[----:B------:R-:W-:Y:S01]  /*b780*/  ISETP.GE.AND P2, PT, R7, RZ, PT ;  /* 0x000000ff0700720c */ /* 0x000fe20003f46270 */
[----:B------:R-:W-:Y:S01]  /*b790*/  @!P5 IMAD.IADD R2, R2, 0x1, -R21 ;  /* 0x000000010202d824 */ /* 0x000fe200078e0a15 */
[----:B------:R-:W-:Y:S01]  /*b7a0*/  IABS R7, R12 ;  /* 0x0000000c00077213 */ /* 0x000fe20000000000 */
[C---:B------:R-:W-:Y:S01]  /*b7b0*/  IMAD R4, R21.reuse, R4, R6 ;  /* 0x0000000415047224 */ /* 0x040fe200078e0206 */
[C---:B------:R-:W-:Y:S01]  /*b7c0*/  ISETP.GT.U32.AND P6, PT, R21.reuse, R15, PT ;  /* 0x0000000f1500720c */ /* 0x040fe20003fc4070 */
[----:B------:R0:W-:Y:S01]  /*b7d0*/  STL [R1+0xa8], R0 ;  /* 0x0000a80001007387 */ /* 0x0001e20000100800 */
[----:B------:R-:W-:Y:S01]  /*b7e0*/  ISETP.GT.U32.AND P5, PT, R21, R2, PT ;  /* 0x000000021500720c */ /* 0x000fe20003fa4070 */
[----:B------:R-:W-:Y:S01]  /*b7f0*/  IMAD.HI.U32 R10, R23, R7, RZ ;  /* 0x00000007170a7227 */ /* 0x000fe200078e00ff */
[----:B------:R-:W-:-:S02]  /*b800*/  ISETP.GE.AND P1, PT, R13, RZ, PT ;  /* 0x000000ff0d00720c */ /* 0x000fc40003f26270 */
[----:B------:R-:W-:Y:S01]  /*b810*/  IABS R6, R9 ;  /* 0x0000000900067213 */ /* 0x000fe20000000000 */
[----:B------:R-:W-:Y:S01]  /*b820*/  @!P3 IMAD.IADD R3, R3, 0x1, -R21 ;  /* 0x000000010303b824 */ /* 0x000fe200078e0a15 */
[----:B------:R-:W-:Y:S01]  /*b830*/  ISETP.GT.U32.AND P3, PT, R21, R4, PT ;  /* 0x000000041500720c */ /* 0x000fe20003f64070 */
[----:B------:R-:W-:Y:S02]  /*b840*/  IMAD.MOV R10, RZ, RZ, -R10 ;  /* 0x000000ffff0a7224 */ /* 0x000fe400078e0a0a */
[----:B------:R-:W-:-:S04]  /*b850*/  IMAD.HI.U32 R16, R23, R6, RZ ;  /* 0x0000000617107227 */ /* 0x000fc800078e00ff */
[----:B------:R-:W-:Y:S01]  /*b860*/  IMAD R7, R21, R10, R7 ;  /* 0x0000000a15077224 */ /* 0x000fe200078e0207 */
[----:B------:R-:W-:Y:S01]  /*b870*/  LOP3.LUT R10, R19, 0x68, RZ, 0xfc, !PT ;  /* 0x00000068130a7812 */ /* 0x000fe200078efcff */
[--C-:B------:R-:W-:Y:S02]  /*b880*/  @!P5 IMAD.IADD R2, R2, 0x1, -R21.reuse ;  /* 0x000000010202d824 */ /* 0x100fe400078e0a15 */
[--C-:B------:R-:W-:Y:S01]  /*b890*/  @!P6 IMAD.IADD R15, R15, 0x1, -R21.reuse ;  /* 0x000000010f0fe824 */ /* 0x100fe200078e0a15 */
[----:B------:R-:W-:Y:S01]  /*b8a0*/  ISETP.GT.U32.AND P5, PT, R21, R7, PT ;  /* 0x000000071500720c */ /* 0x000fe20003fa4070 */
[----:B------:R-:W-:Y:S01]  /*b8b0*/  @!P3 IMAD.IADD R4, R4, 0x1, -R21 ;  /* 0x000000010404b824 */ /* 0x000fe200078e0a15 */
[----:B------:R-:W-:Y:S01]  /*b8c0*/  ISETP.GE.AND P6, PT, R5, RZ, PT ;  /* 0x000000ff0500720c */ /* 0x000fe20003fc6270 */
[----:B------:R-:W-:Y:S01]  /*b8d0*/  @!P1 IMAD.MOV R15, RZ, RZ, -R15 ;  /* 0x000000ffff0f9224 */ /* 0x000fe200078e0a0f */
[----:B------:R-:W-:Y:S01]  /*b8e0*/  IABS R5, R11 ;  /* 0x0000000b00057213 */ /* 0x000fe20000000000 */
[----:B------:R-:W-:Y:S01]  /*b8f0*/  IMAD.MOV R16, RZ, RZ, -R16 ;  /* 0x000000ffff107224 */ /* 0x000fe200078e0a10 */
[----:B------:R-:W-:Y:S01]  /*b900*/  ISETP.GT.U32.AND P1, PT, R21, R4, PT ;  /* 0x000000041500720c */ /* 0x000fe20003f24070 */
[----:B------:R-:W-:Y:S01]  /*b910*/  IMAD.HI.U32 R13, R23, R14, RZ ;  /* 0x0000000e170d7227 */ /* 0x000fe200078e00ff */
[----:B------:R-:W-:Y:S01]  /*b920*/  ISETP.GE.AND P3, PT, R12, RZ, PT ;  /* 0x000000ff0c00720c */ /* 0x000fe20003f66270 */
[----:B------:R-:W-:Y:S01]  /*b930*/  STL [R1+0xa4], R15 ;  /* 0x0000a40f01007387 */ /* 0x000fe20000100800 */
[----:B------:R-:W-:Y:S01]  /*b940*/  IABS R12, R10 ;  /* 0x0000000a000c7213 */ /* 0x000fe20000000000 */
[----:B0-----:R-:W-:-:S02]  /*b950*/  IMAD.MOV.U32 R0, RZ, RZ, R18 ;  /* 0x000000ffff007224 */ /* 0x001fc400078e0012 */
[----:B------:R-:W-:Y:S02]  /*b960*/  @!P5 IMAD.IADD R7, R7, 0x1, -R21 ;  /* 0x000000010707d824 */ /* 0x000fe400078e0a15 */
[C---:B------:R-:W-:Y:S02]  /*b970*/  IMAD R6, R21.reuse, R16, R6 ;  /* 0x0000001015067224 */ /* 0x040fe400078e0206 */
[----:B------:R-:W-:Y:S01]  /*b980*/  IMAD.MOV R13, RZ, RZ, -R13 ;  /* 0x000000ffff0d7224 */ /* 0x000fe200078e0a0d */
[C---:B------:R-:W-:Y:S01]  /*b990*/  ISETP.GT.U32.AND P5, PT, R21.reuse, R7, PT ;  /* 0x000000071500720c */ /* 0x040fe20003fa4070 */
[----:B------:R-:W-:Y:S02]  /*b9a0*/  @!P4 IMAD.MOV R0, RZ, RZ, -R0 ;  /* 0x000000ffff00c224 */ /* 0x000fe400078e0a00 */
[----:B------:R-:W-:Y:S01]  /*b9b0*/  @!P1 IMAD.IADD R4, R4, 0x1, -R21 ;  /* 0x0000000104049824 */ /* 0x000fe200078e0a15 */
[----:B------:R-:W-:Y:S01]  /*b9c0*/  ISETP.GT.U32.AND P1, PT, R21, R6, PT ;  /* 0x000000061500720c */ /* 0x000fe20003f24070 */
[----:B------:R-:W-:Y:S01]  /*b9d0*/  IMAD.HI.U32 R17, R23, R5, RZ ;  /* 0x0000000517117227 */ /* 0x000fe200078e00ff */
[----:B------:R0:W-:Y:S03]  /*b9e0*/  STL [R1+0xa0], R0 ;  /* 0x0000a00001007387 */ /* 0x0001e60000100800 */
[----:B------:R-:W-:-:S02]  /*b9f0*/  IMAD R13, R21, R13, R14 ;  /* 0x0000000d150d7224 */ /* 0x000fc400078e020e */
[----:B------:R-:W-:Y:S02]  /*ba00*/  IMAD.MOV.U32 R14, RZ, RZ, R3 ;  /* 0x000000ffff0e7224 */ /* 0x000fe400078e0003 */
[----:B------:R-:W-:Y:S01]  /*ba10*/  IMAD.MOV R17, RZ, RZ, -R17 ;  /* 0x000000ffff117224 */ /* 0x000fe200078e0a11 */
[----:B------:R-:W-:Y:S01]  /*ba20*/  ISETP.GT.U32.AND P4, PT, R21, R13, PT ;  /* 0x0000000d1500720c */ /* 0x000fe20003f84070 */
[----:B------:R-:W-:-:S04]  /*ba30*/  IMAD.HI.U32 R3, R23, R12, RZ ;  /* 0x0000000c17037227 */ /* 0x000fc800078e00ff */
[----:B0-----:R-:W-:Y:S01]  /*ba40*/  IMAD.MOV.U32 R0, RZ, RZ, R2 ;  /* 0x000000ffff007224 */ /* 0x001fe200078e0002 */
[----:B------:R-:W-:Y:S01]  /*ba50*/  LOP3.LUT R2, R19, 0x66, RZ, 0xfc, !PT ;  /* 0x0000006613027812 */ /* 0x000fe200078efcff */
[----:B------:R-:W-:Y:S02]  /*ba60*/  @!P0 IMAD.MOV R14, RZ, RZ, -R14 ;  /* 0x000000ffff0e8224 */ /* 0x000fe400078e0a0e */
[----:B------:R-:W-:Y:S01]  /*ba70*/  @!P6 IMAD.MOV R0, RZ, RZ, -R0 ;  /* 0x000000ffff00e224 */ /* 0x000fe200078e0a00 */
[----:B------:R-:W-:Y:S01]  /*ba80*/  ISETP.GE.AND P6, PT, R8, RZ, PT ;  /* 0x000000ff0800720c */ /* 0x000fe20003fc6270 */
[----:B------:R-:W-:Y:S01]  /*ba90*/  IMAD R5, R21, R17, R5 ;  /* 0x0000001115057224 */ /* 0x000fe200078e0205 */
[----:B------:R-:W-:Y:S01]  /*baa0*/  IABS R8, R2 ;  /* 0x0000000200087213 */ /* 0x000fe20000000000 */
[----:B------:R-:W-:Y:S01]  /*bab0*/  IMAD.MOV R3, RZ, RZ, -R3 ;  /* 0x000000ffff037224 */ /* 0x000fe200078e0a03 */
[----:B------:R-:W-:Y:S01]  /*bac0*/  STL [R1+0x9c], R14 ;  /* 0x00009c0e01007387 */ /* 0x000fe20000100800 */
[--C-:B------:R-:W-:Y:S01]  /*bad0*/  @!P5 IMAD.IADD R7, R7, 0x1, -R21.reuse ;  /* 0x000000010707d824 */ /* 0x100fe200078e0a15 */
[----:B------:R-:W-:Y:S01]  /*bae0*/  ISETP.GE.AND P5, PT, R11, RZ, PT ;  /* 0x000000ff0b00720c */ /* 0x000fe20003fa6270 */
[--C-:B------:R-:W-:Y:S01]  /*baf0*/  @!P1 IMAD.IADD R6, R6, 0x1, -R21.reuse ;  /* 0x0000000106069824 */ /* 0x100fe200078e0a15 */
[----:B------:R0:W-:Y:S01]  /*bb00*/  STL [R1+0x94], R0 ;  /* 0x0000940001007387 */ /* 0x0001e20000100800 */
[C---:B------:R-:W-:Y:S01]  /*bb10*/  ISETP.GT.U32.AND P0, PT, R21.reuse, R5, PT ;  /* 0x000000051500720c */ /* 0x040fe20003f04070 */
[----:B------:R-:W-:Y:S01]  /*bb20*/  IMAD R11, R21, R3, R12 ;  /* 0x00000003150b7224 */ /* 0x000fe200078e020c */
[C---:B------:R-:W-:Y:S01]  /*bb30*/  LOP3.LUT R17, R19.reuse, 0x40, RZ, 0xfc, !PT ;  /* 0x0000004013117812 */ /* 0x040fe200078efcff */
[----:B------:R-:W-:Y:S01]  /*bb40*/  IMAD.MOV.U32 R3, RZ, RZ, R8 ;  /* 0x000000ffff037224 */ /* 0x000fe200078e0008 */
[----:B------:R-:W-:Y:S01]  /*bb50*/  LOP3.LUT R8, R19, 0x64, RZ, 0xfc, !PT ;  /* 0x0000006413087812 */ /* 0x000fe200078efcff */
[----:B------:R-:W-:Y:S01]  /*bb60*/  @!P4 IMAD.IADD R13, R13, 0x1, -R21 ;  /* 0x000000010d0dc824 */ /* 0x000fe200078e0a15 */
[----:B------:R-:W-:Y:S01]  /*bb70*/  ISETP.GE.AND P4, PT, R9, RZ, PT ;  /* 0x000000ff0900720c */ /* 0x000fe20003f86270 */
[----:B0-----:R-:W-:-:S02]  /*bb80*/  IMAD.MOV.U32 R0, RZ, RZ, R4 ;  /* 0x000000ffff007224 */ /* 0x001fc400078e0004 */
[----:B------:R-:W-:-:S04]  /*bb90*/  IMAD.HI.U32 R4, R23, R3, RZ ;  /* 0x0000000317047227 */ /* 0x000fc800078e00ff */
[----:B------:R-:W-:Y:S01]  /*bba0*/  @!P2 IMAD.MOV R0, RZ, RZ, -R0 ;  /* 0x000000ffff00a224 */ /* 0x000fe200078e0a00 */
[----:B------:R-:W-:Y:S01]  /*bbb0*/  ISETP.GT.U32.AND P2, PT, R21, R6, PT ;  /* 0x000000061500720c */ /* 0x000fe20003f44070 */
[----:B------:R-:W-:Y:S02]  /*bbc0*/  IMAD.MOV R4, RZ, RZ, -R4 ;  /* 0x000000ffff047224 */ /* 0x000fe400078e0a04 */
[----:B------:R-:W-:Y:S01]  /*bbd0*/  @!P0 IMAD.IADD R5, R5, 0x1, -R21 ;  /* 0x0000000105058824 */ /* 0x000fe200078e0a15 */
[----:B------:R0:W-:Y:S01]  /*bbe0*/  STL [R1+0x90], R0 ;  /* 0x0000900001007387 */ /* 0x0001e20000100800 */
[C---:B------:R-:W-:Y:S01]  /*bbf0*/  IMAD R3, R21.reuse, R4, R3 ;  /* 0x0000000415037224 */ /* 0x040fe200078e0203 */
[C---:B------:R-:W-:Y:S02]  /*bc00*/  ISETP.GT.U32.AND P0, PT, R21.reuse, R13, PT ;  /* 0x0000000d1500720c */ /* 0x040fe40003f04070 */
[----:B------:R-:W-:Y:S02]  /*bc10*/  ISETP.GT.U32.AND P1, PT, R21, R5, PT ;  /* 0x000000051500720c */ /* 0x000fe40003f24070 */
[----:B------:R-:W-:-:S03]  /*bc20*/  LOP3.LUT R4, R19, 0x62, RZ, 0xfc, !PT ;  /* 0x0000006213047812 */ /* 0x000fc600078efcff */
[----:B------:R-:W-:Y:S01]  /*bc30*/  @!P2 IMAD.IADD R6, R6, 0x1, -R21 ;  /* 0x000000010606a824 */ /* 0x000fe200078e0a15 */
[C---:B------:R-:W-:Y:S01]  /*bc40*/  ISETP.GT.U32.AND P2, PT, R21.reuse, R3, PT ;  /* 0x000000031500720c */ /* 0x040fe20003f44070 */
[----:B0-----:R-:W-:Y:S01]  /*bc50*/  IMAD.MOV.U32 R0, RZ, RZ, R7 ;  /* 0x000000ffff007224 */ /* 0x001fe200078e0007 */
[----:B------:R-:W-:Y:S02]  /*bc60*/  IABS R7, R8 ;  /* 0x0000000800077213 */ /* 0x000fe40000000000 */
[----:B------:R-:W-:Y:S01]  /*bc70*/  IABS R14, R4 ;  /* 0x00000004000e7213 */ /* 0x000fe20000000000 */
[----:B------:R-:W-:Y:S01]  /*bc80*/  @!P3 IMAD.MOV R0, RZ, RZ, -R0 ;  /* 0x000000ffff00b224 */ /* 0x000fe200078e0a00 */
[----:B------:R-:W-:Y:S01]  /*bc90*/  ISETP.GT.U32.AND P3, PT, R21, R11, PT ;  /* 0x0000000b1500720c */ /* 0x000fe20003f64070 */
[----:B------:R-:W-:-:S03]  /*bca0*/  IMAD.HI.U32 R9, R23, R7, RZ ;  /* 0x0000000717097227 */ /* 0x000fc600078e00ff */
[----:B------:R0:W-:Y:S01]  /*bcb0*/  STL [R1+0x8c], R0 ;  /* 0x00008c0001007387 */ /* 0x0001e20000100800 */
[--C-:B------:R-:W-:Y:S01]  /*bcc0*/  @!P1 IMAD.IADD R5, R5, 0x1, -R21.reuse ;  /* 0x0000000105059824 */ /* 0x100fe200078e0a15 */
[----:B------:R-:W-:Y:S01]  /*bcd0*/  ISETP.GE.AND P1, PT, R2, RZ, PT ;  /* 0x000000ff0200720c */ /* 0x000fe20003f26270 */
[--C-:B------:R-:W-:Y:S02]  /*bce0*/  @!P2 IMAD.IADD R3, R3, 0x1, -R21.reuse ;  /* 0x000000010303a824 */ /* 0x100fe400078e0a15 */
[----:B------:R-:W-:Y:S01]  /*bcf0*/  @!P0 IMAD.IADD R13, R13, 0x1, -R21 ;  /* 0x000000010d0d8824 */ /* 0x000fe200078e0a15 */
[----:B------:R-:W-:Y:S01]  /*bd00*/  ISETP.GE.AND P0, PT, R10, RZ, PT ;  /* 0x000000ff0a00720c */ /* 0x000fe20003f06270 */
[----:B------:R-:W-:Y:S01]  /*bd10*/  IMAD.MOV R2, RZ, RZ, -R9 ;  /* 0x000000ffff027224 */ /* 0x000fe200078e0a09 */
[----:B------:R-:W-:Y:S01]  /*bd20*/  LOP3.LUT R9, R19, 0x60, RZ, 0xfc, !PT ;  /* 0x0000006013097812 */ /* 0x000fe200078efcff */
[----:B------:R-:W-:Y:S01]  /*bd30*/  @!P3 IMAD.IADD R11, R11, 0x1, -R21 ;  /* 0x000000010b0bb824 */ /* 0x000fe200078e0a15 */
[----:B------:R-:W-:Y:S01]  /*bd40*/  ISETP.GE.AND P3, PT, R8, RZ, PT ;  /* 0x000000ff0800720c */ /* 0x000fe20003f66270 */
[----:B------:R-:W-:Y:S01]  /*bd50*/  IMAD.HI.U32 R12, R23, R14, RZ ;  /* 0x0000000e170c7227 */ /* 0x000fe200078e00ff */
[----:B------:R-:W-:-:S02]  /*bd60*/  LOP3.LUT R8, R19, 0x5e, RZ, 0xfc, !PT ;  /* 0x0000005e13087812 */ /* 0x000fc400078efcff */
[C---:B------:R-:W-:Y:S01]  /*bd70*/  ISETP.GT.U32.AND P2, PT, R21.reuse, R11, PT ;  /* 0x0000000b1500720c */ /* 0x040fe20003f44070 */
[C---:B------:R-:W-:Y:S01]  /*bd80*/  IMAD R2, R21.reuse, R2, R7 ;  /* 0x0000000215027224 */ /* 0x040fe200078e0207 */
[----:B------:R-:W-:Y:S01]  /*bd90*/  IABS R7, R9 ;  /* 0x0000000900077213 */ /* 0x000fe20000000000 */
[----:B------:R-:W-:Y:S01]  /*bda0*/  IMAD.MOV.U32 R15, RZ, RZ, R13 ;  /* 0x000000ffff0f7224 */ /* 0x000fe200078e000d */
[----:B------:R-:W-:Y:S01]  /*bdb0*/  IABS R10, R8 ;  /* 0x00000008000a7213 */ /* 0x000fe20000000000 */
[----:B------:R-:W-:Y:S02]  /*bdc0*/  IMAD.MOV R12, RZ, RZ, -R12 ;  /* 0x000000ffff0c7224 */ /* 0x000fe400078e0a0c */
[----:B------:R-:W-:Y:S01]  /*bdd0*/  @!P6 IMAD.MOV R15, RZ, RZ, -R15 ;  /* 0x000000ffff0fe224 */ /* 0x000fe200078e0a0f */
[C---:B------:R-:W-:Y:S01]  /*bde0*/  ISETP.GT.U32.AND P6, PT, R21.reuse, R2, PT ;  /* 0x000000021500720c */ /* 0x040fe20003fc4070 */
[----:B------:R-:W-:Y:S02]  /*bdf0*/  IMAD R14, R21, R12, R14 ;  /* 0x0000000c150e7224 */ /* 0x000fe400078e020e */
[----:B0-----:R-:W-:Y:S01]  /*be00*/  IMAD.MOV.U32 R0, RZ, RZ, R5 ;  /* 0x000000ffff007224 */ /* 0x001fe200078e0005 */
[----:B------:R-:W-:Y:S01]  /*be10*/  STL [R1+0x7c], R15 ;  /* 0x00007c0f01007387 */ /* 0x000fe20000100800 */
[----:B------:R-:W-:Y:S01]  /*be20*/  @!P2 IMAD.IADD R11, R11, 0x1, -R21 ;  /* 0x000000010b0ba824 */ /* 0x000fe200078e0a15 */
[C---:B------:R-:W-:Y:S01]  /*be30*/  ISETP.GT.U32.AND P2, PT, R21.reuse, R14, PT ;  /* 0x0000000e1500720c */ /* 0x040fe20003f44070 */
[----:B------:R-:W-:Y:S01]  /*be40*/  @!P5 IMAD.MOV R0, RZ, RZ, -R0 ;  /* 0x000000ffff00d224 */ /* 0x000fe200078e0a00 */
[----:B------:R-:W-:Y:S01]  /*be50*/  ISETP.GT.U32.AND P5, PT, R21, R3, PT ;  /* 0x000000031500720c */ /* 0x000fe20003fa4070 */
[----:B------:R-:W-:-:S02]  /*be60*/  IMAD.MOV.U32 R5, RZ, RZ, R7 ;  /* 0x000000ffff057224 */ /* 0x000fc400078e0007 */
[----:B------:R-:W-:Y:S01]  /*be70*/  IMAD.MOV.U32 R7, RZ, RZ, R6 ;  /* 0x000000ffff077224 */ /* 0x000fe200078e0006 */
[----:B------:R0:W-:Y:S01]  /*be80*/  STL [R1], R0 ;  /* 0x0000000001007387 */ /* 0x0001e20000100800 */
[----:B------:R-:W-:Y:S01]  /*be90*/  @!P6 IMAD.IADD R2, R2, 0x1, -R21 ;  /* 0x000000010202e824 */ /* 0x000fe200078e0a15 */
[----:B------:R-:W-:Y:S01]  /*bea0*/  ISETP.GE.AND P6, PT, R8, RZ, PT ;  /* 0x000000ff0800720c */ /* 0x000fe20003fc6270 */
[----:B------:R-:W-:Y:S01]  /*beb0*/  IMAD.HI.U32 R6, R23, R5, RZ ;  /* 0x0000000517067227 */ /* 0x000fe200078e00ff */
[----:B------:R-:W-:-:S03]  /*bec0*/  LOP3.LUT R8, R19, 0x5c, RZ, 0xfc, !PT ;  /* 0x0000005c13087812 */ /* 0x000fc600078efcff */
[----:B------:R-:W-:Y:S01]  /*bed0*/  @!P4 IMAD.MOV R7, RZ, RZ, -R7 ;  /* 0x000000ffff07c224 */ /* 0x000fe200078e0a07 */
[----:B------:R-:W-:Y:S01]  /*bee0*/  ISETP.GE.AND P4, PT, R4, RZ, PT ;  /* 0x000000ff0400720c */ /* 0x000fe20003f86270 */
[----:B------:R-:W-:Y:S01]  /*bef0*/  @!P2 IMAD.IADD R14, R14, 0x1, -R21 ;  /* 0x000000010e0ea824 */ /* 0x000fe200078e0a15 */
[----:B------:R-:W-:Y:S01]  /*bf00*/  ISETP.GT.U32.AND P2, PT, R21, R2, PT ;  /* 0x000000021500720c */ /* 0x000fe20003f44070 */
[----:B0-----:R-:W-:Y:S01]  /*bf10*/  IMAD.MOV.U32 R0, RZ, RZ, R11 ;  /* 0x000000ffff007224 */ /* 0x001fe200078e000b */
[----:B------:R-:W-:Y:S01]  /*bf20*/  STL [R1+0x1908], R7 ;  /* 0x0019080701007387 */ /* 0x000fe20000100800 */
[----:B------:R-:W-:Y:S01]  /*bf30*/  IMAD.HI.U32 R4, R23, R10, RZ ;  /* 0x0000000a17047227 */ /* 0x000fe200078e00ff */
[----:B------:R-:W-:Y:S02]  /*bf40*/  IABS R13, R8 ;  /* 0x00000008000d7213 */ /* 0x000fe40000000000 */
[----:B------:R-:W-:Y:S01]  /*bf50*/  LOP3.LUT R11, R19, 0x5a, RZ, 0xfc, !PT ;  /* 0x0000005a130b7812 */ /* 0x000fe200078efcff */
[----:B------:R-:W-:Y:S01]  /*bf60*/  @!P0 IMAD.MOV R0, RZ, RZ, -R0 ;  /* 0x000000ffff008224 */ /* 0x000fe200078e0a00 */
[----:B------:R-:W-:Y:S01]  /*bf70*/  ISETP.GT.U32.AND P0, PT, R21, R14, PT ;  /* 0x0000000e1500720c */ /* 0x000fe20003f04070 */
[----:B------:R-:W-:Y:S01]  /*bf80*/  IMAD.MOV R6, RZ, RZ, -R6 ;  /* 0x000000ffff067224 */ /* 0x000fe200078e0a06 */
[----:B------:R-:W-:Y:S01]  /*bf90*/  IABS R12, R11 ;  /* 0x0000000b000c7213 */ /* 0x000fe20000000000 */
[----:B------:R-:W-:Y:S01]  /*bfa0*/  @!P5 IMAD.IADD R3, R3, 0x1, -R21 ;  /* 0x000000010303d824 */ /* 0x000fe200078e0a15 */
[----:B------:R-:W-:Y:S01]  /*bfb0*/  ISETP.GE.AND P5, PT, R9, RZ, PT ;  /* 0x000000ff0900720c */ /* 0x000fe20003fa6270 */
[----:B------:R-:W-:Y:S01]  /*bfc0*/  IMAD.MOV R4, RZ, RZ, -R4 ;  /* 0x000000ffff047224 */ /* 0x000fe200078e0a04 */
[----:B------:R0:W-:Y:S01]  /*bfd0*/  STL [R1+0x88], R0 ;  /* 0x0000880001007387 */ /* 0x0001e20000100800 */
[----:B------:R-:W-:Y:S01]  /*bfe0*/  IMAD R9, R21, R6, R5 ;  /* 0x0000000615097224 */ /* 0x000fe200078e0205 */
[----:B------:R-:W-:Y:S01]  /*bff0*/  LOP3.LUT R5, R19, 0x56, RZ, 0xfc, !PT ;  /* 0x0000005613057812 */ /* 0x000fe200078efcff */
[----:B------:R-:W-:Y:S01]  /*c000*/  IMAD R6, R21, R4, R10 ;  /* 0x0000000415067224 */ /* 0x000fe200078e020a */
[----:B------:R-:W-:Y:S01]  /*c010*/  LOP3.LUT R4, R19, 0x58, RZ, 0xfc, !PT ;  /* 0x0000005813047812 */ /* 0x000fe200078efcff */
[----:B------:R-:W-:Y:S01]  /*c020*/  IMAD.HI.U32 R15, R23, R13, RZ ;  /* 0x0000000d170f7227 */ /* 0x000fe200078e00ff */
[----:B------:R-:W-:-:S03]  /*c030*/  IABS R10, R5 ;  /* 0x00000005000a7213 */ /* 0x000fc60000000000 */
[----:B------:R-:W-:Y:S01]  /*c040*/  @!P2 IMAD.IADD R2, R2, 0x1, -R21 ;  /* 0x000000010202a824 */ /* 0x000fe200078e0a15 */
[C---:B------:R-:W-:Y:S01]  /*c050*/  ISETP.GT.U32.AND P2, PT, R21.reuse, R6, PT ;  /* 0x000000061500720c */ /* 0x040fe20003f44070 */
[----:B0-----:R-:W-:Y:S01]  /*c060*/  IMAD.MOV.U32 R0, RZ, RZ, R3 ;  /* 0x000000ffff007224 */ /* 0x001fe200078e0003 */
[----:B------:R-:W-:Y:S01]  /*c070*/  IABS R3, R4 ;  /* 0x0000000400037213 */ /* 0x000fe20000000000 */
[----:B------:R-:W-:Y:S02]  /*c080*/  IMAD.MOV R15, RZ, RZ, -R15 ;  /* 0x000000ffff0f7224 */ /* 0x000fe400078e0a0f */
[----:B------:R-:W-:Y:S01]  /*c090*/  @!P1 IMAD.MOV R0, RZ, RZ, -R0 ;  /* 0x000000ffff009224 */ /* 0x000fe200078e0a00 */
[C---:B------:R-:W-:Y:S01]  /*c0a0*/  ISETP.GT.U32.AND P1, PT, R21.reuse, R9, PT ;  /* 0x000000091500720c */ /* 0x040fe20003f24070 */
[----:B------:R-:W-:Y:S01]  /*c0b0*/  @!P0 IMAD.IADD R14, R14, 0x1, -R21 ;  /* 0x000000010e0e8824 */ /* 0x000fe200078e0a15 */
[----:B------:R-:W-:Y:S01]  /*c0c0*/  ISETP.GE.AND P0, PT, R8, RZ, PT ;  /* 0x000000ff0800720c */ /* 0x000fe20003f06270 */
[----:B------:R-:W-:Y:S01]  /*c0d0*/  IMAD R8, R21, R15, R13 ;  /* 0x0000000f15087224 */ /* 0x000fe200078e020d */
[----:B------:R0:W-:Y:S01]  /*c0e0*/  STL [R1+0x84], R0 ;  /* 0x0000840001007387 */ /* 0x0001e20000100800 */
[----:B------:R-:W-:-:S04]  /*c0f0*/  IMAD.HI.U32 R15, R23, R12, RZ ;  /* 0x0000000c170f7227 */ /* 0x000fc800078e00ff */
[----:B------:R-:W-:Y:S02]  /*c100*/  @!P2 IMAD.IADD R6, R6, 0x1, -R21 ;  /* 0x000000010606a824 */ /* 0x000fe400078e0a15 */
[----:B------:R-:W-:-:S04]  /*c110*/  IMAD.HI.U32 R13, R23, R3, RZ ;  /* 0x00000003170d7227 */ /* 0x000fc800078e00ff */
[----:B------:R-:W-:Y:S01]  /*c120*/  @!P1 IMAD.IADD R9, R9, 0x1, -R21 ;  /* 0x0000000109099824 */ /* 0x000fe200078e0a15 */
[----:B------:R-:W-:Y:S01]  /*c130*/  ISETP.GT.U32.AND P1, PT, R21, R8, PT ;  /* 0x000000081500720c */ /* 0x000fe20003f24070 */
        /* <DEDUP_REMOVED lines=12> */
[--C-:B------:R-:W-:Y:S01]  /*c200*/  @!P2 IMAD.IADD R9, R9, 0x1, -R21.reuse ;  /* 0x000000010909a824 */ /* 0x100fe200078e0a15 */
[C---:B------:R-:W-:Y:S01]  /*c210*/  ISETP.GT.U32.AND P2, PT, R21.reuse, R12, PT ;  /* 0x0000000c1500720c */ /* 0x040fe20003f44070 */
[----:B------:R-:W-:Y:S01]  /*c220*/  @!P3 IMAD.IADD R6, R6, 0x1, -R21 ;  /* 0x000000010606b824 */ /* 0x000fe200078e0a15 */
[----:B------:R-:W-:Y:S01]  /*c230*/  ISETP.GT.U32.AND P3, PT, R21, R3, PT ;  /* 0x000000031500720c */ /* 0x000fe20003f64070 */
[----:B0-----:R-:W-:Y:S01]  /*c240*/  IMAD.MOV.U32 R0, RZ, RZ, R14 ;  /* 0x000000ffff007224 */ /* 0x001fe200078e000e */
[----:B------:R-:W-:Y:S01]  /*c250*/  LOP3.LUT R14, R19, 0x3e, RZ, 0xfc, !PT ;  /* 0x0000003e130e7812 */ /* 0x000fe200078efcff */
[----:B------:R-:W-:-:S02]  /*c260*/  IMAD.MOV.U32 R7, RZ, RZ, R9 ;  /* 0x000000ffff077224 */ /* 0x000fc400078e0009 */
[----:B------:R-:W-:Y:S01]  /*c270*/  @!P4 IMAD.MOV R0, RZ, RZ, -R0 ;  /* 0x000000ffff00c224 */ /* 0x000fe200078e0a00 */
[----:B------:R-:W-:Y:S01]  /*c280*/  ISETP.GE.AND P4, PT, R11, RZ, PT ;  /* 0x000000ff0b00720c */ /* 0x000fe20003f86270 */
[----:B------:R-:W-:Y:S01]  /*c290*/  IMAD.MOV R11, RZ, RZ, -R2 ;  /* 0x000000ffff0b7224 */ /* 0x000fe200078e0a02 */
[----:B------:R-:W-:Y:S01]  /*c2a0*/  LOP3.LUT R2, R19, 0x54, RZ, 0xfc, !PT ;  /* 0x0000005413027812 */ /* 0x000fe200078efcff */
[----:B------:R-:W-:Y:S01]  /*c2b0*/  @!P5 IMAD.MOV R7, RZ, RZ, -R7 ;  /* 0x000000ffff07d224 */ /* 0x000fe200078e0a07 */
[----:B------:R0:W-:Y:S01]  /*c2c0*/  STL [R1+0x2a0], R0 ;  /* 0x0002a00001007387 */ /* 0x0001e20000100800 */
[----:B------:R-:W-:Y:S01]  /*c2d0*/  IMAD R10, R21, R11, R10 ;  /* 0x0000000b150a7224 */ /* 0x000fe200078e020a */
[----:B------:R-:W-:Y:S01]  /*c2e0*/  IABS R11, R2 ;  /* 0x00000002000b7213 */ /* 0x000fe20000000000 */
[--C-:B------:R-:W-:Y:S01]  /*c2f0*/  @!P1 IMAD.IADD R8, R8, 0x1, -R21.reuse ;  /* 0x0000000108089824 */ /* 0x100fe200078e0a15 */
[----:B------:R-:W-:Y:S01]  /*c300*/  ISETP.GE.AND P1, PT, R5, RZ, PT ;  /* 0x000000ff0500720c */ /* 0x000fe20003f26270 */
[----:B------:R-:W-:Y:S01]  /*c310*/  STL [R1+0x74], R7 ;  /* 0x0000740701007387 */ /* 0x000fe20000100800 */
[----:B------:R-:W-:Y:S01]  /*c320*/  @!P2 IMAD.IADD R12, R12, 0x1, -R21 ;  /* 0x000000010c0ca824 */ /* 0x000fe200078e0a15 */
[----:B------:R-:W-:Y:S01]  /*c330*/  ISETP.GE.AND P5, PT, R4, RZ, PT ;  /* 0x000000ff0400720c */ /* 0x000fe20003fa6270 */
[----:B------:R-:W-:Y:S01]  /*c340*/  IMAD.MOV.U32 R9, RZ, RZ, R11 ;  /* 0x000000ffff097224 */ /* 0x000fe200078e000b */
[----:B------:R-:W-:Y:S01]  /*c350*/  LOP3.LUT R4, R19, 0x52, RZ, 0xfc, !PT ;  /* 0x0000005213047812 */ /* 0x000fe200078efcff */
[----:B0-----:R-:W-:Y:S01]  /*c360*/  IMAD.MOV.U32 R0, RZ, RZ, R6 ;  /* 0x000000ffff007224 */ /* 0x001fe200078e0006 */
[----:B------:R-:W-:Y:S01]  /*c370*/  ISETP.GT.U32.AND P2, PT, R21, R12, PT ;  /* 0x0000000c1500720c */ /* 0x000fe20003f44070 */
[----:B------:R-:W-:Y:S01]  /*c380*/  IMAD.HI.U32 R6, R23, R9, RZ ;  /* 0x0000000917067227 */ /* 0x000fe200078e00ff */
[----:B------:R-:W-:-:S03]  /*c390*/  IABS R11, R4 ;  /* 0x00000004000b7213 */ /* 0x000fc60000000000 */
[----:B------:R-:W-:Y:S01]  /*c3a0*/  @!P6 IMAD.MOV R0, RZ, RZ, -R0 ;  /* 0x000000ffff00e224 */ /* 0x000fe200078e0a00 */
[----:B------:R-:W-:Y:S01]  /*c3b0*/  ISETP.GT.U32.AND P6, PT, R21, R10, PT ;  /* 0x0000000a1500720c */ /* 0x000fe20003fc4070 */
[----:B------:R-:W-:Y:S01]  /*c3c0*/  IMAD.MOV R5, RZ, RZ, -R6 ;  /* 0x000000ffff057224 */ /* 0x000fe200078e0a06 */
[----:B------:R-:W-:Y:S01]  /*c3d0*/  LOP3.LUT R6, R19, 0x50, RZ, 0xfc, !PT ;  /* 0x0000005013067812 */ /* 0x000fe200078efcff */
[----:B------:R-:W-:Y:S01]  /*c3e0*/  @!P3 IMAD.IADD R3, R3, 0x1, -R21 ;  /* 0x000000010303b824 */ /* 0x000fe200078e0a15 */
[----:B------:R0:W-:Y:S01]  /*c3f0*/  STL [R1+0x1ac], R0 ;  /* 0x0001ac0001007387 */ /* 0x0001e20000100800 */
[----:B------:R-:W-:Y:S01]  /*c400*/  IMAD R5, R21, R5, R9 ;  /* 0x0000000515057224 */ /* 0x000fe200078e0209 */
[----:B------:R-:W-:Y:S01]  /*c410*/  IABS R9, R6 ;  /* 0x0000000600097213 */ /* 0x000fe20000000000 */
[----:B------:R-:W-:Y:S01]  /*c420*/  IMAD.HI.U32 R13, R23, R11, RZ ;  /* 0x0000000b170d7227 */ /* 0x000fe200078e00ff */
[----:B------:R-:W-:-:S03]  /*c430*/  ISETP.GT.U32.AND P3, PT, R21, R3, PT ;  /* 0x000000031500720c */ /* 0x000fc60003f64070 */
[----:B------:R-:W-:Y:S02]  /*c440*/  IMAD.MOV R13, RZ, RZ, -R13 ;  /* 0x000000ffff0d7224 */ /* 0x000fe400078e0a0d */
[--C-:B------:R-:W-:Y:S02]  /*c450*/  @!P6 IMAD.IADD R10, R10, 0x1, -R21.reuse ;  /* 0x000000010a0ae824 */ /* 0x100fe400078e0a15 */
[----:B0-----:R-:W-:Y:S02]  /*c460*/  IMAD.MOV.U32 R0, RZ, RZ, R8 ;  /* 0x000000ffff007224 */ /* 0x001fe400078e0008 */
[--C-:B------:R-:W-:Y:S01]  /*c470*/  @!P2 IMAD.IADD R12, R12, 0x1, -R21.reuse ;  /* 0x000000010c0ca824 */ /* 0x100fe200078e0a15 */
[C---:B------:R-:W-:Y:S01]  /*c480*/  ISETP.GT.U32.AND P6, PT, R21.reuse, R10, PT ;  /* 0x0000000a1500720c */ /* 0x040fe20003fc4070 */
[----:B------:R-:W-:Y:S01]  /*c490*/  @!P0 IMAD.MOV R0, RZ, RZ, -R0 ;  /* 0x000000ffff008224 */ /* 0x000fe200078e0a00 */
[----:B------:R-:W-:Y:S01]  /*c4a0*/  ISETP.GT.U32.AND P0, PT, R21, R5, PT ;  /* 0x000000051500720c */ /* 0x000fe20003f04070 */
[----:B------:R-:W-:Y:S01]  /*c4b0*/  @!P3 IMAD.IADD R3, R3, 0x1, -R21 ;  /* 0x000000010303b824 */ /* 0x000fe200078e0a15 */
[----:B------:R-:W-:Y:S01]  /*c4c0*/  ISETP.GE.AND P3, PT, R4, RZ, PT ;  /* 0x000000ff0400720c */ /* 0x000fe20003f66270 */
[----:B------:R-:W-:Y:S01]  /*c4d0*/  IMAD R4, R21, R13, R11 ;  /* 0x0000000d15047224 */ /* 0x000fe200078e020b */
[----:B------:R-:W-:Y:S01]  /*c4e0*/  ISETP.GE.AND P2, PT, R2, RZ, PT ;  /* 0x000000ff0200720c */ /* 0x000fe20003f46270 */
[----:B------:R0:W-:Y:S01]  /*c4f0*/  STL [R1+0x1b0], R0 ;  /* 0x0001b00001007387 */ /* 0x0001e20000100800 */
[----:B------:R-:W-:Y:S01]  /*c500*/  LOP3.LUT R2, R19, 0x4e, RZ, 0xfc, !PT ;  /* 0x0000004e13027812 */ /* 0x000fe200078efcff */
[----:B------:R-:W-:-:S03]  /*c510*/  IMAD.HI.U32 R8, R23, R9, RZ ;  /* 0x0000000917087227 */ /* 0x000fc600078e00ff */
[----:B------:R-:W-:Y:S01]  /*c520*/  IABS R11, R2 ;  /* 0x00000002000b7213 */ /* 0x000fe20000000000 */
[--C-:B------:R-:W-:Y:S01]  /*c530*/  @!P6 IMAD.IADD R10, R10, 0x1, -R21.reuse ;  /* 0x000000010a0ae824 */ /* 0x100fe200078e0a15 */
[----:B------:R-:W-:Y:S01]  /*c540*/  ISETP.GT.U32.AND P6, PT, R21, R4, PT ;  /* 0x000000041500720c */ /* 0x000fe20003fc4070 */
[----:B------:R-:W-:Y:S02]  /*c550*/  @!P0 IMAD.IADD R5, R5, 0x1, -R21 ;  /* 0x0000000105058824 */ /* 0x000fe400078e0a15 */
[----:B0-----:R-:W-:Y:S02]  /*c560*/  IMAD.MOV.U32 R0, RZ, RZ, R12 ;  /* 0x000000ffff007224 */ /* 0x001fe400078e000c */
[----:B------:R-:W-:Y:S01]  /*c570*/  IMAD.MOV R8, RZ, RZ, -R8 ;  /* 0x000000ffff087224 */ /* 0x000fe200078e0a08 */
[----:B------:R-:W-:Y:S01]  /*c580*/  ISETP.GT.U32.AND P0, PT, R21, R5, PT ;  /* 0x000000051500720c */ /* 0x000fe20003f04070 */
[----:B------:R-:W-:Y:S01]  /*c590*/  @!P4 IMAD.MOV R0, RZ, RZ, -R0 ;  /* 0x000000ffff00c224 */ /* 0x000fe200078e0a00 */
[----:B------:R-:W-:Y:S01]  /*c5a0*/  ISETP.GE.AND P4, PT, R6, RZ, PT ;  /* 0x000000ff0600720c */ /* 0x000fe20003f86270 */
[----:B------:R-:W-:-:S02]  /*c5b0*/  IMAD.MOV.U32 R6, RZ, RZ, R11 ;  /* 0x000000ffff067224 */ /* 0x000fc400078e000b */
[----:B------:R-:W-:Y:S01]  /*c5c0*/  IMAD R9, R21, R8, R9 ;  /* 0x0000000815097224 */ /* 0x000fe200078e0209 */
[----:B------:R0:W-:Y:S01]  /*c5d0*/  STL [R1+0x1b8], R0 ;  /* 0x0001b80001007387 */ /* 0x0001e20000100800 */
[----:B------:R-:W-:Y:S01]  /*c5e0*/  IMAD.MOV.U32 R7, RZ, RZ, R3 ;  /* 0x000000ffff077224 */ /* 0x000fe200078e0003 */
[----:B------:R-:W-:Y:S01]  /*c5f0*/  LOP3.LUT R3, R19, 0x4c, RZ, 0xfc, !PT ;  /* 0x0000004c13037812 */ /* 0x000fe200078efcff */
[----:B------:R-:W-:-:S04]  /*c600*/  IMAD.HI.U32 R8, R23, R6, RZ ;  /* 0x0000000617087227 */ /* 0x000fc800078e00ff */
[----:B------:R-:W-:Y:S01]  /*c610*/  @!P5 IMAD.MOV R7, RZ, RZ, -R7 ;  /* 0x000000ffff07d224 */ /* 0x000fe200078e0a07 */
[C---:B------:R-:W-:Y:S01]  /*c620*/  ISETP.GT.U32.AND P5, PT, R21.reuse, R9, PT ;  /* 0x000000091500720c */ /* 0x040fe20003fa4070 */
[--C-:B------:R-:W-:Y:S01]  /*c630*/  @!P6 IMAD.IADD R4, R4, 0x1, -R21.reuse ;  /* 0x000000010404e824 */ /* 0x100fe200078e0a15 */
[----:B------:R-:W-:Y:S01]  /*c640*/  ISETP.GE.AND P6, PT, R2, RZ, PT ;  /* 0x000000ff0200720c */ /* 0x000fe20003fc6270 */
[----:B0-----:R-:W-:Y:S01]  /*c650*/  IMAD.MOV.U32 R0, RZ, RZ, R10 ;  /* 0x000000ffff007224 */ /* 0x001fe200078e000a */
[----:B------:R-:W-:Y:S01]  /*c660*/  STL [R1+0x204], R7 ;  /* 0x0002040701007387 */ /* 0x000fe20000100800 */
[----:B------:R-:W-:Y:S01]  /*c670*/  IMAD.MOV R8, RZ, RZ, -R8 ;  /* 0x000000ffff087224 */ /* 0x000fe200078e0a08 */
[----:B------:R-:W-:Y:S01]  /*c680*/  IABS R10, R3 ;  /* 0x00000003000a7213 */ /* 0x000fe20000000000 */
[----:B------:R-:W-:Y:S01]  /*c690*/  @!P1 IMAD.MOV R0, RZ, RZ, -R0 ;  /* 0x000000ffff009224 */ /* 0x000fe200078e0a00 */
[----:B------:R-:W-:Y:S01]  /*c6a0*/  ISETP.GT.U32.AND P1, PT, R21, R4, PT ;  /* 0x000000041500720c */ /* 0x000fe20003f24070 */
[--C-:B------:R-:W-:Y:S01]  /*c6b0*/  @!P0 IMAD.IADD R5, R5, 0x1, -R21.reuse ;  /* 0x0000000105058824 */ /* 0x100fe200078e0a15 */
[----:B------:R-:W-:Y:S01]  /*c6c0*/  ISETP.GE.AND P0, PT, R3, RZ, PT ;  /* 0x000000ff0300720c */ /* 0x000fe20003f06270 */
[----:B------:R-:W-:Y:S01]  /*c6d0*/  IMAD R3, R21, R8, R6 ;  /* 0x0000000815037224 */ /* 0x000fe200078e0206 */
[----:B------:R0:W-:Y:S01]  /*c6e0*/  STL [R1+0x220], R0 ;  /* 0x0002200001007387 */ /* 0x0001e20000100800 */
[----:B------:R-:W-:Y:S01]  /*c6f0*/  @!P5 IMAD.IADD R9, R9, 0x1, -R21 ;  /* 0x000000010909d824 */ /* 0x000fe200078e0a15 */
[C---:B------:R-:W-:Y:S01]  /*c700*/  LOP3.LUT R8, R19.reuse, 0x4a, RZ, 0xfc, !PT ;  /* 0x0000004a13087812 */ /* 0x040fe200078efcff */
[----:B------:R-:W-:Y:S01]  /*c710*/  IMAD.MOV.U32 R2, RZ, RZ, R10 ;  /* 0x000000ffff027224 */ /* 0x000fe200078e000a */
[----:B------:R-:W-:-:S02]  /*c720*/  LOP3.LUT R10, R19, 0x48, RZ, 0xfc, !PT ;  /* 0x00000048130a7812 */ /* 0x000fc400078efcff */
[----:B------:R-:W-:Y:S01]  /*c730*/  ISETP.GT.U32.AND P5, PT, R21, R9, PT ;  /* 0x000000091500720c */ /* 0x000fe20003fa4070 */
[----:B------:R-:W-:Y:S01]  /*c740*/  IMAD.HI.U32 R6, R23, R2, RZ ;  /* 0x0000000217067227 */ /* 0x000fe200078e00ff */
[----:B------:R-:W-:-:S03]  /*c750*/  IABS R15, R10 ;  /* 0x0000000a000f7213 */ /* 0x000fc60000000000 */
[----:B0-----:R-:W-:Y:S01]  /*c760*/  IMAD.MOV.U32 R0, RZ, RZ, R5 ;  /* 0x000000ffff007224 */ /* 0x001fe200078e0005 */
[----:B------:R-:W-:Y:S01]  /*c770*/  LOP3.LUT R5, R19, 0x46, RZ, 0xfc, !PT ;  /* 0x0000004613057812 */ /* 0x000fe200078efcff */
[--C-:B------:R-:W-:Y:S01]  /*c780*/  @!P1 IMAD.IADD R4, R4, 0x1, -R21.reuse ;  /* 0x0000000104049824 */ /* 0x100fe200078e0a15 */
[----:B------:R-:W-:Y:S01]  /*c790*/  ISETP.GE.AND P1, PT, R8, RZ, PT ;  /* 0x000000ff0800720c */ /* 0x000fe20003f26270 */
[----:B------:R-:W-:Y:S01]  /*c7a0*/  @!P2 IMAD.MOV R0, RZ, RZ, -R0 ;  /* 0x000000ffff00a224 */ /* 0x000fe200078e0a00 */
[----:B------:R-:W-:Y:S01]  /*c7b0*/  ISETP.GT.U32.AND P2, PT, R21, R3, PT ;  /* 0x000000031500720c */ /* 0x000fe20003f44070 */
[----:B------:R-:W-:Y:S01]  /*c7c0*/  IMAD.MOV R6, RZ, RZ, -R6 ;  /* 0x000000ffff067224 */ /* 0x000fe200078e0a06 */
[----:B------:R-:W-:Y:S01]  /*c7d0*/  IABS R8, R8 ;  /* 0x0000000800087213 */ /* 0x000fe20000000000 */
[----:B------:R-:W-:Y:S01]  /*c7e0*/  @!P5 IMAD.IADD R9, R9, 0x1, -R21 ;  /* 0x000000010909d824 */ /* 0x000fe200078e0a15 */
[----:B------:R0:W-:Y:S01]  /*c7f0*/  STL [R1+0x228], R0 ;  /* 0x0002280001007387 */ /* 0x0001e20000100800 */
[----:B------:R-:W-:Y:S01]  /*c800*/  IMAD R2, R21, R6, R2 ;  /* 0x0000000615027224 */ /* 0x000fe200078e0202 */
[----:B------:R-:W-:Y:S01]  /*c810*/  IABS R13, R5 ;  /* 0x00000005000d7213 */ /* 0x000fe20000000000 */
[----:B------:R-:W-:-:S03]  /*c820*/  IMAD.HI.U32 R11, R23, R8, RZ ;  /* 0x00000008170b7227 */ /* 0x000fc600078e00ff */
[----:B------:R-:W-:Y:S01]  /*c830*/  ISETP.GT.U32.AND P5, PT, R21, R2, PT ;  /* 0x000000021500720c */ /* 0x000fe20003fa4070 */
[----:B------:R-:W-:Y:S02]  /*c840*/  IMAD.MOV R11, RZ, RZ, -R11 ;  /* 0x000000ffff0b7224 */ /* 0x000fe400078e0a0b */
[----:B------:R-:W-:Y:S01]  /*c850*/  @!P2 IMAD.IADD R3, R3, 0x1, -R21 ;  /* 0x000000010303a824 */ /* 0x000fe200078e0a15 */
[----:B------:R-:W-:Y:S01]  /*c860*/  ISETP.GE.AND P2, PT, R10, RZ, PT ;  /* 0x000000ff0a00720c */ /* 0x000fe20003f46270 */
[----:B0-----:R-:W-:Y:S01]  /*c870*/  IMAD.MOV.U32 R0, RZ, RZ, R4 ;  /* 0x000000ffff007224 */ /* 0x001fe200078e0004 */
[----:B------:R-:W-:Y:S01]  /*c880*/  IABS R10, R14 ;  /* 0x0000000e000a7213 */ /* 0x000fe20000000000 */
[C---:B------:R-:W-:Y:S02]  /*c890*/  IMAD R8, R21.reuse, R11, R8 ;  /* 0x0000000b15087224 */ /* 0x040fe400078e0208 */
[----:B------:R-:W-:Y:S01]  /*c8a0*/  @!P3 IMAD.MOV R0, RZ, RZ, -R0 ;  /* 0x000000ffff00b224 */ /* 0x000fe200078e0a00 */
[----:B------:R-:W-:Y:S01]  /*c8b0*/  ISETP.GT.U32.AND P3, PT, R21, R3, PT ;  /* 0x000000031500720c */ /* 0x000fe20003f64070 */
[----:B------:R-:W-:-:S03]  /*c8c0*/  IMAD.HI.U32 R4, R23, R15, RZ ;  /* 0x0000000f17047227 */ /* 0x000fc600078e00ff */
[----:B------:R0:W-:Y:S01]  /*c8d0*/  STL [R1+0x210], R0 ;  /* 0x0002100001007387 */ /* 0x0001e20000100800 */
[----:B------:R-:W-:Y:S02]  /*c8e0*/  @!P5 IMAD.IADD R2, R2, 0x1, -R21 ;  /* 0x000000010202d824 */ /* 0x000fe400078e0a15 */
[----:B------:R-:W-:-:S03]  /*c8f0*/  IMAD.HI.U32 R6, R23, R13, RZ ;  /* 0x0000000d17067227 */ /* 0x000fc600078e00ff */
[----:B------:R-:W-:Y:S01]  /*c900*/  ISETP.GT.U32.AND P5, PT, R21, R2, PT ;  /* 0x000000021500720c */ /* 0x000fe20003fa4070 */
[----:B------:R-:W-:Y:S02]  /*c910*/  IMAD.MOV R4, RZ, RZ, -R4 ;  /* 0x000000ffff047224 */ /* 0x000fe400078e0a04 */
[----:B------:R-:W-:Y:S01]  /*c920*/  @!P3 IMAD.IADD R3, R3, 0x1, -R21 ;  /* 0x000000010303b824 */ /* 0x000fe200078e0a15 */
[----:B------:R-:W-:Y:S01]  /*c930*/  ISETP.GT.U32.AND P3, PT, R21, R8, PT ;  /* 0x000000081500720c */ /* 0x000fe20003f64070 */
        /* <DEDUP_REMOVED lines=10> */
[----:B------:R-:W-:Y:S01]  /*c9e0*/  LOP3.LUT R6, R19, 0x44, RZ, 0xfc, !PT ;  /* 0x0000004413067812 */ /* 0x000fe200078efcff */
[----:B------:R-:W-:Y:S01]  /*c9f0*/  @!P3 IMAD.IADD R8, R8, 0x1, -R21 ;  /* 0x000000010808b824 */ /* 0x000fe200078e0a15 */
[----:B------:R-:W-:Y:S01]  /*ca00*/  ISETP.GE.AND P5, PT, R4, RZ, PT ;  /* 0x000000ff0400720c */ /* 0x000fe20003fa6270 */
[----:B------:R-:W-:Y:S01]  /*ca10*/  IMAD.HI.U32 R16, R23, R10, RZ ;  /* 0x0000000a17107227 */ /* 0x000fe200078e00ff */
[----:B------:R-:W-:-:S02]  /*ca20*/  IABS R4, R4 ;  /* 0x0000000400047213 */ /* 0x000fc40000000000 */
[----:B------:R-:W-:Y:S01]  /*ca30*/  ISETP.GT.U32.AND P3, PT, R21, R8, PT ;  /* 0x000000081500720c */ /* 0x000fe20003f64070 */
[----:B------:R-:W-:Y:S01]  /*ca40*/  IMAD.MOV R16, RZ, RZ, -R16 ;  /* 0x000000ffff107224 */ /* 0x000fe200078e0a10 */
[----:B------:R-:W-:Y:S01]  /*ca50*/  LOP3.LUT R5, R19, 0x3c, RZ, 0xfc, !PT ;  /* 0x0000003c13057812 */ /* 0x000fe200078efcff */
[----:B0-----:R-:W-:Y:S01]  /*ca60*/  IMAD.MOV.U32 R0, RZ, RZ, R3 ;  /* 0x000000ffff007224 */ /* 0x001fe200078e0003 */
[----:B------:R-:W-:Y:S01]  /*ca70*/  IABS R3, R6 ;  /* 0x0000000600037213 */ /* 0x000fe20000000000 */
[----:B------:R-:W-:-:S04]  /*ca80*/  IMAD.HI.U32 R11, R23, R4, RZ ;  /* 0x00000004170b7227 */ /* 0x000fc800078e00ff */
[----:B------:R-:W-:Y:S01]  /*ca90*/  @!P6 IMAD.MOV R0, RZ, RZ, -R0 ;  /* 0x000000ffff00e224 */ /* 0x000fe200078e0a00 */
[----:B------:R-:W-:Y:S01]  /*caa0*/  ISETP.GE.AND P6, PT, R6, RZ, PT ;  /* 0x000000ff0600720c */ /* 0x000fe20003fc6270 */
[----:B------:R-:W-:Y:S01]  /*cab0*/  IMAD.HI.U32 R12, R23, R3, RZ ;  /* 0x00000003170c7227 */ /* 0x000fe200078e00ff */
[----:B------:R-:W-:Y:S02]  /*cac0*/  IABS R6, R5 ;  /* 0x0000000500067213 */ /* 0x000fe40000000000 */
[----:B------:R0:W-:Y:S01]  /*cad0*/  STL [R1+0x1e0], R0 ;  /* 0x0001e00001007387 */ /* 0x0001e20000100800 */
[----:B------:R-:W-:Y:S01]  /*cae0*/  @!P3 IMAD.IADD R8, R8, 0x1, -R21 ;  /* 0x000000010808b824 */ /* 0x000fe200078e0a15 */
[----:B------:R-:W-:Y:S01]  /*caf0*/  ISETP.GT.U32.AND P3, PT, R21, R13, PT ;  /* 0x0000000d1500720c */ /* 0x000fe20003f64070 */
[----:B------:R-:W-:Y:S02]  /*cb00*/  IMAD.MOV R12, RZ, RZ, -R12 ;  /* 0x000000ffff0c7224 */ /* 0x000fe400078e0a0c */
[----:B------:R-:W-:-:S02]  /*cb10*/  IMAD.MOV R11, RZ, RZ, -R11 ;  /* 0x000000ffff0b7224 */ /* 0x000fc400078e0a0b */
[----:B------:R-:W-:Y:S01]  /*cb20*/  IMAD R3, R21, R12, R3 ;  /* 0x0000000c15037224 */ /* 0x000fe200078e0203 */
[----:B------:R-:W-:Y:S01]  /*cb30*/  LOP3.LUT R12, R19, 0x38, RZ, 0xfc, !PT ;  /* 0x00000038130c7812 */ /* 0x000fe200078efcff */
[----:B------:R-:W-:Y:S02]  /*cb40*/  IMAD R10, R21, R16, R10 ;  /* 0x00000010150a7224 */ /* 0x000fe400078e020a */
[----:B0-----:R-:W-:Y:S02]  /*cb50*/  IMAD.MOV.U32 R0, RZ, RZ, R2 ;  /* 0x000000ffff007224 */ /* 0x001fe400078e0002 */
[----:B------:R-:W-:-:S04]  /*cb60*/  IMAD.HI.U32 R2, R23, R9, RZ ;  /* 0x0000000917027227 */ /* 0x000fc800078e00ff */
[----:B------:R-:W-:Y:S01]  /*cb70*/  @!P0 IMAD.MOV R0, RZ, RZ, -R0 ;  /* 0x000000ffff008224 */ /* 0x000fe200078e0a00 */
[----:B------:R-:W-:Y:S01]  /*cb80*/  ISETP.GT.U32.AND P0, PT, R21, R15, PT ;  /* 0x0000000f1500720c */ /* 0x000fe20003f04070 */
[----:B------:R-:W-:Y:S02]  /*cb90*/  @!P3 IMAD.IADD R13, R13, 0x1, -R21 ;  /* 0x000000010d0db824 */ /* 0x000fe400078e0a15 */
[----:B------:R-:W-:Y:S01]  /*cba0*/  IMAD.MOV R2, RZ, RZ, -R2 ;  /* 0x000000ffff027224 */ /* 0x000fe200078e0a02 */
[----:B------:R0:W-:Y:S01]  /*cbb0*/  STL [R1+0x1d0], R0 ;  /* 0x0001d00001007387 */ /* 0x0001e20000100800 */
[----:B------:R-:W-:Y:S01]  /*cbc0*/  IMAD R4, R21, R11, R4 ;  /* 0x0000000b15047224 */ /* 0x000fe200078e0204 */
[----:B------:R-:W-:Y:S01]  /*cbd0*/  LOP3.LUT R11, R19, 0x3a, RZ, 0xfc, !PT ;  /* 0x0000003a130b7812 */ /* 0x000fe200078efcff */
[----:B------:R-:W-:Y:S02]  /*cbe0*/  IMAD R9, R21, R2, R9 ;  /* 0x0000000215097224 */ /* 0x000fe400078e0209 */
[----:B------:R-:W-:Y:S01]  /*cbf0*/  IMAD.HI.U32 R2, R23, R6, RZ ;  /* 0x0000000617027227 */ /* 0x000fe200078e00ff */
[----:B------:R-:W-:-:S03]  /*cc00*/  IABS R24, R11 ;  /* 0x0000000b00187213 */ /* 0x000fc60000000000 */
[--C-:B------:R-:W-:Y:S01]  /*cc10*/  @!P0 IMAD.IADD R15, R15, 0x1, -R21.reuse ;  /* 0x000000010f0f8824 */ /* 0x100fe200078e0a15 */
[----:B------:R-:W-:Y:S01]  /*cc20*/  ISETP.GT.U32.AND P0, PT, R21, R3, PT ;  /* 0x000000031500720c */ /* 0x000fe20003f04070 */
[----:B0-----:R-:W-:Y:S01]  /*cc30*/  IMAD.MOV.U32 R0, RZ, RZ, R8 ;  /* 0x000000ffff007224 */ /* 0x001fe200078e0008 */
[----:B------:R-:W-:Y:S01]  /*cc40*/  LOP3.LUT R8, R19, 0x36, RZ, 0xfc, !PT ;  /* 0x0000003613087812 */ /* 0x000fe200078efcff */
[----:B------:R-:W-:Y:S01]  /*cc50*/  IMAD.MOV R2, RZ, RZ, -R2 ;  /* 0x000000ffff027224 */ /* 0x000fe200078e0a02 */
[C---:B------:R-:W-:Y:S01]  /*cc60*/  ISETP.GT.U32.AND P3, PT, R21.reuse, R15, PT ;  /* 0x0000000f1500720c */ /* 0x040fe20003f64070 */
[----:B------:R-:W-:Y:S01]  /*cc70*/  @!P1 IMAD.MOV R0, RZ, RZ, -R0 ;  /* 0x000000ffff009224 */ /* 0x000fe200078e0a00 */
[C---:B------:R-:W-:Y:S01]  /*cc80*/  ISETP.GT.U32.AND P1, PT, R21.reuse, R13, PT ;  /* 0x0000000d1500720c */ /* 0x040fe20003f24070 */
[----:B------:R-:W-:Y:S01]  /*cc90*/  IMAD R6, R21, R2, R6 ;  /* 0x0000000215067224 */ /* 0x000fe200078e0206 */
[----:B------:R-:W-:Y:S01]  /*cca0*/  IABS R2, R12 ;  /* 0x0000000c00027213 */ /* 0x000fe20000000000 */
[----:B------:R-:W-:Y:S01]  /*ccb0*/  IMAD.HI.U32 R18, R23, R24, RZ ;  /* 0x0000001817127227 */ /* 0x000fe200078e00ff */
[----:B------:R0:W-:Y:S03]  /*ccc0*/  STL [R1+0x190], R0 ;  /* 0x0001900001007387 */ /* 0x0001e60000100800 */
[----:B------:R-:W-:-:S02]  /*ccd0*/  @!P0 IMAD.IADD R3, R3, 0x1, -R21 ;  /* 0x0000000103038824 */ /* 0x000fc400078e0a15 */
[----:B------:R-:W-:-:S03]  /*cce0*/  IMAD.HI.U32 R16, R23, R2, RZ ;  /* 0x0000000217107227 */ /* 0x000fc600078e00ff */
[----:B------:R-:W-:Y:S01]  /*ccf0*/  ISETP.GT.U32.AND P0, PT, R21, R3, PT ;  /* 0x000000031500720c */ /* 0x000fe20003f04070 */
[--C-:B------:R-:W-:Y:S01]  /*cd00*/  @!P3 IMAD.IADD R15, R15, 0x1, -R21.reuse ;  /* 0x000000010f0fb824 */ /* 0x100fe200078e0a15 */
[----:B------:R-:W-:Y:S01]  /*cd10*/  ISETP.GT.U32.AND P3, PT, R21, R4, PT ;  /* 0x000000041500720c */ /* 0x000fe20003f64070 */
[----:B------:R-:W-:Y:S01]  /*cd20*/  @!P1 IMAD.IADD R13, R13, 0x1, -R21 ;  /* 0x000000010d0d9824 */ /* 0x000fe200078e0a15 */
[C---:B------:R-:W-:Y:S01]  /*cd30*/  ISETP.GT.U32.AND P1, PT, R21.reuse, R10, PT ;  /* 0x0000000a1500720c */ /* 0x040fe20003f24070 */
[----:B0-----:R-:W-:Y:S01]  /*cd40*/  IMAD.MOV.U32 R0, RZ, RZ, R15 ;  /* 0x000000ffff007224 */ /* 0x001fe200078e000f */
[----:B------:R-:W-:Y:S01]  /*cd50*/  IABS R15, R8 ;  /* 0x00000008000f7213 */ /* 0x000fe20000000000 */
[----:B------:R-:W-:Y:S02]  /*cd60*/  IMAD.MOV R16, RZ, RZ, -R16 ;  /* 0x000000ffff107224 */ /* 0x000fe400078e0a10 */
[----:B------:R-:W-:Y:S01]  /*cd70*/  @!P2 IMAD.MOV R0, RZ, RZ, -R0 ;  /* 0x000000ffff00a224 */ /* 0x000fe200078e0a00 */
[C---:B------:R-:W-:Y:S01]  /*cd80*/  ISETP.GT.U32.AND P2, PT, R21.reuse, R9, PT ;  /* 0x000000091500720c */ /* 0x040fe20003f44070 */
[----:B------:R-:W-:Y:S01]  /*cd90*/  IMAD R2, R21, R16, R2 ;  /* 0x0000001015027224 */ /* 0x000fe200078e0202 */
[----:B------:R-:W-:Y:S01]  /*cda0*/  LOP3.LUT R16, R19, 0x34, RZ, 0xfc, !PT ;  /* 0x0000003413107812 */ /* 0x000fe200078efcff */
[--C-:B------:R-:W-:Y:S01]  /*cdb0*/  @!P0 IMAD.IADD R3, R3, 0x1, -R21.reuse ;  /* 0x0000000103038824 */ /* 0x100fe200078e0a15 */
[----:B------:R-:W-:Y:S01]  /*cdc0*/  ISETP.GT.U32.AND P0, PT, R21, R6, PT ;  /* 0x000000061500720c */ /* 0x000fe20003f04070 */
[--C-:B------:R-:W-:Y:S01]  /*cdd0*/  @!P3 IMAD.IADD R4, R4, 0x1, -R21.reuse ;  /* 0x000000010404b824 */ /* 0x100fe200078e0a15 */
[----:B------:R0:W-:Y:S01]  /*cde0*/  STL [R1+0x188], R0 ;  /* 0x0001880001007387 */ /* 0x0001e20000100800 */
[----:B------:R-:W-:Y:S01]  /*cdf0*/  @!P1 IMAD.IADD R10, R10, 0x1, -R21 ;  /* 0x000000010a0a9824 */ /* 0x000fe200078e0a15 */
[----:B------:R-:W-:Y:S01]  /*ce00*/  ISETP.GE.AND P3, PT, R17, RZ, PT ;  /* 0x000000ff1100720c */ /* 0x000fe20003f66270 */
[----:B------:R-:W-:-:S04]  /*ce10*/  IMAD.HI.U32 R17, R23, R15, RZ ;  /* 0x0000000f17117227 */ /* 0x000fc800078e00ff */
[----:B------:R-:W-:Y:S01]  /*ce20*/  @!P2 IMAD.IADD R9, R9, 0x1, -R21 ;  /* 0x000000010909a824 */ /* 0x000fe200078e0a15 */
[C---:B------:R-:W-:Y:S01]  /*ce30*/  ISETP.GT.U32.AND P2, PT, R21.reuse, R4, PT ;  /* 0x000000041500720c */ /* 0x040fe20003f44070 */
[----:B------:R-:W-:Y:S02]  /*ce40*/  IMAD.MOV R18, RZ, RZ, -R18 ;  /* 0x000000ffff127224 */ /* 0x000fe400078e0a12 */
[----:B0-----:R-:W-:Y:S01]  /*ce50*/  IMAD.MOV.U32 R0, RZ, RZ, R13 ;  /* 0x000000ffff007224 */ /* 0x001fe200078e000d */
[----:B------:R-:W-:Y:S01]  /*ce60*/  ISETP.GT.U32.AND P1, PT, R21, R9, PT ;  /* 0x000000091500720c */ /* 0x000fe20003f24070 */
[----:B------:R-:W-:Y:S01]  /*ce70*/  @!P0 IMAD.IADD R6, R6, 0x1, -R21 ;  /* 0x0000000106068824 */ /* 0x000fe200078e0a15 */
[----:B------:R-:W-:Y:S01]  /*ce80*/  LOP3.LUT R13, R19, 0x32, RZ, 0xfc, !PT ;  /* 0x00000032130d7812 */ /* 0x000fe200078efcff */
[----:B------:R-:W-:Y:S01]  /*ce90*/  @!P4 IMAD.MOV R0, RZ, RZ, -R0 ;  /* 0x000000ffff00c224 */ /* 0x000fe200078e0a00 */
[C---:B------:R-:W-:Y:S01]  /*cea0*/  ISETP.GT.U32.AND P4, PT, R21.reuse, R10, PT ;  /* 0x0000000a1500720c */ /* 0x040fe20003f84070 */
[----:B------:R-:W-:Y:S01]  /*ceb0*/  IMAD.MOV R17, RZ, RZ, -R17 ;  /* 0x000000ffff117224 */ /* 0x000fe200078e0a11 */
[C---:B------:R-:W-:Y:S01]  /*cec0*/  ISETP.GT.U32.AND P0, PT, R21.reuse, R6, PT ;  /* 0x000000061500720c */ /* 0x040fe20003f04070 */
[----:B------:R-:W-:Y:S01]  /*ced0*/  IMAD R24, R21, R18, R24 ;  /* 0x0000001215187224 */ /* 0x000fe200078e0218 */
[----:B------:R0:W-:Y:S01]  /*cee0*/  STL [R1+0x164], R0 ;  /* 0x0001640001007387 */ /* 0x0001e20000100800 */
[----:B------:R-:W-:Y:S01]  /*cef0*/  @!P2 IMAD.IADD R4, R4, 0x1, -R21 ;  /* 0x000000010404a824 */ /* 0x000fe200078e0a15 */
[----:B------:R-:W-:-:S03]  /*cf00*/  ISETP.GE.AND P2, PT, R14, RZ, PT ;  /* 0x000000ff0e00720c */ /* 0x000fc60003f46270 */
[--C-:B------:R-:W-:Y:S01]  /*cf10*/  @!P1 IMAD.IADD R9, R9, 0x1, -R21.reuse ;  /* 0x0000000109099824 */ /* 0x100fe200078e0a15 */
[----:B------:R-:W-:Y:S01]  /*cf20*/  ISETP.GT.U32.AND P1, PT, R21, R2, PT ;  /* 0x000000021500720c */ /* 0x000fe20003f24070 */
[----:B------:R-:W-:Y:S02]  /*cf30*/  IMAD.MOV.U32 R7, RZ, RZ, R4 ;  /* 0x000000ffff077224 */ /* 0x000fe400078e0004 */
[----:B------:R-:W-:Y:S01]  /*cf40*/  @!P4 IMAD.IADD R10, R10, 0x1, -R21 ;  /* 0x000000010a0ac824 */ /* 0x000fe200078e0a15 */
[----:B------:R-:W-:Y:S01]  /*cf50*/  ISETP.GE.AND P4, PT, R5, RZ, PT ;  /* 0x000000ff0500720c */ /* 0x000fe20003f86270 */
[----:B0-----:R-:W-:Y:S01]  /*cf60*/  IMAD.MOV.U32 R0, RZ, RZ, R3 ;  /* 0x000000ffff007224 */ /* 0x001fe200078e0003 */
[----:B------:R-:W-:Y:S01]  /*cf70*/  IABS R3, R16 ;  /* 0x0000001000037213 */ /* 0x000fe20000000000 */
[----:B------:R-:W-:Y:S02]  /*cf80*/  @!P5 IMAD.MOV R7, RZ, RZ, -R7 ;  /* 0x000000ffff07d224 */ /* 0x000fe400078e0a07 */
[----:B------:R-:W-:Y:S01]  /*cf90*/  @!P6 IMAD.MOV R0, RZ, RZ, -R0 ;  /* 0x000000ffff00e224 */ /* 0x000fe200078e0a00 */
[----:B------:R-:W-:Y:S01]  /*cfa0*/  ISETP.GT.U32.AND P6, PT, R21, R24, PT ;  /* 0x000000181500720c */ /* 0x000fe20003fc4070 */
[----:B------:R-:W-:-:S02]  /*cfb0*/  IMAD.MOV.U32 R14, RZ, RZ, R3 ;  /* 0x000000ffff0e7224 */ /* 0x000fc400078e0003 */
[----:B------:R-:W-:Y:S01]  /*cfc0*/  IMAD R3, R21, R17, R15 ;  /* 0x0000001115037224 */ /* 0x000fe200078e020f */
[----:B------:R-:W-:Y:S01]  /*cfd0*/  IABS R17, R13 ;  /* 0x0000000d00117213 */ /* 0x000fe20000000000 */
[----:B------:R-:W-:Y:S01]  /*cfe0*/  IMAD.HI.U32 R5, R23, R14, RZ ;  /* 0x0000000e17057227 */ /* 0x000fe200078e00ff */
[----:B------:R-:W-:Y:S03]  /*cff0*/  STL [R1+0x160], R0 ;  /* 0x0001600001007387 */ /* 0x000fe60000100800 */
[--C-:B------:R-:W-:Y:S01]  /*d000*/  @!P1 IMAD.IADD R2, R2, 0x1, -R21.reuse ;  /* 0x0000000102029824 */ /* 0x100fe200078e0a15 */
[----:B------:R0:W-:Y:S01]  /*d010*/  STL [R1+0x114], R7 ;  /* 0x0001140701007387 */ /* 0x0001e20000100800 */
[----:B------:R-:W-:Y:S01]  /*d020*/  @!P0 IMAD.IADD R6, R6, 0x1, -R21 ;  /* 0x0000000106068824 */ /* 0x000fe200078e0a15 */
[C---:B------:R-:W-:Y:S01]  /*d030*/  ISETP.GT.U32.AND P0, PT, R21.reuse, R3, PT ;  /* 0x000000031500720c */ /* 0x040fe20003f04070 */
[----:B------:R-:W-:Y:S01]  /*d040*/  IMAD.MOV R5, RZ, RZ, -R5 ;  /* 0x000000ffff057224 */ /* 0x000fe200078e0a05 */
[C---:B------:R-:W-:Y:S01]  /*d050*/  ISETP.GT.U32.AND P5, PT, R21.reuse, R2, PT ;  /* 0x000000021500720c */ /* 0x040fe20003fa4070 */
[----:B------:R-:W-:Y:S01]  /*d060*/  @!P6 IMAD.IADD R24, R24, 0x1, -R21 ;  /* 0x000000011818e824 */ /* 0x000fe200078e0a15 */
[----:B------:R-:W-:Y:S01]  /*d070*/  ISETP.GE.AND P1, PT, R12, RZ, PT ;  /* 0x000000ff0c00720c */ /* 0x000fe20003f26270 */
[----:B------:R-:W-:Y:S01]  /*d080*/  IMAD R5, R21, R5, R14 ;  /* 0x0000000515057224 */ /* 0x000fe200078e020e */
[----:B------:R-:W-:Y:S01]  /*d090*/  ISETP.GE.AND P6, PT, R11, RZ, PT ;  /* 0x000000ff0b00720c */ /* 0x000fe20003fc6270 */
[----:B------:R-:W-:Y:S01]  /*d0a0*/  IMAD.MOV.U32 R12, RZ, RZ, R17 ;  /* 0x000000ffff0c7224 */ /* 0x000fe200078e0011 */
[C---:B------:R-:W-:Y:S01]  /*d0b0*/  LOP3.LUT R11, R19.reuse, 0x30, RZ, 0xfc, !PT ;  /* 0x00000030130b7812 */ /* 0x040fe200078efcff */
[----:B0-----:R-:W-:Y:S01]  /*d0c0*/  IMAD.MOV.U32 R7, RZ, RZ, R10 ;  /* 0x000000ffff077224 */ /* 0x001fe200078e000a */
[----:B------:R-:W-:Y:S01]  /*d0d0*/  LOP3.LUT R10, R19, 0x28, RZ, 0xfc, !PT ;  /* 0x00000028130a7812 */ /* 0x000fe200078efcff */
[----:B------:R-:W-:Y:S01]  /*d0e0*/  IMAD.MOV.U32 R0, RZ, RZ, R9 ;  /* 0x000000ffff007224 */ /* 0x000fe200078e0009 */
[----:B------:R-:W-:Y:S01]  /*d0f0*/  IABS R15, R11 ;  /* 0x0000000b000f7213 */ /* 0x000fe20000000000 */
[----:B------:R-:W-:Y:S01]  /*d100*/  @!P2 IMAD.MOV R7, RZ, RZ, -R7 ;  /* 0x000000ffff07a224 */ /* 0x000fe200078e0a07 */
[----:B------:R-:W-:Y:S01]  /*d110*/  ISETP.GT.U32.AND P2, PT, R21, R5, PT ;  /* 0x000000051500720c */ /* 0x000fe20003f44070 */
[----:B------:R-:W-:-:S04]  /*d120*/  IMAD.HI.U32 R9, R23, R12, RZ ;  /* 0x0000000c17097227 */ /* 0x000fc800078e00ff */
[----:B------:R-:W-:Y:S01]  /*d130*/  @!P0 IMAD.IADD R3, R3, 0x1, -R21 ;  /* 0x0000000103038824 */ /* 0x000fe200078e0a15 */
[----:B------:R-:W-:Y:S01]  /*d140*/  ISETP.GT.U32.AND P0, PT, R21, R24, PT ;  /* 0x000000181500720c */ /* 0x000fe20003f04070 */
[----:B------:R-:W-:Y:S02]  /*d150*/  IMAD.MOV R9, RZ, RZ, -R9 ;  /* 0x000000ffff097224 */ /* 0x000fe400078e0a09 */
[----:B------:R-:W-:Y:S01]  /*d160*/  @!P5 IMAD.IADD R2, R2, 0x1, -R21 ;  /* 0x000000010202d824 */ /* 0x000fe200078e0a15 */
[----:B------:R-:W-:Y:S01]  /*d170*/  ISETP.GE.AND P5, PT, R13, RZ, PT ;  /* 0x000000ff0d00720c */ /* 0x000fe20003fa6270 */
[----:B------:R-:W-:Y:S01]  /*d180*/  @!P3 IMAD.MOV R0, RZ, RZ, -R0 ;  /* 0x000000ffff00b224 */ /* 0x000fe200078e0a00 */
[C---:B------:R-:W-:Y:S01]  /*d190*/  ISETP.GT.U32.AND P3, PT, R21.reuse, R3, PT ;  /* 0x000000031500720c */ /* 0x040fe20003f64070 */
[----:B------:R-:W-:Y:S01]  /*d1a0*/  IMAD R13, R21, R9, R12 ;  /* 0x00000009150d7224 */ /* 0x000fe200078e020c */
[----:B------:R-:W-:Y:S01]  /*d1b0*/  LOP3.LUT R9, R19, 0x2e, RZ, 0xfc, !PT ;  /* 0x0000002e13097812 */ /* 0x000fe200078efcff */
[----:B------:R-:W-:Y:S01]  /*d1c0*/  IMAD.MOV.U32 R4, RZ, RZ, R15 ;  /* 0x000000ffff047224 */ /* 0x000fe200078e000f */
[----:B------:R0:W-:Y:S01]  /*d1d0*/  STL [R1+0x110], R0 ;  /* 0x0001100001007387 */ /* 0x0001e20000100800 */
[--C-:B------:R-:W-:Y:S01]  /*d1e0*/  @!P2 IMAD.IADD R5, R5, 0x1, -R21.reuse ;  /* 0x000000010505a824 */ /* 0x100fe200078e0a15 */
[----:B------:R-:W-:Y:S01]  /*d1f0*/  ISETP.GT.U32.AND P2, PT, R21, R13, PT ;  /* 0x0000000d1500720c */ /* 0x000fe20003f44070 */
[--C-:B------:R-:W-:Y:S01]  /*d200*/  @!P0 IMAD.IADD R24, R24, 0x1, -R21.reuse ;  /* 0x0000000118188824 */ /* 0x100fe200078e0a15 */
[----:B------:R-:W-:Y:S01]  /*d210*/  ISETP.GE.AND P0, PT, R16, RZ, PT ;  /* 0x000000ff1000720c */ /* 0x000fe20003f06270 */
[----:B------:R-:W-:Y:S01]  /*d220*/  @!P1 IMAD.MOV R2, RZ, RZ, -R2 ;  /* 0x000000ffff029224 */ /* 0x000fe200078e0a02 */
[----:B------:R-:W-:Y:S01]  /*d230*/  IABS R16, R9 ;  /* 0x0000000900107213 */ /* 0x000fe20000000000 */
[----:B------:R-:W-:Y:S01]  /*d240*/  @!P6 IMAD.MOV R24, RZ, RZ, -R24 ;  /* 0x000000ffff18e224 */ /* 0x000fe200078e0a18 */
[----:B------:R-:W-:Y:S01]  /*d250*/  STL [R1+0x104], R7 ;  /* 0x0001040701007387 */ /* 0x000fe20000100800 */
[----:B------:R-:W-:Y:S01]  /*d260*/  @!P3 IMAD.IADD R3, R3, 0x1, -R21 ;  /* 0x000000010303b824 */ /* 0x000fe200078e0a15 */
[----:B------:R-:W-:Y:S01]  /*d270*/  ISETP.GE.AND P3, PT, R11, RZ, PT ;  /* 0x000000ff0b00720c */ /* 0x000fe20003f66270 */
[----:B0-----:R-:W-:-:S02]  /*d280*/  IMAD.MOV.U32 R0, RZ, RZ, R6 ;  /* 0x000000ffff007224 */ /* 0x001fc400078e0006 */
[----:B------:R-:W-:-:S04]  /*d290*/  IMAD.HI.U32 R6, R23, R4, RZ ;  /* 0x0000000417067227 */ /* 0x000fc800078e00ff */
[----:B------:R-:W-:Y:S01]  /*d2a0*/  @!P4 IMAD.MOV R0, RZ, RZ, -R0 ;  /* 0x000000ffff00c224 */ /* 0x000fe200078e0a00 */
[----:B------:R-:W-:Y:S01]  /*d2b0*/  ISETP.GE.AND P4, PT, R8, RZ, PT ;  /* 0x000000ff0800720c */ /* 0x000fe20003f86270 */
[----:B------:R-:W-:Y:S01]  /*d2c0*/  IMAD.MOV R6, RZ, RZ, -R6 ;  /* 0x000000ffff067224 */ /* 0x000fe200078e0a06 */
[----:B------:R-:W-:Y:S01]  /*d2d0*/  IABS R8, R10 ;  /* 0x0000000a00087213 */ /* 0x000fe20000000000 */
[----:B------:R-:W-:Y:S01]  /*d2e0*/  @!P2 IMAD.IADD R13, R13, 0x1, -R21 ;  /* 0x000000010d0da824 */ /* 0x000fe200078e0a15 */
[C---:B------:R-:W-:Y:S01]  /*d2f0*/  ISETP.GT.U32.AND P2, PT, R21.reuse, R5, PT ;  /* 0x000000051500720c */ /* 0x040fe20003f44070 */
[----:B------:R-:W-:Y:S01]  /*d300*/  IMAD R11, R21, R6, R4 ;  /* 0x00000006150b7224 */ /* 0x000fe200078e0204 */
[----:B------:R-:W-:Y:S01]  /*d310*/  LOP3.LUT R6, R19, 0x2c, RZ, 0xfc, !PT ;  /* 0x0000002c13067812 */ /* 0x000fe200078efcff */
[----:B------:R-:W-:Y:S01]  /*d320*/  IMAD.HI.U32 R17, R23, R16, RZ ;  /* 0x0000001017117227 */ /* 0x000fe200078e00ff */
[----:B------:R-:W-:Y:S01]  /*d330*/  LOP3.LUT R4, R19, 0x2a, RZ, 0xfc, !PT ;  /* 0x0000002a13047812 */ /* 0x000fe200078efcff */
[----:B------:R-:W-:Y:S01]  /*d340*/  STL [R1+0xf4], R0 ;  /* 0x0000f40001007387 */ /* 0x000fe20000100800 */
[----:B------:R-:W-:Y:S01]  /*d350*/  ISETP.GT.U32.AND P1, PT, R21, R11, PT ;  /* 0x0000000b1500720c */ /* 0x000fe20003f24070 */
[----:B------:R-:W-:Y:S01]  /*d360*/  IMAD.MOV R17, RZ, RZ, -R17 ;  /* 0x000000ffff117224 */ /* 0x000fe200078e0a11 */
[----:B------:R-:W-:Y:S01]  /*d370*/  IABS R14, R6 ;  /* 0x00000006000e7213 */ /* 0x000fe20000000000 */
[----:B------:R-:W-:Y:S01]  /*d380*/  @!P4 IMAD.MOV R3, RZ, RZ, -R3 ;  /* 0x000000ffff03c224 */ /* 0x000fe200078e0a03 */
[----:B------:R-:W-:Y:S01]  /*d390*/  ISETP.GE.AND P4, PT, R9, RZ, PT ;  /* 0x000000ff0900720c */ /* 0x000fe20003f86270 */
[----:B------:R-:W-:Y:S01]  /*d3a0*/  IMAD R9, R21, R17, R16 ;  /* 0x0000001115097224 */ /* 0x000fe200078e0210 */
[----:B------:R-:W-:Y:S01]  /*d3b0*/  IABS R12, R4 ;  /* 0x00000004000c7213 */ /* 0x000fe20000000000 */
[--C-:B------:R-:W-:Y:S01]  /*d3c0*/  @!P2 IMAD.IADD R5, R5, 0x1, -R21.reuse ;  /* 0x000000010505a824 */ /* 0x100fe200078e0a15 */
[----:B------:R-:W-:Y:S01]  /*d3d0*/  ISETP.GT.U32.AND P6, PT, R21, R13, PT ;  /* 0x0000000d1500720c */ /* 0x000fe20003fc4070 */
[----:B------:R-:W-:Y:S01]  /*d3e0*/  IMAD.HI.U32 R15, R23, R14, RZ ;  /* 0x0000000e170f7227 */ /* 0x000fe200078e00ff */
[----:B------:R-:W-:Y:S01]  /*d3f0*/  ISETP.GT.U32.AND P2, PT, R21, R9, PT ;  /* 0x000000091500720c */ /* 0x000fe20003f44070 */
[----:B------:R0:W-:Y:S01]  /*d400*/  STL [R1+0x18b4], R24 ;  /* 0x0018b41801007387 */ /* 0x0001e20000100800 */
[----:B------:R-:W-:Y:S01]  /*d410*/  LOP3.LUT R17, R19, 0x22, RZ, 0xfc, !PT ;  /* 0x0000002213117812 */ /* 0x000fe200078efcff */
[----:B------:R-:W-:-:S02]  /*d420*/  @!P1 IMAD.IADD R11, R11, 0x1, -R21 ;  /* 0x000000010b0b9824 */ /* 0x000fc400078e0a15 */
[----:B------:R-:W-:Y:S01]  /*d430*/  IMAD.MOV R16, RZ, RZ, -R15 ;  /* 0x000000ffff107224 */ /* 0x000fe200078e0a0f */
[----:B------:R-:W-:Y:S01]  /*d440*/  STL [R1+0x18b8], R2 ;  /* 0x0018b80201007387 */ /* 0x000fe20000100800 */
[----:B------:R-:W-:Y:S01]  /*d450*/  IMAD.HI.U32 R15, R23, R12, RZ ;  /* 0x0000000c170f7227 */ /* 0x000fe200078e00ff */
[----:B------:R-:W-:Y:S02]  /*d460*/  ISETP.GT.U32.AND P1, PT, R21, R11, PT ;  /* 0x0000000b1500720c */ /* 0x000fe40003f24070 */
[----:B------:R1:W-:Y:S01]  /*d470*/  STL [R1+0x18bc], R3 ;  /* 0x0018bc0301007387 */ /* 0x0003e20000100800 */
[----:B------:R-:W-:Y:S01]  /*d480*/  IMAD.MOV R15, RZ, RZ, -R15 ;  /* 0x000000ffff0f7224 */ /* 0x000fe200078e0a0f */
[----:B0-----:R-:W-:Y:S01]  /*d490*/  LOP3.LUT R24, R19, 0xc, RZ, 0xfc, !PT ;  /* 0x0000000c13187812 */ /* 0x001fe200078efcff */
[--C-:B------:R-:W-:Y:S01]  /*d4a0*/  @!P2 IMAD.IADD R9, R9, 0x1, -R21.reuse ;  /* 0x000000010909a824 */ /* 0x100fe200078e0a15 */
[----:B------:R-:W-:Y:S01]  /*d4b0*/  ISETP.GE.AND P2, PT, R4, RZ, PT ;  /* 0x000000ff0400720c */ /* 0x000fe20003f46270 */
[--C-:B------:R-:W-:Y:S01]  /*d4c0*/  @!P6 IMAD.IADD R13, R13, 0x1, -R21.reuse ;  /* 0x000000010d0de824 */ /* 0x100fe200078e0a15 */
[----:B------:R-:W-:Y:S01]  /*d4d0*/  ISETP.GE.AND P6, PT, R6, RZ, PT ;  /* 0x000000ff0600720c */ /* 0x000fe20003fc6270 */
[----:B------:R-:W-:Y:S01]  /*d4e0*/  IMAD R4, R21, R15, R12 ;  /* 0x0000000f15047224 */ /* 0x000fe200078e020c */
[----:B------:R-:W-:Y:S01]  /*d4f0*/  LOP3.LUT R12, R19, 0x26, RZ, 0xfc, !PT ;  /* 0x00000026130c7812 */ /* 0x000fe200078efcff */
[----:B------:R-:W-:Y:S01]  /*d500*/  IMAD R6, R21, R16, R14 ;  /* 0x0000001015067224 */ /* 0x000fe200078e020e */
[----:B------:R-:W-:Y:S01]  /*d510*/  LOP3.LUT R16, R19, 0x20, RZ, 0xfc, !PT ;  /* 0x0000002013107812 */ /* 0x000fe200078efcff */
[----:B------:R-:W-:Y:S01]  /*d520*/  @!P1 IMAD.IADD R11, R11, 0x1, -R21 ;  /* 0x000000010b0b9824 */ /* 0x000fe200078e0a15 */
[C---:B------:R-:W-:Y:S01]  /*d530*/  ISETP.GT.U32.AND P1, PT, R21.reuse, R4, PT ;  /* 0x000000041500720c */ /* 0x040fe20003f24070 */
[----:B------:R-:W-:Y:S01]  /*d540*/  @!P0 IMAD.MOV R5, RZ, RZ, -R5 ;  /* 0x000000ffff058224 */ /* 0x000fe200078e0a05 */
[----:B------:R-:W-:Y:S01]  /*d550*/  ISETP.GT.U32.AND P0, PT, R21, R6, PT ;  /* 0x000000061500720c */ /* 0x000fe20003f04070 */
[----:B------:R-:W-:Y:S01]  /*d560*/  IMAD.MOV.U32 R0, RZ, RZ, R13 ;  /* 0x000000ffff007224 */ /* 0x000fe200078e000d */
[----:B------:R-:W-:Y:S01]  /*d570*/  LOP3.LUT R13, R19, 0x24, RZ, 0xfc, !PT ;  /* 0x00000024130d7812 */ /* 0x000fe200078efcff */
[----:B------:R-:W-:Y:S01]  /*d580*/  IMAD.HI.U32 R14, R23, R8, RZ ;  /* 0x00000008170e7227 */ /* 0x000fe200078e00ff */
[----:B------:R0:W-:Y:S01]  /*d590*/  STL [R1+0x18c0], R5 ;  /* 0x0018c00501007387 */ /* 0x0001e20000100800 */
[----:B-1----:R-:W-:-:S02]  /*d5a0*/  LOP3.LUT R3, R19, 0x16, RZ, 0xfc, !PT ;  /* 0x0000001613037812 */ /* 0x002fc400078efcff */
[----:B------:R-:W-:Y:S01]  /*d5b0*/  @!P5 IMAD.MOV R0, RZ, RZ, -R0 ;  /* 0x000000ffff00d224 */ /* 0x000fe200078e0a00 */
[----:B------:R-:W-:Y:S01]  /*d5c0*/  ISETP.GT.U32.AND P5, PT, R21, R9, PT ;  /* 0x000000091500720c */ /* 0x000fe20003fa4070 */
[----:B------:R-:W-:Y:S01]  /*d5d0*/  IMAD.MOV R15, RZ, RZ, -R14 ;  /* 0x000000ffff0f7224 */ /* 0x000fe200078e0a0e */
[----:B------:R-:W-:Y:S01]  /*d5e0*/  IABS R14, R12 ;  /* 0x0000000c000e7213 */ /* 0x000fe20000000000 */
[--C-:B------:R-:W-:Y:S01]  /*d5f0*/  @!P1 IMAD.IADD R4, R4, 0x1, -R21.reuse ;  /* 0x0000000104049824 */ /* 0x100fe200078e0a15 */
[----:B------:R-:W-:Y:S01]  /*d600*/  STL [R1+0x18c4], R0 ;  /* 0x0018c40001007387 */ /* 0x000fe20000100800 */
[----:B------:R-:W-:Y:S01]  /*d610*/  @!P0 IMAD.IADD R6, R6, 0x1, -R21 ;  /* 0x0000000106068824 */ /* 0x000fe200078e0a15 */
[----:B0-----:R-:W-:Y:S01]  /*d620*/  LOP3.LUT R5, R19, 0x18, RZ, 0xfc, !PT ;  /* 0x0000001813057812 */ /* 0x001fe200078efcff */
[----:B------:R-:W-:Y:S01]  /*d630*/  IMAD.MOV.U32 R28, RZ, RZ, R11 ;  /* 0x000000ffff1c7224 */ /* 0x000fe200078e000b */
[C---:B------:R-:W-:Y:S01]  /*d640*/  ISETP.GT.U32.AND P1, PT, R21.reuse, R4, PT ;  /* 0x000000041500720c */ /* 0x040fe20003f24070 */
[C---:B------:R-:W-:Y:S01]  /*d650*/  IMAD R8, R21.reuse, R15, R8 ;  /* 0x0000000f15087224 */ /* 0x040fe200078e0208 */
[----:B------:R-:W-:Y:S01]  /*d660*/  ISETP.GT.U32.AND P0, PT, R21, R6, PT ;  /* 0x000000061500720c */ /* 0x000fe20003f04070 */
[----:B------:R-:W-:Y:S01]  /*d670*/  @!P3 IMAD.MOV R28, RZ, RZ, -R28 ;  /* 0x000000ffff1cb224 */ /* 0x000fe200078e0a1c */
[----:B------:R-:W-:Y:S01]  /*d680*/  IABS R15, R13 ;  /* 0x0000000d000f7213 */ /* 0x000fe20000000000 */
[----:B------:R-:W-:Y:S01]  /*d690*/  @!P5 IMAD.IADD R9, R9, 0x1, -R21 ;  /* 0x000000010909d824 */ /* 0x000fe200078e0a15 */
[----:B------:R-:W-:Y:S01]  /*d6a0*/  ISETP.GE.AND P3, PT, R10, RZ, PT ;  /* 0x000000ff0a00720c */ /* 0x000fe20003f66270 */
[----:B------:R-:W-:Y:S01]  /*d6b0*/  IMAD.HI.U32 R10, R23, R14, RZ ;  /* 0x0000000e170a7227 */ /* 0x000fe200078e00ff */
[----:B------:R-:W-:Y:S01]  /*d6c0*/  ISETP.GT.U32.AND P5, PT, R21, R8, PT ;  /* 0x000000081500720c */ /* 0x000fe20003fa4070 */
[----:B------:R0:W-:Y:S02]  /*d6d0*/  STL [R1+0x18c8], R28 ;  /* 0x0018c81c01007387 */ /* 0x0001e40000100800 */
[----:B------:R-:W-:-:S02]  /*d6e0*/  IMAD.MOV.U32 R7, RZ, RZ, R9 ;  /* 0x000000ffff077224 */ /* 0x000fc400078e0009 */
[----:B------:R-:W-:-:S04]  /*d6f0*/  IMAD.HI.U32 R9, R23, R15, RZ ;  /* 0x0000000f17097227 */ /* 0x000fc800078e00ff */
[----:B------:R-:W-:Y:S02]  /*d700*/  IMAD.MOV R10, RZ, RZ, -R10 ;  /* 0x000000ffff0a7224 */ /* 0x000fe400078e0a0a */
[----:B------:R-:W-:Y:S01]  /*d710*/  IMAD.MOV R9, RZ, RZ, -R9 ;  /* 0x000000ffff097224 */ /* 0x000fe200078e0a09 */
[----:B0-----:R-:W-:Y:S01]  /*d720*/  LOP3.LUT R28, R19, 0x14, RZ, 0xfc, !PT ;  /* 0x00000014131c7812 */ /* 0x001fe200078efcff */
[----:B------:R-:W-:Y:S01]  /*d730*/  IMAD R11, R21, R10, R14 ;  /* 0x0000000a150b7224 */ /* 0x000fe200078e020e */
[----:B------:R-:W-:Y:S01]  /*d740*/  IABS R14, R19 ;  /* 0x00000013000e7213 */ /* 0x000fe20000000000 */
[--C-:B------:R-:W-:Y:S02]  /*d750*/  @!P1 IMAD.IADD R4, R4, 0x1, -R21.reuse ;  /* 0x0000000104049824 */ /* 0x100fe400078e0a15 */
[----:B------:R-:W-:Y:S01]  /*d760*/  @!P0 IMAD.IADD R6, R6, 0x1, -R21 ;  /* 0x0000000106068824 */ /* 0x000fe200078e0a15 */
[----:B------:R-:W-:Y:S01]  /*d770*/  ISETP.GE.AND P0, PT, R13, RZ, PT ;  /* 0x000000ff0d00720c */ /* 0x000fe20003f06270 */
[C---:B------:R-:W-:Y:S01]  /*d780*/  IMAD R13, R21.reuse, R9, R15 ;  /* 0x00000009150d7224 */ /* 0x040fe200078e020f */
[----:B------:R-:W-:Y:S01]  /*d790*/  ISETP.GT.U32.AND P1, PT, R21, R11, PT ;  /* 0x0000000b1500720c */ /* 0x000fe20003f24070 */
[----:B------:R-:W-:Y:S01]  /*d7a0*/  IMAD.MOV.U32 R0, RZ, RZ, R4 ;  /* 0x000000ffff007224 */ /* 0x000fe200078e0004 */
[----:B------:R-:W-:Y:S01]  /*d7b0*/  LOP3.LUT R9, R19, 0x1e, RZ, 0xfc, !PT ;  /* 0x0000001e13097812 */ /* 0x000fe200078efcff */
[----:B------:R-:W-:-:S02]  /*d7c0*/  IMAD.MOV.U32 R2, RZ, RZ, R6 ;  /* 0x000000ffff027224 */ /* 0x000fc400078e0006 */
[----:B------:R-:W-:Y:S01]  /*d7d0*/  @!P2 IMAD.MOV R0, RZ, RZ, -R0 ;  /* 0x000000ffff00a224 */ /* 0x000fe200078e0a00 */
[----:B------:R-:W-:Y:S01]  /*d7e0*/  ISETP.GT.U32.AND P2, PT, R21, R13, PT ;  /* 0x0000000d1500720c */ /* 0x000fe20003f44070 */
[----:B------:R-:W-:Y:S01]  /*d7f0*/  @!P6 IMAD.MOV R2, RZ, RZ, -R2 ;  /* 0x000000ffff02e224 */ /* 0x000fe200078e0a02 */
[----:B------:R-:W-:Y:S01]  /*d800*/  ISETP.GE.AND P6, PT, R17, RZ, PT ;  /* 0x000000ff1100720c */ /* 0x000fe20003fc6270 */
[----:B------:R-:W-:Y:S01]  /*d810*/  IMAD.HI.U32 R10, R23, R14, RZ ;  /* 0x0000000e170a7227 */ /* 0x000fe200078e00ff */
[----:B------:R-:W-:Y:S02]  /*d820*/  IABS R17, R17 ;  /* 0x0000001100117213 */ /* 0x000fe40000000000 */
[----:B------:R-:W-:Y:S01]  /*d830*/  IABS R18, R9 ;  /* 0x0000000900127213 */ /* 0x000fe20000000000 */
[----:B------:R-:W-:Y:S02]  /*d840*/  @!P1 IMAD.IADD R11, R11, 0x1, -R21 ;  /* 0x000000010b0b9824 */ /* 0x000fe400078e0a15 */
[----:B------:R-:W-:-:S03]  /*d850*/  IMAD.HI.U32 R4, R23, R17, RZ ;  /* 0x0000001117047227 */ /* 0x000fc600078e00ff */
[----:B------:R-:W-:Y:S01]  /*d860*/  ISETP.GT.U32.AND P1, PT, R21, R11, PT ;  /* 0x0000000b1500720c */ /* 0x000fe20003f24070 */
[--C-:B------:R-:W-:Y:S02]  /*d870*/  @!P2 IMAD.IADD R13, R13, 0x1, -R21.reuse ;  /* 0x000000010d0da824 */ /* 0x100fe400078e0a15 */
[----:B------:R-:W-:Y:S02]  /*d880*/  IMAD.MOV R10, RZ, RZ, -R10 ;  /* 0x000000ffff0a7224 */ /* 0x000fe400078e0a0a */
[----:B------:R-:W-:Y:S01]  /*d890*/  @!P5 IMAD.IADD R8, R8, 0x1, -R21 ;  /* 0x000000010808d824 */ /* 0x000fe200078e0a15 */
[C---:B------:R-:W-:Y:S01]  /*d8a0*/  ISETP.GT.U32.AND P2, PT, R21.reuse, R13, PT ;  /* 0x0000000d1500720c */ /* 0x040fe20003f44070 */
[C---:B------:R-:W-:Y:S01]  /*d8b0*/  IMAD R14, R21.reuse, R10, R14 ;  /* 0x0000000a150e7224 */ /* 0x040fe200078e020e */
[----:B------:R-:W-:Y:S01]  /*d8c0*/  IABS R10, R5 ;  /* 0x00000005000a7213 */ /* 0x000fe20000000000 */
[----:B------:R-:W-:Y:S01]  /*d8d0*/  IMAD.MOV R4, RZ, RZ, -R4 ;  /* 0x000000ffff047224 */ /* 0x000fe200078e0a04 */
[----:B------:R-:W-:Y:S01]  /*d8e0*/  ISETP.GT.U32.AND P5, PT, R21, R8, PT ;  /* 0x000000081500720c */ /* 0x000fe20003fa4070 */
[----:B------:R-:W-:Y:S01]  /*d8f0*/  @!P4 IMAD.MOV R7, RZ, RZ, -R7 ;  /* 0x000000ffff07c224 */ /* 0x000fe200078e0a07 */
[----:B------:R-:W-:Y:S01]  /*d900*/  ISETP.GE.AND P4, PT, R12, RZ, PT ;  /* 0x000000ff0c00720c */ /* 0x000fe20003f86270 */
[----:B------:R-:W-:Y:S01]  /*d910*/  @!P1 IMAD.IADD R11, R11, 0x1, -R21 ;  /* 0x000000010b0b9824 */ /* 0x000fe200078e0a15 */
[C---:B------:R-:W-:Y:S01]  /*d920*/  ISETP.GT.U32.AND P1, PT, R21.reuse, R14, PT ;  /* 0x0000000e1500720c */ /* 0x040fe20003f24070 */
[----:B------:R-:W-:Y:S01]  /*d930*/  IMAD R17, R21, R4, R17 ;  /* 0x0000000415117224 */ /* 0x000fe200078e0211 */
[----:B------:R-:W-:Y:S01]  /*d940*/  STL [R1+0x48], R7 ;  /* 0x0000480701007387 */ /* 0x000fe20000100800 */
[----:B------:R-:W-:Y:S01]  /*d950*/  IABS R4, R3 ;  /* 0x0000000300047213 */ /* 0x000fe20000000000 */
[----:B------:R-:W-:-:S02]  /*d960*/  IMAD.HI.U32 R12, R23, R10, RZ ;  /* 0x0000000a170c7227 */ /* 0x000fc400078e00ff */
[----:B------:R0:W-:Y:S02]  /*d970*/  STL [R1+0x4c], R2 ;  /* 0x00004c0201007387 */ /* 0x0001e40000100800 */
[--C-:B------:R-:W-:Y:S01]  /*d980*/  @!P2 IMAD.IADD R13, R13, 0x1, -R21.reuse ;  /* 0x000000010d0da824 */ /* 0x100fe200078e0a15 */
[----:B------:R-:W-:Y:S01]  /*d990*/  ISETP.GT.U32.AND P2, PT, R21, R17, PT ;  /* 0x000000111500720c */ /* 0x000fe20003f44070 */
[--C-:B------:R-:W-:Y:S01]  /*d9a0*/  @!P5 IMAD.IADD R8, R8, 0x1, -R21.reuse ;  /* 0x000000010808d824 */ /* 0x100fe200078e0a15 */
[----:B------:R-:W-:Y:S01]  /*d9b0*/  ISETP.GE.AND P5, PT, R16, RZ, PT ;  /* 0x000000ff1000720c */ /* 0x000fe20003fa6270 */
[----:B------:R1:W-:Y:S01]  /*d9c0*/  STL [R1+0x54], R0 ;  /* 0x0000540001007387 */ /* 0x0003e20000100800 */
[----:B------:R-:W-:Y:S01]  /*d9d0*/  @!P1 IMAD.IADD R14, R14, 0x1, -R21 ;  /* 0x000000010e0e9824 */ /* 0x000fe200078e0a15 */
[----:B------:R-:W-:Y:S01]  /*d9e0*/  IABS R16, R16 ;  /* 0x0000001000107213 */ /* 0x000fe20000000000 */
[----:B------:R-:W-:Y:S01]  /*d9f0*/  @!P0 IMAD.MOV R13, RZ, RZ, -R13 ;  /* 0x000000ffff0d8224 */ /* 0x000fe200078e0a0d */
[----:B0-----:R-:W-:Y:S01]  /*da00*/  LOP3.LUT R2, R19, 0x1c, RZ, 0xfc, !PT ;  /* 0x0000001c13027812 */ /* 0x001fe200078efcff */
[----:B------:R-:W-:Y:S01]  /*da10*/  IMAD.MOV R12, RZ, RZ, -R12 ;  /* 0x000000ffff0c7224 */ /* 0x000fe200078e0a0c */
[----:B------:R-:W-:Y:S01]  /*da20*/  ISETP.GT.U32.AND P1, PT, R21, R14, PT ;  /* 0x0000000e1500720c */ /* 0x000fe20003f24070 */
[----:B------:R-:W-:Y:S01]  /*da30*/  IMAD.HI.U32 R6, R23, R16, RZ ;  /* 0x0000001017067227 */ /* 0x000fe200078e00ff */
[----:B------:R-:W-:-:S02]  /*da40*/  IABS R20, R2 ;  /* 0x0000000200147213 */ /* 0x000fc40000000000 */
[----:B------:R-:W-:Y:S01]  /*da50*/  LOP3.LUT R7, R19, 0x10, RZ, 0xfc, !PT ;  /* 0x0000001013077812 */ /* 0x000fe200078efcff */
[----:B------:R-:W-:Y:S02]  /*da60*/  @!P2 IMAD.IADD R17, R17, 0x1, -R21 ;  /* 0x000000011111a824 */ /* 0x000fe400078e0a15 */
[----:B-1----:R-:W-:Y:S02]  /*da70*/  IMAD.MOV.U32 R0, RZ, RZ, R8 ;  /* 0x000000ffff007224 */ /* 0x002fe400078e0008 */
[----:B------:R-:W-:Y:S01]  /*da80*/  IMAD.HI.U32 R8, R23, R18, RZ ;  /* 0x0000001217087227 */ /* 0x000fe200078e00ff */
[----:B------:R-:W-:-:S03]  /*da90*/  ISETP.GT.U32.AND P2, PT, R21, R17, PT ;  /* 0x000000111500720c */ /* 0x000fc60003f44070 */
[----:B------:R-:W-:Y:S01]  /*daa0*/  @!P3 IMAD.MOV R0, RZ, RZ, -R0 ;  /* 0x000000ffff00b224 */ /* 0x000fe200078e0a00 */
[----:B------:R-:W-:Y:S01]  /*dab0*/  ISETP.GE.AND P3, PT, R9, RZ, PT ;  /* 0x000000ff0900720c */ /* 0x000fe20003f66270 */
[----:B------:R-:W-:Y:S02]  /*dac0*/  IMAD.MOV R6, RZ, RZ, -R6 ;  /* 0x000000ffff067224 */ /* 0x000fe400078e0a06 */
[----:B------:R-:W-:Y:S01]  /*dad0*/  IMAD.MOV R8, RZ, RZ, -R8 ;  /* 0x000000ffff087224 */ /* 0x000fe200078e0a08 */
[----:B------:R0:W-:Y:S01]  /*dae0*/  STL [R1+0x50], R0 ;  /* 0x0000500001007387 */ /* 0x0001e20000100800 */
[C---:B------:R-:W-:Y:S01]  /*daf0*/  IMAD R16, R21.reuse, R6, R16 ;  /* 0x0000000615107224 */ /* 0x040fe200078e0210 */
[----:B------:R-:W-:Y:S01]  /*db00*/  IABS R6, R28 ;  /* 0x0000001c00067213 */ /* 0x000fe20000000000 */
[C---:B------:R-:W-:Y:S01]  /*db10*/  IMAD R18, R21.reuse, R8, R18 ;  /* 0x0000000815127224 */ /* 0x040fe200078e0212 */
[----:B------:R1:W-:Y:S01]  /*db20*/  STL [R1+0x6c], R5 ;  /* 0x00006c0501007387 */ /* 0x0003e20000100800 */
[----:B------:R-:W-:Y:S01]  /*db30*/  @!P1 IMAD.IADD R14, R14, 0x1, -R21 ;  /* 0x000000010e0e9824 */ /* 0x000fe200078e0a15 */
[----:B------:R-:W-:Y:S01]  /*db40*/  ISETP.GT.U32.AND P1, PT, R21, R16, PT ;  /* 0x000000101500720c */ /* 0x000fe20003f24070 */
[----:B------:R-:W-:Y:S01]  /*db50*/  IMAD.HI.U32 R25, R23, R20, RZ ;  /* 0x0000001417197227 */ /* 0x000fe200078e00ff */
[----:B------:R2:W-:Y:S01]  /*db60*/  STL [R1+0x68], R3 ;  /* 0x0000680301007387 */ /* 0x0005e20000100800 */
[----:B0-----:R-:W-:-:S02]  /*db70*/  LOP3.LUT R0, R19, 0x1a, RZ, 0xfc, !PT ;  /* 0x0000001a13007812 */ /* 0x001fc400078efcff */
[----:B------:R-:W-:Y:S01]  /*db80*/  @!P2 IMAD.IADD R17, R17, 0x1, -R21 ;  /* 0x000000011111a824 */ /* 0x000fe200078e0a15 */
[----:B------:R-:W-:Y:S01]  /*db90*/  ISETP.GT.U32.AND P2, PT, R21, R18, PT ;  /* 0x000000121500720c */ /* 0x000fe20003f44070 */
[----:B------:R-:W-:Y:S01]  /*dba0*/  IMAD.MOV R25, RZ, RZ, -R25 ;  /* 0x000000ffff197224 */ /* 0x000fe200078e0a19 */
[----:B------:R-:W-:Y:S01]  /*dbb0*/  IABS R22, R0 ;  /* 0x0000000000167213 */ /* 0x000fe20000000000 */
[----:B------:R-:W-:Y:S01]  /*dbc0*/  IMAD.HI.U32 R9, R23, R4, RZ ;  /* 0x0000000417097227 */ /* 0x000fe200078e00ff */
[C---:B-1----:R-:W-:Y:S01]  /*dbd0*/  LOP3.LUT R5, R19.reuse, 0x12, RZ, 0xfc, !PT ;  /* 0x0000001213057812 */ /* 0x042fe200078efcff */
[----:B------:R-:W-:Y:S01]  /*dbe0*/  STL [R1+0x1920], R28 ;  /* 0x0019201c01007387 */ /* 0x000fe20000100800 */
[----:B--2---:R-:W-:Y:S01]  /*dbf0*/  LOP3.LUT R3, R19, 0xe, RZ, 0xfc, !PT ;  /* 0x0000000e13037812 */ /* 0x004fe200078efcff */
[----:B------:R-:W-:Y:S02]  /*dc00*/  IMAD.HI.U32 R15, R23, R22, RZ ;  /* 0x00000016170f7227 */ /* 0x000fe400078e00ff */
[----:B------:R0:W-:Y:S02]  /*dc10*/  STL [R1+0x58], R5 ;  /* 0x0000580501007387 */ /* 0x0001e40000100800 */
[----:B------:R-:W-:-:S02]  /*dc20*/  IMAD.MOV R15, RZ, RZ, -R15 ;  /* 0x000000ffff0f7224 */ /* 0x000fc400078e0a0f */
[C---:B------:R-:W-:Y:S01]  /*dc30*/  IMAD R20, R21.reuse, R25, R20 ;  /* 0x0000001915147224 */ /* 0x040fe200078e0214 */
[----:B------:R-:W-:Y:S01]  /*dc40*/  IABS R25, R7 ;  /* 0x0000000700197213 */ /* 0x000fe20000000000 */
[C---:B------:R-:W-:Y:S01]  /*dc50*/  IMAD R22, R21.reuse, R15, R22 ;  /* 0x0000000f15167224 */ /* 0x040fe200078e0216 */
[----:B------:R-:W-:Y:S01]  /*dc60*/  IABS R15, R24 ;  /* 0x00000018000f7213 */ /* 0x000fe20000000000 */
[--C-:B------:R-:W-:Y:S01]  /*dc70*/  @!P1 IMAD.IADD R16, R16, 0x1, -R21.reuse ;  /* 0x0000000110109824 */ /* 0x100fe200078e0a15 */
[C---:B------:R-:W-:Y:S01]  /*dc80*/  ISETP.GT.U32.AND P1, PT, R21.reuse, R20, PT ;  /* 0x000000141500720c */ /* 0x040fe20003f24070 */
[----:B------:R-:W-:Y:S01]  /*dc90*/  @!P2 IMAD.IADD R18, R18, 0x1, -R21 ;  /* 0x000000011212a824 */ /* 0x000fe200078e0a15 */
[----:B------:R-:W-:Y:S01]  /*dca0*/  ISETP.GT.U32.AND P2, PT, R21, R22, PT ;  /* 0x000000161500720c */ /* 0x000fe20003f44070 */
[----:B------:R-:W-:Y:S01]  /*dcb0*/  IMAD.HI.U32 R8, R23, R6, RZ ;  /* 0x0000000617087227 */ /* 0x000fe200078e00ff */
[----:B------:R1:W-:Y:S03]  /*dcc0*/  STL [R1+0x40], R3 ;  /* 0x0000400301007387 */ /* 0x0003e60000100800 */
[----:B------:R-:W-:Y:S01]  /*dcd0*/  IMAD.MOV R9, RZ, RZ, -R9 ;  /* 0x000000ffff097224 */ /* 0x000fe200078e0a09 */
[----:B------:R-:W-:Y:S01]  /*dce0*/  STL [R1+0x1924], R7 ;  /* 0x0019240701007387 */ /* 0x000fe20000100800 */
[----:B------:R-:W-:-:S02]  /*dcf0*/  IMAD.MOV R8, RZ, RZ, -R8 ;  /* 0x000000ffff087224 */ /* 0x000fc400078e0a08 */
[C---:B------:R-:W-:Y:S01]  /*dd00*/  IMAD R4, R21.reuse, R9, R4 ;  /* 0x0000000915047224 */ /* 0x040fe200078e0204 */
[----:B------:R-:W-:Y:S01]  /*dd10*/  STL [R1+0x1928], R24 ;  /* 0x0019281801007387 */ /* 0x000fe20000100800 */
[--C-:B------:R-:W-:Y:S01]  /*dd20*/  @!P1 IMAD.IADD R20, R20, 0x1, -R21.reuse ;  /* 0x0000000114149824 */ /* 0x100fe200078e0a15 */
[C---:B------:R-:W-:Y:S01]  /*dd30*/  ISETP.GT.U32.AND P1, PT, R21.reuse, R18, PT ;  /* 0x000000121500720c */ /* 0x040fe20003f24070 */
[----:B------:R-:W-:Y:S02]  /*dd40*/  @!P2 IMAD.IADD R22, R22, 0x1, -R21 ;  /* 0x000000011616a824 */ /* 0x000fe400078e0a15 */
[C---:B------:R-:W-:Y:S01]  /*dd50*/  IMAD R6, R21.reuse, R8, R6 ;  /* 0x0000000815067224 */ /* 0x040fe200078e0206 */
[C---:B------:R-:W-:Y:S01]  /*dd60*/  ISETP.GT.U32.AND P2, PT, R21.reuse, R20, PT ;  /* 0x000000141500720c */ /* 0x040fe20003f44070 */
[C---:B------:R-:W-:Y:S01]  /*dd70*/  IMAD R10, R21.reuse, R12, R10 ;  /* 0x0000000c150a7224 */ /* 0x040fe200078e020a */
[----:B------:R-:W-:Y:S01]  /*dd80*/  IABS R8, R5 ;  /* 0x0000000500087213 */ /* 0x000fe20000000000 */
[----:B------:R-:W-:Y:S01]  /*dd90*/  @!P4 IMAD.MOV R11, RZ, RZ, -R11 ;  /* 0x000000ffff0bc224 */ /* 0x000fe200078e0a0b */
[----:B------:R-:W-:Y:S01]  /*dda0*/  ISETP.GT.U32.AND P0, PT, R21, R22, PT ;  /* 0x000000161500720c */ /* 0x000fe20003f04070 */
[----:B------:R-:W-:Y:S01]  /*ddb0*/  IMAD.HI.U32 R26, R23, R25, RZ ;  /* 0x00000019171a7227 */ /* 0x000fe200078e00ff */
[----:B------:R-:W-:-:S02]  /*ddc0*/  IABS R12, R3 ;  /* 0x00000003000c7213 */ /* 0x000fc40000000000 */
[----:B------:R2:W-:Y:S01]  /*ddd0*/  STL [R1+0x18cc], R11 ;  /* 0x0018cc0b01007387 */ /* 0x0005e20000100800 */
[--C-:B------:R-:W-:Y:S01]  /*dde0*/  @!P1 IMAD.IADD R18, R18, 0x1, -R21.reuse ;  /* 0x0000000112129824 */ /* 0x100fe200078e0a15 */
[----:B------:R-:W-:Y:S01]  /*ddf0*/  ISETP.GT.U32.AND P1, PT, R21, R4, PT ;  /* 0x000000041500720c */ /* 0x000fe20003f24070 */
[----:B------:R-:W-:Y:S01]  /*de00*/  IMAD.HI.U32 R9, R23, R8, RZ ;  /* 0x0000000817097227 */ /* 0x000fe200078e00ff */
[C---:B0-----:R-:W-:Y:S01]  /*de10*/  LOP3.LUT R5, R19.reuse, 0x8, RZ, 0xfc, !PT ;  /* 0x0000000813057812 */ /* 0x041fe200078efcff */
[----:B------:R0:W-:Y:S01]  /*de20*/  STL [R1+0x18d0], R13 ;  /* 0x0018d00d01007387 */ /* 0x0001e20000100800 */
[----:B-1----:R-:W-:Y:S01]  /*de30*/  LOP3.LUT R3, R19, 0x6, RZ, 0xfc, !PT ;  /* 0x0000000613037812 */ /* 0x002fe200078efcff */
[----:B------:R-:W-:Y:S01]  /*de40*/  @!P2 IMAD.IADD R20, R20, 0x1, -R21 ;  /* 0x000000011414a824 */ /* 0x000fe200078e0a15 */
[----:B------:R-:W-:Y:S01]  /*de50*/  ISETP.GT.U32.AND P2, PT, R21, R6, PT ;  /* 0x000000061500720c */ /* 0x000fe20003f44070 */
[----:B------:R-:W-:Y:S01]  /*de60*/  IMAD.MOV R9, RZ, RZ, -R9 ;  /* 0x000000ffff097224 */ /* 0x000fe200078e0a09 */
[----:B--2---:R-:W-:Y:S01]  /*de70*/  LOP3.LUT R11, R19, 0xa, RZ, 0xfc, !PT ;  /* 0x0000000a130b7812 */ /* 0x004fe200078efcff */
[----:B------:R-:W-:Y:S01]  /*de80*/  IMAD.HI.U32 R27, R23, R12, RZ ;  /* 0x0000000c171b7227 */ /* 0x000fe200078e00ff */
[----:B------:R-:W-:-:S03]  /*de90*/  ISETP.GT.U32.AND P4, PT, R21, R16, PT ;  /* 0x000000101500720c */ /* 0x000fc60003f84070 */
[----:B------:R-:W-:-:S04]  /*dea0*/  IMAD.HI.U32 R29, R23, R15, RZ ;  /* 0x0000000f171d7227 */ /* 0x000fc800078e00ff */
[----:B------:R-:W-:Y:S02]  /*deb0*/  IMAD R8, R21, R9, R8 ;  /* 0x0000000915087224 */ /* 0x000fe400078e0208 */
[----:B------:R-:W-:Y:S02]  /*dec0*/  IMAD.MOV R9, RZ, RZ, -R26 ;  /* 0x000000ffff097224 */ /* 0x000fe400078e0a1a */
[--C-:B------:R-:W-:Y:S01]  /*ded0*/  @!P0 IMAD.IADD R22, R22, 0x1, -R21.reuse ;  /* 0x0000000116168824 */ /* 0x100fe200078e0a15 */
[----:B------:R-:W-:Y:S01]  /*dee0*/  ISETP.GE.AND P0, PT, R2, RZ, PT ;  /* 0x000000ff0200720c */ /* 0x000fe20003f06270 */
[----:B------:R-:W-:Y:S01]  /*def0*/  @!P1 IMAD.IADD R4, R4, 0x1, -R21 ;  /* 0x0000000104049824 */ /* 0x000fe200078e0a15 */
[----:B------:R-:W-:Y:S01]  /*df00*/  ISETP.GE.AND P1, PT, R0, RZ, PT ;  /* 0x000000ff0000720c */ /* 0x000fe20003f26270 */
[----:B------:R-:W-:Y:S01]  /*df10*/  IMAD.MOV R26, RZ, RZ, -R27 ;  /* 0x000000ffff1a7224 */ /* 0x000fe200078e0a1b */
[C---:B------:R-:W-:Y:S01]  /*df20*/  LOP3.LUT R2, R19.reuse, 0x4, RZ, 0xfc, !PT ;  /* 0x0000000413027812 */ /* 0x040fe200078efcff */
[----:B------:R-:W-:Y:S01]  /*df30*/  @!P2 IMAD.IADD R6, R6, 0x1, -R21 ;  /* 0x000000010606a824 */ /* 0x000fe200078e0a15 */
[C---:B------:R-:W-:Y:S01]  /*df40*/  ISETP.GE.AND P2, PT, R19.reuse, RZ, PT ;  /* 0x000000ff1300720c */ /* 0x040fe20003f46270 */
[----:B------:R-:W-:Y:S01]  /*df50*/  IMAD.MOV R27, RZ, RZ, -R29 ;  /* 0x000000ffff1b7224 */ /* 0x000fe200078e0a1d */
[----:B------:R-:W-:Y:S01]  /*df60*/  LOP3.LUT R0, R19, 0x2, RZ, 0xfc, !PT ;  /* 0x0000000213007812 */ /* 0x000fe200078efcff */
[C---:B------:R-:W-:Y:S01]  /*df70*/  IMAD R9, R21.reuse, R9, R25 ;  /* 0x0000000915097224 */ /* 0x040fe200078e0219 */
[----:B------:R-:W-:Y:S01]  /*df80*/  IABS R19, R11 ;  /* 0x0000000b00137213 */ /* 0x000fe20000000000 */
[C---:B------:R-:W-:Y:S01]  /*df90*/  IMAD R15, R21.reuse, R27, R15 ;  /* 0x0000001b150f7224 */ /* 0x040fe200078e020f */
[----:B------:R-:W-:Y:S01]  /*dfa0*/  IABS R25, R5 ;  /* 0x0000000500197213 */ /* 0x000fe20000000000 */
[----:B------:R-:W-:Y:S01]  /*dfb0*/  IMAD R12, R21, R26, R12 ;  /* 0x0000001a150c7224 */ /* 0x000fe200078e020c */
[----:B------:R-:W-:Y:S01]  /*dfc0*/  IABS R29, R3 ;  /* 0x00000003001d7213 */ /* 0x000fe20000000000 */
[----:B------:R-:W-:Y:S01]  /*dfd0*/  IMAD.HI.U32 R26, R23, R19, RZ ;  /* 0x00000013171a7227 */ /* 0x000fe200078e00ff */
[----:B------:R-:W-:-:S02]  /*dfe0*/  IABS R27, R2 ;  /* 0x00000002001b7213 */ /* 0x000fc40000000000 */
[----:B------:R-:W-:Y:S01]  /*dff0*/  IABS R28, R0 ;  /* 0x00000000001c7213 */ /* 0x000fe20000000000 */
[----:B------:R-:W-:-:S04]  /*e000*/  IMAD.HI.U32 R24, R23, R25, RZ ;  /* 0x0000001917187227 */ /* 0x000fc800078e00ff */
[----:B------:R-:W-:-:S04]  /*e010*/  IMAD.HI.U32 R7, R23, R29, RZ ;  /* 0x0000001d17077227 */ /* 0x000fc800078e00ff */
[----:B0-----:R-:W-:-:S04]  /*e020*/  IMAD.HI.U32 R13, R23, R27, RZ ;  /* 0x0000001b170d7227 */ /* 0x001fc800078e00ff */
[----:B------:R-:W-:Y:S02]  /*e030*/  IMAD.MOV R26, RZ, RZ, -R26 ;  /* 0x000000ffff1a7224 */ /* 0x000fe400078e0a1a */
[----:B------:R-:W-:Y:S02]  /*e040*/  IMAD.MOV R24, RZ, RZ, -R24 ;  /* 0x000000ffff187224 */ /* 0x000fe400078e0a18 */
[----:B------:R-:W-:Y:S02]  /*e050*/  IMAD.MOV R7, RZ, RZ, -R7 ;  /* 0x000000ffff077224 */ /* 0x000fe400078e0a07 */
[----:B------:R-:W-:Y:S02]  /*e060*/  IMAD.MOV R13, RZ, RZ, -R13 ;  /* 0x000000ffff0d7224 */ /* 0x000fe400078e0a0d */
[----:B------:R-:W-:Y:S02]  /*e070*/  IMAD R19, R21, R26, R19 ;  /* 0x0000001a15137224 */ /* 0x000fe400078e0213 */
[----:B------:R-:W-:-:S04]  /*e080*/  IMAD.HI.U32 R26, R23, R28, RZ ;  /* 0x0000001c171a7227 */ /* 0x000fc800078e00ff */
[----:B------:R-:W-:Y:S01]  /*e090*/  @!P4 IMAD.IADD R16, R16, 0x1, -R21 ;  /* 0x000000011010c824 */ /* 0x000fe200078e0a15 */
[C---:B------:R-:W-:Y:S01]  /*e0a0*/  ISETP.GT.U32.AND P4, PT, R21.reuse, R10, PT ;  /* 0x0000000a1500720c */ /* 0x040fe20003f84070 */
[C---:B------:R-:W-:Y:S02]  /*e0b0*/  IMAD R23, R21.reuse, R24, R25 ;  /* 0x0000001815177224 */ /* 0x040fe400078e0219 */
[----:B------:R-:W-:Y:S01]  /*e0c0*/  @!P2 IMAD.MOV R14, RZ, RZ, -R14 ;  /* 0x000000ffff0ea224 */ /* 0x000fe200078e0a0e */
[----:B------:R-:W2:Y:S01]  /*e0d0*/  LDL.LU R24, [R1+0x1928] ;  /* 0x0019280001187983 */ /* 0x000ea20000300800 */
[C---:B------:R-:W-:Y:S02]  /*e0e0*/  IMAD R29, R21.reuse, R7, R29 ;  /* 0x00000007151d7224 */ /* 0x040fe400078e021d */
[----:B------:R-:W-:Y:S01]  /*e0f0*/  @!P6 IMAD.MOV R17, RZ, RZ, -R17 ;  /* 0x000000ffff11e224 */ /* 0x000fe200078e0a11 */
[----:B------:R-:W3:Y:S01]  /*e100*/  LDL.LU R7, [R1+0x1924] ;  /* 0x0019240001077983 */ /* 0x000ee20000300800 */
[----:B------:R-:W-:-:S02]  /*e110*/  IMAD R27, R21, R13, R27 ;  /* 0x0000000d151b7224 */ /* 0x000fc400078e021b */
[----:B------:R-:W-:Y:S01]  /*e120*/  @!P5 IMAD.MOV R16, RZ, RZ, -R16 ;  /* 0x000000ffff10d224 */ /* 0x000fe200078e0a10 */
[----:B------:R-:W4:Y:S01]  /*e130*/  LDL.LU R25, [R1+0x58] ;  /* 0x0000580001197983 */ /* 0x000f220000300800 */
[----:B------:R-:W-:Y:S02]  /*e140*/  @!P3 IMAD.MOV R18, RZ, RZ, -R18 ;  /* 0x000000ffff12b224 */ /* 0x000fe400078e0a12 */
[----:B------:R-:W-:Y:S01]  /*e150*/  @!P0 IMAD.MOV R20, RZ, RZ, -R20 ;  /* 0x000000ffff148224 */ /* 0x000fe200078e0a14 */
[----:B------:R-:W2:Y:S01]  /*e160*/  LDL.LU R13, [R1+0x40] ;  /* 0x00004000010d7983 */ /* 0x000ea20000300800 */
[----:B------:R-:W-:Y:S02]  /*e170*/  IMAD.MOV R26, RZ, RZ, -R26 ;  /* 0x000000ffff1a7224 */ /* 0x000fe400078e0a1a */
[----:B------:R-:W-:Y:S01]  /*e180*/  @!P4 IMAD.IADD R10, R10, 0x1, -R21 ;  /* 0x000000010a0ac824 */ /* 0x000fe200078e0a15 */
[----:B------:R0:W-:Y:S01]  /*e190*/  STL [R1+0x18d4], R14 ;  /* 0x0018d40e01007387 */ /* 0x0001e20000100800 */
[C---:B------:R-:W-:Y:S01]  /*e1a0*/  IMAD R26, R21.reuse, R26, R28 ;  /* 0x0000001a151a7224 */ /* 0x040fe200078e021c */
[----:B------:R-:W-:-:S02]  /*e1b0*/  ISETP.GT.U32.AND P4, PT, R21, R8, PT ;  /* 0x000000081500720c */ /* 0x000fc40003f84070 */
[----:B0-----:R-:W2:Y:S04]  /*e1c0*/  LDL.LU R14, [R1+0x68] ;  /* 0x00006800010e7983 */ /* 0x001ea80000300800 */
[----:B------:R0:W-:Y:S01]  /*e1d0*/  STL [R1+0x18d8], R17 ;  /* 0x0018d81101007387 */ /* 0x0001e20000100800 */
[----:B------:R-:W-:Y:S01]  /*e1e0*/  ISETP.GT.U32.AND P2, PT, R21, R10, PT ;  /* 0x0000000a1500720c */ /* 0x000fe20003f44070 */
[----:B------:R-:W-:-:S05]  /*e1f0*/  @!P1 IMAD.MOV R22, RZ, RZ, -R22 ;  /* 0x000000ffff169224 */ /* 0x000fca00078e0a16 */
[--C-:B------:R-:W-:Y:S01]  /*e200*/  @!P4 IMAD.IADD R8, R8, 0x1, -R21.reuse ;  /* 0x000000010808c824 */ /* 0x100fe200078e0a15 */
[C---:B------:R-:W-:Y:S01]  /*e210*/  ISETP.GT.U32.AND P4, PT, R21.reuse, R9, PT ;  /* 0x000000091500720c */ /* 0x040fe20003f84070 */
[----:B0-----:R-:W2:Y:S04]  /*e220*/  LDL.LU R17, [R1+0x6c] ;  /* 0x00006c0001117983 */ /* 0x001ea80000300800 */
[----:B------:R-:W-:Y:S04]  /*e230*/  STL [R1+0x18dc], R16 ;  /* 0x0018dc1001007387 */ /* 0x000fe80000100800 */
[----:B------:R-:W-:Y:S01]  /*e240*/  STL [R1+0x18e0], R18 ;  /* 0x0018e01201007387 */ /* 0x000fe20000100800 */
[----:B------:R-:W-:Y:S01]  /*e250*/  @!P2 IMAD.IADD R10, R10, 0x1, -R21 ;  /* 0x000000010a0aa824 */ /* 0x000fe200078e0a15 */
[----:B------:R-:W-:-:S02]  /*e260*/  ISETP.GT.U32.AND P5, PT, R21, R6, PT ;  /* 0x000000061500720c */ /* 0x000fc40003fa4070 */
[--C-:B------:R-:W-:Y:S01]  /*e270*/  @!P4 IMAD.IADD R9, R9, 0x1, -R21.reuse ;  /* 0x000000010909c824 */ /* 0x100fe200078e0a15 */
[----:B------:R-:W-:Y:S01]  /*e280*/  STL [R1+0x18e4], R20 ;  /* 0x0018e41401007387 */ /* 0x000fe20000100800 */
[C---:B------:R-:W-:Y:S02]  /*e290*/  ISETP.GT.U32.AND P2, PT, R21.reuse, R19, PT ;  /* 0x000000131500720c */ /* 0x040fe40003f44070 */
[----:B------:R-:W-:Y:S01]  /*e2a0*/  ISETP.GT.U32.AND P4, PT, R21, R12, PT ;  /* 0x0000000c1500720c */ /* 0x000fe20003f84070 */
[----:B------:R-:W2:Y:S04]  /*e2b0*/  LDL.LU R28, [R1+0x1920] ;  /* 0x00192000011c7983 */ /* 0x000ea80000300800 */
[----:B------:R-:W-:Y:S06]  /*e2c0*/  STL [R1+0x18e8], R22 ;  /* 0x0018e81601007387 */ /* 0x000fec0000100800 */
[----:B------:R-:W-:-:S02]  /*e2d0*/  @!P2 IMAD.IADD R19, R19, 0x1, -R21 ;  /* 0x000000011313a824 */ /* 0x000fc400078e0a15 */
[--C-:B------:R-:W-:Y:S01]  /*e2e0*/  @!P4 IMAD.IADD R12, R12, 0x1, -R21.reuse ;  /* 0x000000010c0cc824 */ /* 0x100fe200078e0a15 */
[C---:B------:R-:W-:Y:S01]  /*e2f0*/  ISETP.GT.U32.AND P4, PT, R21.reuse, R4, PT ;  /* 0x000000041500720c */ /* 0x040fe20003f84070 */
[----:B------:R-:W-:Y:S01]  /*e300*/  @!P5 IMAD.IADD R6, R6, 0x1, -R21 ;  /* 0x000000010606d824 */ /* 0x000fe200078e0a15 */
[C---:B------:R-:W-:Y:S02]  /*e310*/  ISETP.GT.U32.AND P5, PT, R21.reuse, R29, PT ;  /* 0x0000001d1500720c */ /* 0x040fe40003fa4070 */
[C---:B------:R-:W-:Y:S02]  /*e320*/  ISETP.GT.U32.AND P3, PT, R21.reuse, R8, PT ;  /* 0x000000081500720c */ /* 0x040fe40003f64070 */
[C---:B------:R-:W-:Y:S02]  /*e330*/  ISETP.GT.U32.AND P0, PT, R21.reuse, R9, PT ;  /* 0x000000091500720c */ /* 0x040fe40003f04070 */
[----:B------:R-:W-:-:S05]  /*e340*/  ISETP.GT.U32.AND P1, PT, R21, R15, PT ;  /* 0x0000000f1500720c */ /* 0x000fca0003f24070 */
[--C-:B------:R-:W-:Y:S01]  /*e350*/  @!P4 IMAD.IADD R4, R4, 0x1, -R21.reuse ;  /* 0x000000010404c824 */ /* 0x100fe200078e0a15 */
[----:B------:R-:W-:Y:S01]  /*e360*/  ISETP.GT.U32.AND P4, PT, R21, R23, PT ;  /* 0x000000171500720c */ /* 0x000fe20003f84070 */
[--C-:B------:R-:W-:Y:S01]  /*e370*/  @!P5 IMAD.IADD R29, R29, 0x1, -R21.reuse ;  /* 0x000000011d1dd824 */ /* 0x100fe200078e0a15 */
[----:B--2---:R-:W-:Y:S02]  /*e380*/  ISETP.GE.AND P2, PT, R28, RZ, PT ;  /* 0x000000ff1c00720c */ /* 0x004fe40003f46270 */
[----:B------:R-:W2:Y:S01]  /*e390*/  LDL.LU R28, [R1+0x3cc] ;  /* 0x0003cc00011c7983 */ /* 0x000ea20000300800 */
[----:B---3--:R-:W-:Y:S01]  /*e3a0*/  ISETP.GE.AND P5, PT, R7, RZ, PT ;  /* 0x000000ff0700720c */ /* 0x008fe20003fa6270 */
[--C-:B------:R-:W-:Y:S01]  /*e3b0*/  @!P3 IMAD.IADD R8, R8, 0x1, -R21.reuse ;  /* 0x000000010808b824 */ /* 0x100fe200078e0a15 */
[----:B------:R-:W-:Y:S01]  /*e3c0*/  ISETP.GT.U32.AND P3, PT, R21, R27, PT ;  /* 0x0000001b1500720c */ /* 0x000fe20003f64070 */
[----:B------:R-:W0:Y:S01]  /*e3d0*/  S2R R7, SR_TID.X ;  /* 0x0000000000077919 */ /* 0x000e220000002100 */
[--C-:B------:R-:W-:Y:S01]  /*e3e0*/  @!P0 IMAD.IADD R9, R9, 0x1, -R21.reuse ;  /* 0x0000000109098824 */ /* 0x100fe200078e0a15 */
[----:B------:R-:W-:Y:S01]  /*e3f0*/  ISETP.GE.AND P0, PT, R17, RZ, PT ;  /* 0x000000ff1100720c */ /* 0x000fe20003f06270 */
[--C-:B------:R-:W-:Y:S01]  /*e400*/  @!P1 IMAD.IADD R15, R15, 0x1, -R21.reuse ;  /* 0x000000010f0f9824 */ /* 0x100fe200078e0a15 */
[----:B------:R-:W-:Y:S01]  /*e410*/  ISETP.GE.AND P1, PT, R14, RZ, PT ;  /* 0x000000ff0e00720c */ /* 0x000fe20003f26270 */
[----:B------:R-:W-:Y:S01]  /*e420*/  @!P4 IMAD.IADD R23, R23, 0x1, -R21 ;  /* 0x000000011717c824 */ /* 0x000fe200078e0a15 */
[----:B------:R-:W-:-:S02]  /*e430*/  ISETP.GT.U32.AND P6, PT, R21, R12, PT ;  /* 0x0000000c1500720c */ /* 0x000fc40003fc4070 */
[----:B----4-:R-:W-:-:S04]  /*e440*/  ISETP.GE.AND P4, PT, R25, RZ, PT ;  /* 0x000000ff1900720c */ /* 0x010fc80003f86270 */
[--C-:B------:R-:W-:Y:S01]  /*e450*/  @!P3 IMAD.IADD R27, R27, 0x1, -R21.reuse ;  /* 0x000000011b1bb824 */ /* 0x100fe200078e0a15 */
[----:B------:R-:W-:Y:S02]  /*e460*/  ISETP.GE.AND P3, PT, R13, RZ, PT ;  /* 0x000000ff0d00720c */ /* 0x000fe40003f66270 */
[----:B------:R-:W-:Y:S02]  /*e470*/  @!P0 IMAD.MOV R10, RZ, RZ, -R10 ;  /* 0x000000ffff0a8224 */ /* 0x000fe400078e0a0a */
[----:B------:R-:W-:Y:S01]  /*e480*/  @!P1 IMAD.MOV R4, RZ, RZ, -R4 ;  /* 0x000000ffff049224 */ /* 0x000fe200078e0a04 */
[----:B------:R-:W-:Y:S01]  /*e490*/  ISETP.GT.U32.AND P0, PT, R21, R15, PT ;  /* 0x0000000f1500720c */ /* 0x000fe20003f04070 */
[----:B------:R-:W-:Y:S02]  /*e4a0*/  @!P6 IMAD.IADD R12, R12, 0x1, -R21 ;  /* 0x000000010c0ce824 */ /* 0x000fe400078e0a15 */
[----:B------:R-:W-:Y:S02]  /*e4b0*/  @!P2 IMAD.MOV R6, RZ, RZ, -R6 ;  /* 0x000000ffff06a224 */ /* 0x000fe400078e0a06 */
[----:B0-----:R-:W-:Y:S01]  /*e4c0*/  IMAD.SHL.U32 R25, R7, 0x80, RZ ;  /* 0x0000008007197824 */ /* 0x001fe200078e00ff */
[----:B------:R-:W-:Y:S01]  /*e4d0*/  STL [R1+0x18ec], R10 ;  /* 0x0018ec0a01007387 */ /* 0x000fe20000100800 */
[----:B------:R-:W-:-:S02]  /*e4e0*/  @!P4 IMAD.MOV R8, RZ, RZ, -R8 ;  /* 0x000000ffff08c224 */ /* 0x000fc400078e0a08 */
[----:B------:R-:W-:Y:S01]  /*e4f0*/  @!P5 IMAD.MOV R9, RZ, RZ, -R9 ;  /* 0x000000ffff09d224 */ /* 0x000fe200078e0a09 */
[----:B------:R-:W-:Y:S01]  /*e500*/  ISETP.GT.U32.AND P5, PT, R21, R27, PT ;  /* 0x0000001b1500720c */ /* 0x000fe20003fa4070 */
[----:B------:R2:W-:Y:S01]  /*e510*/  STL [R1+0x18f0], R4 ;  /* 0x0018f00401007387 */ /* 0x0005e20000100800 */
[----:B------:R-:W-:-:S03]  /*e520*/  @!P3 IMAD.MOV R12, RZ, RZ, -R12 ;  /* 0x000000ffff0cb224 */ /* 0x000fc600078e0a0c */
[----:B------:R-:W-:Y:S01]  /*e530*/  STL [R1+0x18f4], R6 ;  /* 0x0018f40601007387 */ /* 0x000fe20000100800 */
[----:B------:R-:W-:-:S03]  /*e540*/  ISETP.GT.U32.AND P1, PT, R21, R19, PT ;  /* 0x000000131500720c */ /* 0x000fc60003f24070 */
[----:B------:R0:W-:Y:S01]  /*e550*/  STL [R1+0x18f8], R8 ;  /* 0x0018f80801007387 */ /* 0x0001e20000100800 */
[----:B------:R-:W-:-:S03]  /*e560*/  ISETP.GT.U32.AND P4, PT, R21, R29, PT ;  /* 0x0000001d1500720c */ /* 0x000fc60003f84070 */
[----:B------:R-:W-:Y:S04]  /*e570*/  STL [R1+0x18fc], R9 ;  /* 0x0018fc0901007387 */ /* 0x000fe80000100800 */
[----:B------:R-:W-:Y:S01]  /*e580*/  STL [R1+0x1900], R12 ;  /* 0x0019000c01007387 */ /* 0x000fe20000100800 */
[--C-:B------:R-:W-:Y:S01]  /*e590*/  @!P0 IMAD.IADD R15, R15, 0x1, -R21.reuse ;  /* 0x000000010f0f8824 */ /* 0x100fe200078e0a15 */
[----:B------:R-:W-:Y:S01]  /*e5a0*/  ISETP.GE.AND P0, PT, R11, RZ, PT ;  /* 0x000000ff0b00720c */ /* 0x000fe20003f06270 */
[--C-:B------:R-:W-:Y:S01]  /*e5b0*/  @!P5 IMAD.IADD R27, R27, 0x1, -R21.reuse ;  /* 0x000000011b1bd824 */ /* 0x100fe200078e0a15 */
[----:B------:R-:W-:Y:S01]  /*e5c0*/  ISETP.GE.AND P5, PT, R0, RZ, PT ;  /* 0x000000ff0000720c */ /* 0x000fe20003fa6270 */
[--C-:B------:R-:W-:Y:S01]  /*e5d0*/  @!P1 IMAD.IADD R19, R19, 0x1, -R21.reuse ;  /* 0x0000000113139824 */ /* 0x100fe200078e0a15 */
[----:B------:R-:W-:Y:S01]  /*e5e0*/  LOP3.LUT R7, R7, 0x3f, RZ, 0xc0, !PT ;  /* 0x0000003f07077812 */ /* 0x000fe200078ec0ff */
[----:B------:R-:W-:Y:S01]  /*e5f0*/  @!P4 IMAD.IADD R29, R29, 0x1, -R21 ;  /* 0x000000011d1dc824 */ /* 0x000fe200078e0a15 */
[----:B------:R-:W-:-:S02]  /*e600*/  ISETP.GE.AND P1, PT, R5, RZ, PT ;  /* 0x000000ff0500720c */ /* 0x000fc40003f26270 */
[----:B------:R-:W-:Y:S01]  /*e610*/  ISETP.GE.AND P4, PT, R2, RZ, PT ;  /* 0x000000ff0200720c */ /* 0x000fe20003f86270 */
[----:B------:R-:W-:Y:S01]  /*e620*/  IMAD R2, R7, c[0x0][0x18c], RZ ;  /* 0x0000630007027a24 */ /* 0x000fe200078e02ff */
[----:B--2---:R-:W-:-:S05]  /*e630*/  LOP3.LUT R4, R28, 0x800, R25, 0xf8, !PT ;  /* 0x000008001c047812 */ /* 0x004fca00078ef819 */
[----:B------:R1:W-:Y:S04]  /*e640*/  STL [R1+0xd50], R4 ;  /* 0x000d500401007387 */ /* 0x0003e80000100800 */
[----:B------:R-:W0:Y:S04]  /*e650*/  LDL.LU R14, [R1+0x98] ;  /* 0x00009800010e7983 */ /* 0x000e280000300800 */
[----:B------:R-:W2:Y:S04]  /*e660*/  LDL.LU R13, [R1+0x78] ;  /* 0x00007800010d7983 */ /* 0x000ea80000300800 */
[----:B------:R-:W1:Y:S04]  /*e670*/  LDL.LU R11, [R1+0x70] ;  /* 0x00007000010b7983 */ /* 0x000e680000300800 */
[----:B------:R-:W3:Y:S04]  /*e680*/  LDL.LU R28, [R1+0x5c] ;  /* 0x00005c00011c7983 */ /* 0x000ee80000300800 */
[----:B------:R-:W4:Y:S04]  /*e690*/  LDL.LU R0, [R1+0x20] ;  /* 0x0000200001007983 */ /* 0x000f280000300800 */
[----:B------:R-:W4:Y:S04]  /*e6a0*/  LDL.LU R5, [R1+0x360] ;  /* 0x0003600001057983 */ /* 0x000f280000300800 */
[----:B------:R-:W4:Y:S01]  /*e6b0*/  LDL.LU R7, [R1+0x364] ;  /* 0x0003640001077983 */ /* 0x000f220000300800 */
[----:B------:R-:W-:-:S02]  /*e6c0*/  ISETP.GT.U32.AND P6, PT, R21, R26, PT ;  /* 0x0000001a1500720c */ /* 0x000fc40003fc4070 */
[----:B------:R-:W-:-:S11]  /*e6d0*/  ISETP.GT.U32.AND P2, PT, R21, R23, PT ;  /* 0x000000171500720c */ /* 0x000fd60003f44070 */
[----:B------:R-:W-:Y:S01]  /*e6e0*/  @!P6 IMAD.IADD R26, R26, 0x1, -R21 ;  /* 0x000000011a1ae824 */ /* 0x000fe200078e0a15 */
[----:B------:R-:W-:-:S04]  /*e6f0*/  ISETP.GE.AND P6, PT, R24, RZ, PT ;  /* 0x000000ff1800720c */ /* 0x000fc80003fc6270 */
[----:B------:R-:W-:Y:S01]  /*e700*/  ISETP.GT.U32.AND P3, PT, R21, R26, PT ;  /* 0x0000001a1500720c */ /* 0x000fe20003f64070 */
[----:B------:R-:W-:Y:S01]  /*e710*/  @!P2 IMAD.IADD R23, R23, 0x1, -R21 ;  /* 0x000000011717a824 */ /* 0x000fe200078e0a15 */
[----:B------:R-:W-:-:S07]  /*e720*/  ISETP.GE.AND P2, PT, R3, RZ, PT ;  /* 0x000000ff0300720c */ /* 0x000fce0003f46270 */
[----:B------:R-:W-:-:S04]  /*e730*/  @!P6 IMAD.MOV R15, RZ, RZ, -R15 ;  /* 0x000000ffff0fe224 */ /* 0x000fc800078e0a0f */
[----:B------:R-:W-:Y:S01]  /*e740*/  @!P3 IMAD.IADD R26, R26, 0x1, -R21 ;  /* 0x000000011a1ab824 */ /* 0x000fe200078e0a15 */
[----:B------:R-:W-:Y:S01]  /*e750*/  STL [R1+0x1904], R15 ;  /* 0x0019040f01007387 */ /* 0x000fe20000100800 */
[----:B------:R-:W-:-:S03]  /*e760*/  LEA R21, P6, R2, c[0x0][0x168], 0x1 ;  /* 0x00005a0002157a11 */ /* 0x000fc600078c08ff */
[----:B------:R-:W4:Y:S04]  /*e770*/  LDL.LU R3, [R1+0x368] ;  /* 0x0003680001037983 */ /* 0x000f280000300800 */
[----:B------:R-:W4:Y:S04]  /*e780*/  LDL.LU R2, [R1+0x36c] ;  /* 0x00036c0001027983 */ /* 0x000f280000300800 */
[----:B------:R-:W4:Y:S01]  /*e790*/  LDL.LU R24, [R1+0x394] ;  /* 0x0003940001187983 */ /* 0x000f220000300800 */
[----:B------:R-:W-:Y:S01]  /*e7a0*/  @!P0 IMAD.MOV R19, RZ, RZ, -R19 ;  /* 0x000000ffff138224 */ /* 0x000fe200078e0a13 */
[----:B------:R-:W-:Y:S01]  /*e7b0*/  ISETP.NE.AND P3, PT, RZ, c[0x0][0x17c], PT ;  /* 0x00005f00ff007a0c */ /* 0x000fe20003f65270 */
[----:B------:R-:W-:Y:S01]  /*e7c0*/  @!P1 IMAD.MOV R23, RZ, RZ, -R23 ;  /* 0x000000ffff179224 */ /* 0x000fe200078e0a17 */
[----:B------:R-:W-:Y:S01]  /*e7d0*/  LOP3.LUT R25, RZ, c[0x0][0x17c], RZ, 0x33, !PT ;  /* 0x00005f00ff197a12 */ /* 0x000fe200078e33ff */
[----:B------:R-:W-:Y:S01]  /*e7e0*/  @!P2 IMAD.MOV R29, RZ, RZ, -R29 ;  /* 0x000000ffff1da224 */ /* 0x000fe200078e0a1d */
[----:B------:R-:W-:Y:S01]  /*e7f0*/  STL [R1+0x1804], R21 ;  /* 0x0018041501007387 */ /* 0x000fe20000100800 */
[----:B------:R-:W-:-:S02]  /*e800*/  @!P4 IMAD.MOV R27, RZ, RZ, -R27 ;  /* 0x000000ffff1bc224 */ /* 0x000fc400078e0a1b */
[----:B------:R-:W-:Y:S01]  /*e810*/  @!P5 IMAD.MOV R26, RZ, RZ, -R26 ;  /* 0x000000ffff1ad224 */ /* 0x000fe200078e0a1a */
[----:B------:R-:W-:Y:S04]  /*e820*/  STL [R1+0x190c], R19 ;  /* 0x00190c1301007387 */ /* 0x000fe80000100800 */
[----:B------:R-:W-:Y:S04]  /*e830*/  STL [R1+0x1910], R23 ;  /* 0x0019101701007387 */ /* 0x000fe80000100800 */
[----:B------:R-:W-:Y:S04]  /*e840*/  STL [R1+0x1914], R29 ;  /* 0x0019141d01007387 */ /* 0x000fe80000100800 */
[----:B------:R-:W-:Y:S04]  /*e850*/  STL [R1+0x1918], R27 ;  /* 0x0019181b01007387 */ /* 0x000fe80000100800 */
[----:B------:R-:W-:Y:S01]  /*e860*/  STL [R1+0x191c], R26 ;  /* 0x00191c1a01007387 */ /* 0x000fe20000100800 */
[----:B0-----:R-:W-:-:S02]  /*e870*/  SEL R8, R25, R14, !P3 ;  /* 0x0000000e19087207 */ /* 0x001fc40005800000 */
[----:B--2---:R-:W-:-:S03]  /*e880*/  SEL R6, R25, R13, !P3 ;  /* 0x0000000d19067207 */ /* 0x004fc60005800000 */
[----:B------:R3:W-:Y:S01]  /*e890*/  STL [R1+0x40c], R8 ;  /* 0x00040c0801007387 */ /* 0x0007e20000100800 */
[----:B-1----:R-:W-:-:S03]  /*e8a0*/  SEL R4, R25, R11, !P3 ;  /* 0x0000000b19047207 */ /* 0x002fc60005800000 */
[----:B------:R4:W-:Y:S01]  /*e8b0*/  STL [R1+0x408], R6 ;  /* 0x0004080601007387 */ /* 0x0009e20000100800 */
[----:B---3--:R-:W-:-:S03]  /*e8c0*/  SEL R8, R25, R28, !P3 ;  /* 0x0000001c19087207 */ /* 0x008fc60005800000 */
[----:B------:R0:W-:Y:S01]  /*e8d0*/  STL [R1+0x400], R4 ;  /* 0x0004000401007387 */ /* 0x0001e20000100800 */
[----:B----4-:R-:W-:-:S03]  /*e8e0*/  SEL R6, R25, R0, !P3 ;  /* 0x0000000019067207 */ /* 0x010fc60005800000 */
[----:B------:R-:W-:Y:S04]  /*e8f0*/  STL [R1+0x3fc], R8 ;  /* 0x0003fc0801007387 */ /* 0x000fe80000100800 */
[----:B------:R-:W-:Y:S01]  /*e900*/  STL [R1+0x3f8], R6 ;  /* 0x0003f80601007387 */ /* 0x000fe20000100800 */
[----:B0-----:R-:W-:-:S03]  /*e910*/  SEL R4, R25, R5, !P3 ;  /* 0x0000000519047207 */ /* 0x001fc60005800000 */
[----:B------:R-:W2:Y:S01]  /*e920*/  LDL.LU R26, [R1+0x3c0] ;  /* 0x0003c000011a7983 */ /* 0x000ea20000300800 */
[----:B------:R-:W-:-:S03]  /*e930*/  SEL R0, R25, R7, !P3 ;  /* 0x0000000719007207 */ /* 0x000fc60005800000 */
[----:B------:R-:W-:Y:S04]  /*e940*/  STL [R1+0x3f4], R4 ;  /* 0x0003f40401007387 */ /* 0x000fe80000100800 */
[----:B------:R-:W3:Y:S04]  /*e950*/  LDL.LU R27, [R1+0x3c8] ;  /* 0x0003c800011b7983 */ /* 0x000ee80000300800 */
[----:B------:R0:W-:Y:S04]  /*e960*/  STL [R1+0x3f0], R0 ;  /* 0x0003f00001007387 */ /* 0x0001e80000100800 */
[----:B------:R-:W4:Y:S04]  /*e970*/  LDL.LU R29, [R1+0x3c4] ;  /* 0x0003c400011d7983 */ /* 0x000f280000300800 */
[----:B------:R-:W4:Y:S04]  /*e980*/  LDL.LU R23, [R1+0x3a4] ;  /* 0x0003a40001177983 */ /* 0x000f280000300800 */
[----:B------:R-:W4:Y:S04]  /*e990*/  LDL.LU R5, [R1+0x3a8] ;  /* 0x0003a80001057983 */ /* 0x000f280000300800 */
[----:B------:R-:W4:Y:S04]  /*e9a0*/  LDL.LU R7, [R1+0x3bc] ;  /* 0x0003bc0001077983 */ /* 0x000f280000300800 */
[----:B------:R-:W4:Y:S01]  /*e9b0*/  LDL.LU R19, [R1+0x3b8] ;  /* 0x0003b80001137983 */ /* 0x000f220000300800 */
[----:B------:R-:W-:-:S02]  /*e9c0*/  SEL R3, R25, R3, !P3 ;  /* 0x0000000319037207 */ /* 0x000fc40005800000 */
[----:B0-----:R-:W-:-:S03]  /*e9d0*/  SEL R0, R25, R2, !P3 ;  /* 0x0000000219007207 */ /* 0x001fc60005800000 */
[----:B------:R-:W-:Y:S04]  /*e9e0*/  STL [R1+0x3ec], R3 ;  /* 0x0003ec0301007387 */ /* 0x000fe80000100800 */
[----:B------:R-:W4:Y:S04]  /*e9f0*/  LDL.LU R21, [R1+0x3b0] ;  /* 0x0003b00001157983 */ /* 0x000f280000300800 */
[----:B------:R0:W-:Y:S04]  /*ea00*/  STL [R1+0x3e8], R0 ;  /* 0x0003e80001007387 */ /* 0x0001e80000100800 */
[----:B------:R-:W4:Y:S04]  /*ea10*/  LDL.LU R15, [R1+0x3b4] ;  /* 0x0003b400010f7983 */ /* 0x000f280000300800 */
[----:B------:R-:W4:Y:S04]  /*ea20*/  LDL.LU R12, [R1+0x3ac] ;  /* 0x0003ac00010c7983 */ /* 0x000f280000300800 */
[----:B------:R-:W4:Y:S01]  /*ea30*/  LDL.LU R9, [R1+0x3a0] ;  /* 0x0003a00001097983 */ /* 0x000f220000300800 */
[----:B0-----:R-:W-:-:S03]  /*ea40*/  SEL R0, R25, R24, !P3 ;  /* 0x0000001819007207 */ /* 0x001fc60005800000 */
[----:B------:R-:W4:Y:S04]  /*ea50*/  LDL.LU R8, [R1+0x39c] ;  /* 0x00039c0001087983 */ /* 0x000f280000300800 */
[----:B------:R-:W4:Y:S04]  /*ea60*/  LDL.LU R2, [R1+0x398] ;  /* 0x0003980001027983 */ /* 0x000f280000300800 */
[----:B------:R-:W4:Y:S04]  /*ea70*/  LDL.LU R6, [R1+0x37c] ;  /* 0x00037c0001067983 */ /* 0x000f280000300800 */
[----:B------:R-:W4:Y:S04]  /*ea80*/  LDL.LU R4, [R1+0x380] ;  /* 0x0003800001047983 */ /* 0x000f280000300800 */
[----:B------:R0:W-:Y:S04]  /*ea90*/  STL [R1+0x3e4], R0 ;  /* 0x0003e40001007387 */ /* 0x0001e80000100800 */
[----:B------:R-:W4:Y:S04]  /*eaa0*/  LDL.LU R10, [R1+0x38c] ;  /* 0x00038c00010a7983 */ /* 0x000f280000300800 */
        /* <DEDUP_REMOVED lines=9> */
[----:B0-----:R-:W4:Y:S04]  /*eb40*/  LDL.LU R0, [R1+0x350] ;  /* 0x0003500001007983 */ /* 0x001f280000300800 */
[----:B------:R-:W4:Y:S04]  /*eb50*/  LDL.LU R3, [R1+0x2fc] ;  /* 0x0002fc0001037983 */ /* 0x000f280000300800 */
[----:B------:R-:W4:Y:S01]  /*eb60*/  LDL.LU R24, [R1+0x1c] ;  /* 0x00001c0001187983 */ /* 0x000f220000300800 */
[----:B--2---:R-:W-:-:S05]  /*eb70*/  SEL R26, R25, R26, !P3 ;  /* 0x0000001a191a7207 */ /* 0x004fca0005800000 */
[----:B------:R3:W-:Y:S02]  /*eb80*/  STL [R1+0x3dc], R26 ;  /* 0x0003dc1a01007387 */ /* 0x0007e40000100800 */
[C---:B---3--:R-:W-:Y:S02]  /*eb90*/  SEL R26, R25.reuse, R27, !P3 ;  /* 0x0000001b191a7207 */ /* 0x048fe40005800000 */
[C---:B----4-:R-:W-:Y:S02]  /*eba0*/  SEL R29, R25.reuse, R29, !P3 ;  /* 0x0000001d191d7207 */ /* 0x050fe40005800000 */
[C---:B------:R-:W-:Y:S01]  /*ebb0*/  SEL R27, R25.reuse, R23, !P3 ;  /* 0x00000017191b7207 */ /* 0x040fe20005800000 */
[----:B------:R0:W-:Y:S04]  /*ebc0*/  STL [R1+0x3d4], R26 ;  /* 0x0003d41a01007387 */ /* 0x0001e80000100800 */
[----:B------:R-:W-:Y:S01]  /*ebd0*/  STL [R1+0x3d0], R29 ;  /* 0x0003d01d01007387 */ /* 0x000fe20000100800 */
[----:B0-----:R-:W-:-:S03]  /*ebe0*/  SEL R26, R25, R5, !P3 ;  /* 0x00000005191a7207 */ /* 0x001fc60005800000 */
[----:B------:R-:W-:Y:S01]  /*ebf0*/  STL [R1+0x3cc], R27 ;  /* 0x0003cc1b01007387 */ /* 0x000fe20000100800 */
[----:B------:R-:W-:-:S03]  /*ec00*/  SEL R23, R25, R7, !P3 ;  /* 0x0000000719177207 */ /* 0x000fc60005800000 */
[----:B------:R-:W2:Y:S04]  /*ec10*/  LDL.LU R5, [R1+0x18] ;  /* 0x0000180001057983 */ /* 0x000ea80000300800 */
[----:B------:R-:W-:Y:S04]  /*ec20*/  STL [R1+0x3c8], R26 ;  /* 0x0003c81a01007387 */ /* 0x000fe80000100800 */
[----:B------:R-:W3:Y:S01]  /*ec30*/  LDL.LU R7, [R1+0x310] ;  /* 0x0003100001077983 */ /* 0x000ee20000300800 */
[----:B------:R-:W-:-:S03]  /*ec40*/  SEL R21, R25, R21, !P3 ;  /* 0x0000001519157207 */ /* 0x000fc60005800000 */
[----:B------:R0:W-:Y:S02]  /*ec50*/  STL [R1+0x3c4], R23 ;  /* 0x0003c41701007387 */ /* 0x0001e40000100800 */
[C---:B0-----:R-:W-:Y:S02]  /*ec60*/  SEL R23, R25.reuse, R19, !P3 ;  /* 0x0000001319177207 */ /* 0x041fe40005800000 */
[C---:B------:R-:W-:Y:S02]  /*ec70*/  SEL R19, R25.reuse, R15, !P3 ;  /* 0x0000000f19137207 */ /* 0x040fe40005800000 */
[C---:B------:R-:W-:Y:S01]  /*ec80*/  SEL R15, R25.reuse, R12, !P3 ;  /* 0x0000000c190f7207 */ /* 0x040fe20005800000 */
[----:B------:R-:W-:Y:S01]  /*ec90*/  STL [R1+0x3c0], R23 ;  /* 0x0003c01701007387 */ /* 0x000fe20000100800 */
[C---:B------:R-:W-:Y:S02]  /*eca0*/  SEL R12, R25.reuse, R9, !P3 ;  /* 0x00000009190c7207 */ /* 0x040fe40005800000 */
[C---:B------:R-:W-:Y:S01]  /*ecb0*/  SEL R9, R25.reuse, R8, !P3 ;  /* 0x0000000819097207 */ /* 0x040fe20005800000 */
[----:B------:R-:W-:Y:S01]  /*ecc0*/  STL [R1+0x3bc], R21 ;  /* 0x0003bc1501007387 */ /* 0x000fe20000100800 */
[----:B------:R-:W-:-:S03]  /*ecd0*/  SEL R8, R25, R2, !P3 ;  /* 0x0000000219087207 */ /* 0x000fc60005800000 */
[----:B------:R-:W-:Y:S04]  /*ece0*/  STL [R1+0x3b8], R19 ;  /* 0x0003b81301007387 */ /* 0x000fe80000100800 */
[----:B------:R-:W-:Y:S04]  /*ecf0*/  STL [R1+0x3b4], R15 ;  /* 0x0003b40f01007387 */ /* 0x000fe80000100800 */
[----:B------:R-:W-:Y:S04]  /*ed00*/  STL [R1+0x3b0], R12 ;  /* 0x0003b00c01007387 */ /* 0x000fe80000100800 */
[----:B------:R-:W4:Y:S04]  /*ed10*/  LDL.LU R2, [R1+0x34c] ;  /* 0x00034c0001027983 */ /* 0x000f280000300800 */
[----:B------:R0:W-:Y:S04]  /*ed20*/  STL [R1+0x3ac], R9 ;  /* 0x0003ac0901007387 */ /* 0x0001e80000100800 */
[----:B------:R1:W-:Y:S01]  /*ed30*/  STL [R1+0x3a8], R8 ;  /* 0x0003a80801007387 */ /* 0x0003e20000100800 */
[----:B0-----:R-:W-:-:S02]  /*ed40*/  SEL R9, R25, R6, !P3 ;  /* 0x0000000619097207 */ /* 0x001fc40005800000 */
[C---:B------:R-:W-:Y:S02]  /*ed50*/  SEL R6, R25.reuse, R10, !P3 ;  /* 0x0000000a19067207 */ /* 0x040fe40005800000 */
[C---:B-1----:R-:W-:Y:S02]  /*ed60*/  SEL R8, R25.reuse, R4, !P3 ;  /* 0x0000000419087207 */ /* 0x042fe40005800000 */
[C---:B------:R-:W-:Y:S01]  /*ed70*/  SEL R4, R25.reuse, R22, !P3 ;  /* 0x0000001619047207 */ /* 0x040fe20005800000 */
[----:B------:R-:W-:Y:S04]  /*ed80*/  STL [R1+0x3a4], R9 ;  /* 0x0003a40901007387 */ /* 0x000fe80000100800 */
[----:B------:R0:W-:Y:S04]  /*ed90*/  STL [R1+0x3a0], R8 ;  /* 0x0003a00801007387 */ /* 0x0001e80000100800 */
[----:B------:R1:W-:Y:S04]  /*eda0*/  STL [R1+0x39c], R6 ;  /* 0x00039c0601007387 */ /* 0x0003e80000100800 */
[----:B------:R1:W-:Y:S01]  /*edb0*/  STL [R1+0x398], R4 ;  /* 0x0003980401007387 */ /* 0x0003e20000100800 */
[----:B0-----:R-:W-:-:S02]  /*edc0*/  SEL R8, R25, R20, !P3 ;  /* 0x0000001419087207 */ /* 0x001fc40005800000 */
[----:B-1----:R-:W-:-:S03]  /*edd0*/  SEL R6, R25, R18, !P3 ;  /* 0x0000001219067207 */ /* 0x002fc60005800000 */
[----:B------:R0:W-:Y:S01]  /*ede0*/  STL [R1+0x394], R8 ;  /* 0x0003940801007387 */ /* 0x0001e20000100800 */
[----:B------:R-:W-:-:S03]  /*edf0*/  SEL R4, R25, R16, !P3 ;  /* 0x0000001019047207 */ /* 0x000fc60005800000 */
[----:B------:R1:W-:Y:S04]  /*ee00*/  STL [R1+0x390], R6 ;  /* 0x0003900601007387 */ /* 0x0003e80000100800 */
[----:B------:R1:W-:Y:S01]  /*ee10*/  STL [R1+0x38c], R4 ;  /* 0x00038c0401007387 */ /* 0x0003e20000100800 */
[C---:B0-----:R-:W-:Y:S02]  /*ee20*/  SEL R8, R25.reuse, R17, !P3 ;  /* 0x0000001119087207 */ /* 0x041fe40005800000 */
[----:B-1----:R-:W-:-:S03]  /*ee30*/  SEL R6, R25, R14, !P3 ;  /* 0x0000000e19067207 */ /* 0x002fc60005800000 */
[----:B------:R0:W-:Y:S01]  /*ee40*/  STL [R1+0x388], R8 ;  /* 0x0003880801007387 */ /* 0x0001e20000100800 */
[----:B------:R-:W-:-:S03]  /*ee50*/  SEL R4, R25, R13, !P3 ;  /* 0x0000000d19047207 */ /* 0x000fc60005800000 */
[----:B------:R1:W-:Y:S04]  /*ee60*/  STL [R1+0x384], R6 ;  /* 0x0003840601007387 */ /* 0x0003e80000100800 */
[----:B------:R1:W-:Y:S01]  /*ee70*/  STL [R1+0x380], R4 ;  /* 0x0003800401007387 */ /* 0x0003e20000100800 */
[C---:B0-----:R-:W-:Y:S02]  /*ee80*/  SEL R8, R25.reuse, R11, !P3 ;  /* 0x0000000b19087207 */ /* 0x041fe40005800000 */
[----:B-1----:R-:W-:-:S03]  /*ee90*/  SEL R6, R25, R28, !P3 ;  /* 0x0000001c19067207 */ /* 0x002fc60005800000 */
[----:B------:R-:W-:Y:S01]  /*eea0*/  STL [R1+0x37c], R8 ;  /* 0x00037c0801007387 */ /* 0x000fe20000100800 */
[----:B------:R-:W-:-:S03]  /*eeb0*/  SEL R4, R25, R0, !P3 ;  /* 0x0000000019047207 */ /* 0x000fc60005800000 */
[----:B------:R-:W-:Y:S01]  /*eec0*/  STL [R1+0x378], R6 ;  /* 0x0003780601007387 */ /* 0x000fe20000100800 */
[----:B------:R-:W-:-:S03]  /*eed0*/  SEL R3, R25, R3, !P3 ;  /* 0x0000000319037207 */ /* 0x000fc60005800000 */
[----:B------:R-:W-:Y:S01]  /*eee0*/  STL [R1+0x374], R4 ;  /* 0x0003740401007387 */ /* 0x000fe20000100800 */
[----:B------:R-:W-:-:S03]  /*eef0*/  SEL R0, R25, R24, !P3 ;  /* 0x0000001819007207 */ /* 0x000fc60005800000 */
[----:B------:R-:W4:Y:S04]  /*ef00*/  LDL.LU R26, [R1+0x348] ;  /* 0x00034800011a7983 */ /* 0x000f280000300800 */
[----:B------:R0:W-:Y:S04]  /*ef10*/  STL [R1+0x370], R3 ;  /* 0x0003700301007387 */ /* 0x0001e80000100800 */
[----:B------:R-:W4:Y:S04]  /*ef20*/  LDL.LU R27, [R1+0x344] ;  /* 0x00034400011b7983 */ /* 0x000f280000300800 */
[----:B------:R3:W-:Y:S04]  /*ef30*/  STL [R1+0x36c], R0 ;  /* 0x00036c0001007387 */ /* 0x0007e80000100800 */
[----:B------:R-:W4:Y:S04]  /*ef40*/  LDL.LU R29, [R1+0x330] ;  /* 0x00033000011d7983 */ /* 0x000f280000300800 */
[----:B------:R-:W4:Y:S04]  /*ef50*/  LDL.LU R23, [R1+0x338] ;  /* 0x0003380001177983 */ /* 0x000f280000300800 */
[----:B0-----:R-:W4:Y:S04]  /*ef60*/  LDL.LU R3, [R1+0x33c] ;  /* 0x00033c0001037983 */ /* 0x001f280000300800 */
[----:B------:R-:W4:Y:S04]  /*ef70*/  LDL.LU R24, [R1+0x340] ;  /* 0x0003400001187983 */ /* 0x000f280000300800 */
[----:B------:R-:W4:Y:S01]  /*ef80*/  LDL.LU R19, [R1+0x334] ;  /* 0x0003340001137983 */ /* 0x000f220000300800 */
[----:B--2---:R-:W-:-:S05]  /*ef90*/  SEL R4, R25, R5, !P3 ;  /* 0x0000000519047207 */ /* 0x004fca0005800000 */
[----:B------:R0:W-:Y:S01]  /*efa0*/  STL [R1+0x368], R4 ;  /* 0x0003680401007387 */ /* 0x0001e20000100800 */
[----:B---3--:R-:W-:-:S03]  /*efb0*/  SEL R0, R25, R7, !P3 ;  /* 0x0000000719007207 */ /* 0x008fc60005800000 */
[----:B------:R-:W2:Y:S04]  /*efc0*/  LDL.LU R21, [R1+0x324] ;  /* 0x0003240001157983 */ /* 0x000ea80000300800 */
[----:B------:R4:W-:Y:S04]  /*efd0*/  STL [R1+0x364], R0 ;  /* 0x0003640001007387 */ /* 0x0009e80000100800 */
[----:B------:R-:W3:Y:S04]  /*efe0*/  LDL.LU R15, [R1+0x328] ;  /* 0x00032800010f7983 */ /* 0x000ee80000300800 */
[----:B------:R-:W3:Y:S04]  /*eff0*/  LDL.LU R12, [R1+0x32c] ;  /* 0x00032c00010c7983 */ /* 0x000ee80000300800 */
[----:B------:R-:W3:Y:S04]  /*f000*/  LDL.LU R9, [R1+0x320] ;  /* 0x0003200001097983 */ /* 0x000ee80000300800 */
[----:B------:R-:W3:Y:S04]  /*f010*/  LDL.LU R8, [R1+0x31c] ;  /* 0x00031c0001087983 */ /* 0x000ee80000300800 */
[----:B------:R-:W3:Y:S04]  /*f020*/  LDL.LU R7, [R1+0x318] ;  /* 0x0003180001077983 */ /* 0x000ee80000300800 */
[----:B------:R-:W3:Y:S04]  /*f030*/  LDL.LU R6, [R1+0x314] ;  /* 0x0003140001067983 */ /* 0x000ee80000300800 */
[----:B0-----:R-:W3:Y:S01]  /*f040*/  LDL.LU R4, [R1+0x30c] ;  /* 0x00030c0001047983 */ /* 0x001ee20000300800 */
[----:B----4-:R-:W-:-:S05]  /*f050*/  SEL R0, R25, R2, !P3 ;  /* 0x0000000219007207 */ /* 0x010fca0005800000 */
        /* <DEDUP_REMOVED lines=14> */
[----:B------:R-:W-:-:S05]  /*f140*/  SEL R26, R25, R26, !P3 ;  /* 0x0000001a191a7207 */ /* 0x000fca0005800000 */
[----:B------:R0:W-:Y:S02]  /*f150*/  STL [R1+0x35c], R26 ;  /* 0x00035c1a01007387 */ /* 0x0001e40000100800 */
[C---:B0-----:R-:W-:Y:S02]  /*f160*/  SEL R26, R25.reuse, R27, !P3 ;  /* 0x0000001b191a7207 */ /* 0x041fe40005800000 */
[C---:B------:R-:W-:Y:S02]  /*f170*/  SEL R29, R25.reuse, R29, !P3 ;  /* 0x0000001d191d7207 */ /* 0x040fe40005800000 */
[C---:B------:R-:W-:Y:S01]  /*f180*/  SEL R27, R25.reuse, R23, !P3 ;  /* 0x00000017191b7207 */ /* 0x040fe20005800000 */
[----:B------:R0:W-:Y:S04]  /*f190*/  STL [R1+0x358], R26 ;  /* 0x0003581a01007387 */ /* 0x0001e80000100800 */
[----:B------:R-:W-:Y:S01]  /*f1a0*/  STL [R1+0x354], R29 ;  /* 0x0003541d01007387 */ /* 0x000fe20000100800 */
[----:B------:R-:W-:-:S02]  /*f1b0*/  SEL R23, R25, R24, !P3 ;  /* 0x0000001819177207 */ /* 0x000fc40005800000 */
[C---:B0-----:R-:W-:Y:S01]  /*f1c0*/  SEL R26, R25.reuse, R3, !P3 ;  /* 0x00000003191a7207 */ /* 0x041fe20005800000 */
[----:B------:R-:W-:Y:S04]  /*f1d0*/  STL [R1+0x350], R27 ;  /* 0x0003501b01007387 */ /* 0x000fe80000100800 */
[----:B------:R-:W4:Y:S04]  /*f1e0*/  LDL.LU R3, [R1+0x2ec] ;  /* 0x0002ec0001037983 */ /* 0x000f280000300800 */
[----:B------:R-:W-:Y:S04]  /*f1f0*/  STL [R1+0x34c], R26 ;  /* 0x00034c1a01007387 */ /* 0x000fe80000100800 */
[----:B------:R-:W4:Y:S04]  /*f200*/  LDL.LU R24, [R1+0x2d4] ;  /* 0x0002d40001187983 */ /* 0x000f280000300800 */
[----:B------:R0:W-:Y:S02]  /*f210*/  STL [R1+0x348], R23 ;  /* 0x0003481701007387 */ /* 0x0001e40000100800 */
[----:B0-----:R-:W-:-:S05]  /*f220*/  SEL R23, R25, R19, !P3 ;  /* 0x0000001319177207 */ /* 0x001fca0005800000 */
[----:B------:R-:W-:Y:S01]  /*f230*/  STL [R1+0x344], R23 ;  /* 0x0003441701007387 */ /* 0x000fe20000100800 */
[C---:B--2---:R-:W-:Y:S02]  /*f240*/  SEL R21, R25.reuse, R21, !P3 ;  /* 0x0000001519157207 */ /* 0x044fe40005800000 */
[----:B---3--:R-:W-:-:S03]  /*f250*/  SEL R19, R25, R15, !P3 ;  /* 0x0000000f19137207 */ /* 0x008fc60005800000 */
[----:B------:R-:W-:Y:S01]  /*f260*/  STL [R1+0x340], R21 ;  /* 0x0003401501007387 */ /* 0x000fe20000100800 */
[----:B------:R-:W-:-:S03]  /*f270*/  SEL R15, R25, R12, !P3 ;  /* 0x0000000c190f7207 */ /* 0x000fc60005800000 */
[----:B------:R-:W-:Y:S01]  /*f280*/  STL [R1+0x33c], R19 ;  /* 0x00033c1301007387 */ /* 0x000fe20000100800 */
[----:B------:R-:W-:-:S03]  /*f290*/  SEL R12, R25, R9, !P3 ;  /* 0x00000009190c7207 */ /* 0x000fc60005800000 */
[----:B------:R-:W-:Y:S01]  /*f2a0*/  STL [R1+0x338], R15 ;  /* 0x0003380f01007387 */ /* 0x000fe20000100800 */
[----:B------:R-:W-:-:S03]  /*f2b0*/  SEL R9, R25, R8, !P3 ;  /* 0x0000000819097207 */ /* 0x000fc60005800000 */
[----:B------:R-:W-:Y:S01]  /*f2c0*/  STL [R1+0x334], R12 ;  /* 0x0003340c01007387 */ /* 0x000fe20000100800 */
[----:B------:R-:W-:-:S03]  /*f2d0*/  SEL R8, R25, R7, !P3 ;  /* 0x0000000719087207 */ /* 0x000fc60005800000 */
[----:B------:R-:W2:Y:S01]  /*f2e0*/  LDL.LU R7, [R1+0x2cc] ;  /* 0x0002cc0001077983 */ /* 0x000ea20000300800 */
[----:B------:R-:W-:-:S03]  /*f2f0*/  SEL R6, R25, R6, !P3 ;  /* 0x0000000619067207 */ /* 0x000fc60005800000 */
[----:B------:R-:W-:Y:S01]  /*f300*/  STL [R1+0x330], R9 ;  /* 0x0003300901007387 */ /* 0x000fe20000100800 */
[----:B------:R-:W-:-:S03]  /*f310*/  SEL R4, R25, R4, !P3 ;  /* 0x0000000419047207 */ /* 0x000fc60005800000 */
[----:B------:R4:W-:Y:S04]  /*f320*/  STL [R1+0x32c], R8 ;  /* 0x00032c0801007387 */ /* 0x0009e80000100800 */
[----:B------:R0:W-:Y:S04]  /*f330*/  STL [R1+0x328], R6 ;  /* 0x0003280601007387 */ /* 0x0001e80000100800 */
[----:B------:R1:W-:Y:S01]  /*f340*/  STL [R1+0x324], R4 ;  /* 0x0003240401007387 */ /* 0x0003e20000100800 */
[C---:B----4-:R-:W-:Y:S02]  /*f350*/  SEL R8, R25.reuse, R10, !P3 ;  /* 0x0000000a19087207 */ /* 0x050fe40005800000 */
[----:B0-----:R-:W-:-:S03]  /*f360*/  SEL R6, R25, R22, !P3 ;  /* 0x0000001619067207 */ /* 0x001fc60005800000 */
[----:B------:R0:W-:Y:S01]  /*f370*/  STL [R1+0x320], R8 ;  /* 0x0003200801007387 */ /* 0x0001e20000100800 */
[----:B-1----:R-:W-:-:S03]  /*f380*/  SEL R4, R25, R20, !P3 ;  /* 0x0000001419047207 */ /* 0x002fc60005800000 */
[----:B------:R1:W-:Y:S01]  /*f390*/  STL [R1+0x31c], R6 ;  /* 0x00031c0601007387 */ /* 0x0003e20000100800 */
[----:B0-----:R-:W-:-:S03]  /*f3a0*/  SEL R8, R25, R18, !P3 ;  /* 0x0000001219087207 */ /* 0x001fc60005800000 */
[----:B------:R0:W-:Y:S01]  /*f3b0*/  STL [R1+0x318], R4 ;  /* 0x0003180401007387 */ /* 0x0001e20000100800 */
[----:B-1----:R-:W-:-:S03]  /*f3c0*/  SEL R6, R25, R16, !P3 ;  /* 0x0000001019067207 */ /* 0x002fc60005800000 */
[----:B------:R1:W-:Y:S04]  /*f3d0*/  STL [R1+0x314], R8 ;  /* 0x0003140801007387 */ /* 0x0003e80000100800 */
[----:B------:R3:W-:Y:S01]  /*f3e0*/  STL [R1+0x310], R6 ;  /* 0x0003100601007387 */ /* 0x0007e20000100800 */
[C---:B0-----:R-:W-:Y:S02]  /*f3f0*/  SEL R4, R25.reuse, R17, !P3 ;  /* 0x0000001119047207 */ /* 0x041fe40005800000 */
[----:B-1----:R-:W-:-:S03]  /*f400*/  SEL R8, R25, R14, !P3 ;  /* 0x0000000e19087207 */ /* 0x002fc60005800000 */
[----:B------:R0:W-:Y:S01]  /*f410*/  STL [R1+0x30c], R4 ;  /* 0x00030c0401007387 */ /* 0x0001e20000100800 */
[----:B---3--:R-:W-:-:S03]  /*f420*/  SEL R6, R25, R13, !P3 ;  /* 0x0000000d19067207 */ /* 0x008fc60005800000 */
[----:B------:R1:W-:Y:S04]  /*f430*/  STL [R1+0x308], R8 ;  /* 0x0003080801007387 */ /* 0x0003e80000100800 */
[----:B------:R3:W-:Y:S01]  /*f440*/  STL [R1+0x304], R6 ;  /* 0x0003040601007387 */ /* 0x0007e20000100800 */
[C---:B0-----:R-:W-:Y:S02]  /*f450*/  SEL R4, R25.reuse, R11, !P3 ;  /* 0x0000000b19047207 */ /* 0x041fe40005800000 */
[----:B-1----:R-:W-:-:S03]  /*f460*/  SEL R8, R25, R28, !P3 ;  /* 0x0000001c19087207 */ /* 0x002fc60005800000 */
[----:B------:R0:W-:Y:S01]  /*f470*/  STL [R1+0x300], R4 ;  /* 0x0003000401007387 */ /* 0x0001e20000100800 */
[----:B---3--:R-:W-:-:S03]  /*f480*/  SEL R6, R25, R0, !P3 ;  /* 0x0000000019067207 */ /* 0x008fc60005800000 */
[----:B------:R-:W-:Y:S04]  /*f490*/  STL [R1+0x2fc], R8 ;  /* 0x0002fc0801007387 */ /* 0x000fe80000100800 */
[----:B------:R-:W-:Y:S01]  /*f4a0*/  STL [R1+0x2f8], R6 ;  /* 0x0002f80601007387 */ /* 0x000fe20000100800 */
[----:B0-----:R-:W-:-:S03]  /*f4b0*/  SEL R4, R25, R5, !P3 ;  /* 0x0000000519047207 */ /* 0x001fc60005800000 */
[----:B------:R-:W3:Y:S01]  /*f4c0*/  LDL.LU R26, [R1+0x2c8] ;  /* 0x0002c800011a7983 */ /* 0x000ee20000300800 */
[----:B------:R-:W-:-:S03]  /*f4d0*/  SEL R0, R25, R2, !P3 ;  /* 0x0000000219007207 */ /* 0x000fc60005800000 */
[----:B------:R-:W-:Y:S04]  /*f4e0*/  STL [R1+0x2f4], R4 ;  /* 0x0002f40401007387 */ /* 0x000fe80000100800 */
[----:B------:R-:W4:Y:S04]  /*f4f0*/  LDL.LU R27, [R1+0x2c4] ;  /* 0x0002c400011b7983 */ /* 0x000f280000300800 */
[----:B------:R0:W-:Y:S04]  /*f500*/  STL [R1+0x2f0], R0 ;  /* 0x0002f00001007387 */ /* 0x0001e80000100800 */
[----:B------:R-:W4:Y:S04]  /*f510*/  LDL.LU R29, [R1+0x298] ;  /* 0x00029800011d7983 */ /* 0x000f280000300800 */
[----:B------:R-:W4:Y:S04]  /*f520*/  LDL.LU R23, [R1+0x29c] ;  /* 0x00029c0001177983 */ /* 0x000f280000300800 */
[----:B------:R-:W4:Y:S04]  /*f530*/  LDL.LU R5, [R1+0x2bc] ;  /* 0x0002bc0001057983 */ /* 0x000f280000300800 */
[----:B------:R-:W4:Y:S04]  /*f540*/  LDL.LU R2, [R1+0x2a4] ;  /* 0x0002a40001027983 */ /* 0x000f280000300800 */
[----:B------:R-:W4:Y:S01]  /*f550*/  LDL.LU R19, [R1+0x2b8] ;  /* 0x0002b80001137983 */ /* 0x000f220000300800 */
[----:B------:R-:W-:-:S05]  /*f560*/  SEL R3, R25, R3, !P3 ;  /* 0x0000000319037207 */ /* 0x000fca0005800000 */
[----:B------:R-:W-:Y:S01]  /*f570*/  STL [R1+0x2ec], R3 ;  /* 0x0002ec0301007387 */ /* 0x000fe20000100800 */
[----:B0-----:R-:W-:-:S03]  /*f580*/  SEL R0, R25, R24, !P3 ;  /* 0x0000001819007207 */ /* 0x001fc60005800000 */
        /* <DEDUP_REMOVED lines=8> */
[----:B------:R-:W4:Y:S01]  /*f610*/  LDL.LU R4, [R1+0x294] ;  /* 0x0002940001047983 */ /* 0x000f220000300800 */
[----:B--2---:R-:W-:-:S05]  /*f620*/  SEL R0, R25, R7, !P3 ;  /* 0x0000000719007207 */ /* 0x004fca0005800000 */
[----:B------:R0:W-:Y:S04]  /*f630*/  STL [R1+0x2e4], R0 ;  /* 0x0002e40001007387 */ /* 0x0001e80000100800 */
[----:B------:R-:W2:Y:S04]  /*f640*/  LDL.LU R10, [R1+0x248] ;  /* 0x00024800010a7983 */ /* 0x000ea80000300800 */
        /* <DEDUP_REMOVED lines=9> */
[----:B0-----:R-:W2:Y:S04]  /*f6e0*/  LDL.LU R0, [R1+0x274] ;  /* 0x0002740001007983 */ /* 0x001ea80000300800 */
[----:B------:R-:W2:Y:S04]  /*f6f0*/  LDL.LU R3, [R1+0x268] ;  /* 0x0002680001037983 */ /* 0x000ea80000300800 */
[----:B------:R-:W2:Y:S01]  /*f700*/  LDL.LU R7, [R1+0x26c] ;  /* 0x00026c0001077983 */ /* 0x000ea20000300800 */
[----:B---3--:R-:W-:-:S05]  /*f710*/  SEL R26, R25, R26, !P3 ;  /* 0x0000001a191a7207 */ /* 0x008fca0005800000 */
[----:B------:R4:W-:Y:S02]  /*f720*/  STL [R1+0x2e0], R26 ;  /* 0x0002e01a01007387 */ /* 0x0009e40000100800 */
[C---:B----4-:R-:W-:Y:S02]  /*f730*/  SEL R26, R25.reuse, R27, !P3 ;  /* 0x0000001b191a7207 */ /* 0x050fe40005800000 */
[C---:B------:R-:W-:Y:S02]  /*f740*/  SEL R29, R25.reuse, R29, !P3 ;  /* 0x0000001d191d7207 */ /* 0x040fe40005800000 */
[C---:B------:R-:W-:Y:S01]  /*f750*/  SEL R27, R25.reuse, R23, !P3 ;  /* 0x00000017191b7207 */ /* 0x040fe20005800000 */
[----:B------:R0:W-:Y:S04]  /*f760*/  STL [R1+0x2dc], R26 ;  /* 0x0002dc1a01007387 */ /* 0x0001e80000100800 */
[----:B------:R-:W-:Y:S01]  /*f770*/  STL [R1+0x2d8], R29 ;  /* 0x0002d81d01007387 */ /* 0x000fe20000100800 */
[----:B------:R-:W-:-:S02]  /*f780*/  SEL R23, R25, R2, !P3 ;  /* 0x0000000219177207 */ /* 0x000fc40005800000 */
[C---:B0-----:R-:W-:Y:S01]  /*f790*/  SEL R26, R25.reuse, R5, !P3 ;  /* 0x00000005191a7207 */ /* 0x041fe20005800000 */
[----:B------:R-:W-:Y:S04]  /*f7a0*/  STL [R1+0x2d4], R27 ;  /* 0x0002d41b01007387 */ /* 0x000fe80000100800 */
[----:B------:R-:W3:Y:S04]  /*f7b0*/  LDL.LU R5, [R1+0x264] ;  /* 0x0002640001057983 */ /* 0x000ee80000300800 */
[----:B------:R-:W-:Y:S04]  /*f7c0*/  STL [R1+0x2d0], R26 ;  /* 0x0002d01a01007387 */ /* 0x000fe80000100800 */
[----:B------:R-:W4:Y:S04]  /*f7d0*/  LDL.LU R2, [R1+0x250] ;  /* 0x0002500001027983 */ /* 0x000f280000300800 */
[----:B------:R0:W-:Y:S02]  /*f7e0*/  STL [R1+0x2cc], R23 ;  /* 0x0002cc1701007387 */ /* 0x0001e40000100800 */
[----:B0-----:R-:W-:-:S02]  /*f7f0*/  SEL R23, R25, R19, !P3 ;  /* 0x0000001319177207 */ /* 0x001fc40005800000 */
[----:B------:R-:W-:-:S03]  /*f800*/  SEL R21, R25, R21, !P3 ;  /* 0x0000001519157207 */ /* 0x000fc60005800000 */
        /* <DEDUP_REMOVED lines=12> */
[----:B------:R1:W-:Y:S01]  /*f8d0*/  STL [R1+0x2b0], R8 ;  /* 0x0002b00801007387 */ /* 0x0003e20000100800 */
[C---:B0-----:R-:W-:Y:S02]  /*f8e0*/  SEL R9, R25.reuse, R6, !P3 ;  /* 0x0000000619097207 */ /* 0x041fe40005800000 */
[----:B-1----:R-:W-:-:S03]  /*f8f0*/  SEL R8, R25, R4, !P3 ;  /* 0x0000000419087207 */ /* 0x002fc60005800000 */
[----:B------:R-:W-:Y:S04]  /*f900*/  STL [R1+0x2ac], R9 ;  /* 0x0002ac0901007387 */ /* 0x000fe80000100800 */
[----:B------:R0:W-:Y:S01]  /*f910*/  STL [R1+0x2a8], R8 ;  /* 0x0002a80801007387 */ /* 0x0001e20000100800 */
[C---:B--2---:R-:W-:Y:S02]  /*f920*/  SEL R6, R25.reuse, R10, !P3 ;  /* 0x0000000a19067207 */ /* 0x044fe40005800000 */
[----:B------:R-:W-:-:S03]  /*f930*/  SEL R4, R25, R22, !P3 ;  /* 0x0000001619047207 */ /* 0x000fc60005800000 */
[----:B------:R1:W-:Y:S01]  /*f940*/  STL [R1+0x2a4], R6 ;  /* 0x0002a40601007387 */ /* 0x0003e20000100800 */
[----:B0-----:R-:W-:-:S03]  /*f950*/  SEL R8, R25, R20, !P3 ;  /* 0x0000001419087207 */ /* 0x001fc60005800000 */
[----:B------:R0:W-:Y:S01]  /*f960*/  STL [R1+0x29c], R4 ;  /* 0x00029c0401007387 */ /* 0x0001e20000100800 */
[----:B-1----:R-:W-:-:S03]  /*f970*/  SEL R6, R25, R18, !P3 ;  /* 0x0000001219067207 */ /* 0x002fc60005800000 */
[----:B------:R1:W-:Y:S01]  /*f980*/  STL [R1+0x298], R8 ;  /* 0x0002980801007387 */ /* 0x0003e20000100800 */
[----:B0-----:R-:W-:-:S03]  /*f990*/  SEL R4, R25, R16, !P3 ;  /* 0x0000001019047207 */ /* 0x001fc60005800000 */
[----:B------:R0:W-:Y:S04]  /*f9a0*/  STL [R1+0x294], R6 ;  /* 0x0002940601007387 */ /* 0x0001e80000100800 */
[----:B------:R2:W-:Y:S01]  /*f9b0*/  STL [R1+0x290], R4 ;  /* 0x0002900401007387 */ /* 0x0005e20000100800 */
[C---:B-1----:R-:W-:Y:S02]  /*f9c0*/  SEL R8, R25.reuse, R17, !P3 ;  /* 0x0000001119087207 */ /* 0x042fe40005800000 */
[----:B0-----:R-:W-:-:S03]  /*f9d0*/  SEL R6, R25, R14, !P3 ;  /* 0x0000000e19067207 */ /* 0x001fc60005800000 */
[----:B------:R0:W-:Y:S01]  /*f9e0*/  STL [R1+0x28c], R8 ;  /* 0x00028c0801007387 */ /* 0x0001e20000100800 */
[----:B--2---:R-:W-:-:S03]  /*f9f0*/  SEL R4, R25, R13, !P3 ;  /* 0x0000000d19047207 */ /* 0x004fc60005800000 */
[----:B------:R1:W-:Y:S04]  /*fa00*/  STL [R1+0x288], R6 ;  /* 0x0002880601007387 */ /* 0x0003e80000100800 */
[----:B------:R2:W-:Y:S01]  /*fa10*/  STL [R1+0x284], R4 ;  /* 0x0002840401007387 */ /* 0x0005e20000100800 */
[C---:B0-----:R-:W-:Y:S02]  /*fa20*/  SEL R8, R25.reuse, R11, !P3 ;  /* 0x0000000b19087207 */ /* 0x041fe40005800000 */
[----:B-1----:R-:W-:-:S03]  /*fa30*/  SEL R6, R25, R28, !P3 ;  /* 0x0000001c19067207 */ /* 0x002fc60005800000 */
[----:B------:R-:W-:Y:S01]  /*fa40*/  STL [R1+0x280], R8 ;  /* 0x0002800801007387 */ /* 0x000fe20000100800 */
[----:B--2---:R-:W-:-:S03]  /*fa50*/  SEL R4, R25, R0, !P3 ;  /* 0x0000000019047207 */ /* 0x004fc60005800000 */
[----:B------:R-:W-:Y:S01]  /*fa60*/  STL [R1+0x27c], R6 ;  /* 0x00027c0601007387 */ /* 0x000fe20000100800 */
[----:B------:R-:W-:-:S03]  /*fa70*/  SEL R3, R25, R3, !P3 ;  /* 0x0000000319037207 */ /* 0x000fc60005800000 */
[----:B------:R-:W-:Y:S01]  /*fa80*/  STL [R1+0x278], R4 ;  /* 0x0002780401007387 */ /* 0x000fe20000100800 */
[----:B------:R-:W-:-:S03]  /*fa90*/  SEL R0, R25, R7, !P3 ;  /* 0x0000000719007207 */ /* 0x000fc60005800000 */
[----:B------:R-:W2:Y:S04]  /*faa0*/  LDL.LU R26, [R1+0x244] ;  /* 0x00024400011a7983 */ /* 0x000ea80000300800 */
[----:B------:R0:W-:Y:S04]  /*fab0*/  STL [R1+0x274], R3 ;  /* 0x0002740301007387 */ /* 0x0001e80000100800 */
[----:B------:R-:W2:Y:S04]  /*fac0*/  LDL.LU R27, [R1+0x240] ;  /* 0x00024000011b7983 */ /* 0x000ea80000300800 */
[----:B------:R4:W-:Y:S04]  /*fad0*/  STL [R1+0x270], R0 ;  /* 0x0002700001007387 */ /* 0x0009e80000100800 */
[----:B------:R-:W2:Y:S04]  /*fae0*/  LDL.LU R29, [R1+0x23c] ;  /* 0x00023c00011d7983 */ /* 0x000ea80000300800 */
[----:B------:R-:W2:Y:S04]  /*faf0*/  LDL.LU R23, [R1+0x238] ;  /* 0x0002380001177983 */ /* 0x000ea80000300800 */
[----:B0-----:R-:W2:Y:S04]  /*fb00*/  LDL.LU R3, [R1+0x234] ;  /* 0x0002340001037983 */ /* 0x001ea80000300800 */
[----:B------:R-:W2:Y:S04]  /*fb10*/  LDL.LU R7, [R1+0x20c] ;  /* 0x00020c0001077983 */ /* 0x000ea80000300800 */
[----:B------:R-:W2:Y:S01]  /*fb20*/  LDL.LU R19, [R1+0x4] ;  /* 0x0000040001137983 */ /* 0x000ea20000300800 */
[----:B---3--:R-:W-:-:S05]  /*fb30*/  SEL R4, R25, R5, !P3 ;  /* 0x0000000519047207 */ /* 0x008fca0005800000 */
[----:B------:R0:W-:Y:S01]  /*fb40*/  STL [R1+0x26c], R4 ;  /* 0x00026c0401007387 */ /* 0x0001e20000100800 */
[----:B----4-:R-:W-:-:S03]  /*fb50*/  SEL R0, R25, R2, !P3 ;  /* 0x0000000219007207 */ /* 0x010fc60005800000 */
[----:B------:R-:W3:Y:S04]  /*fb60*/  LDL.LU R21, [R1+0x214] ;  /* 0x0002140001157983 */ /* 0x000ee80000300800 */
[----:B------:R1:W-:Y:S04]  /*fb70*/  STL [R1+0x268], R0 ;  /* 0x0002680001007387 */ /* 0x0003e80000100800 */
[----:B------:R-:W4:Y:S04]  /*fb80*/  LDL.LU R15, [R1+0x218] ;  /* 0x00021800010f7983 */ /* 0x000f280000300800 */
[----:B------:R-:W4:Y:S04]  /*fb90*/  LDL.LU R12, [R1+0x21c] ;  /* 0x00021c00010c7983 */ /* 0x000f280000300800 */
[----:B------:R-:W4:Y:S04]  /*fba0*/  LDL.LU R9, [R1+0x230] ;  /* 0x0002300001097983 */ /* 0x000f280000300800 */
[----:B------:R-:W4:Y:S04]  /*fbb0*/  LDL.LU R8, [R1+0x22c] ;  /* 0x00022c0001087983 */ /* 0x000f280000300800 */
[----:B------:R-:W4:Y:S04]  /*fbc0*/  LDL.LU R2, [R1+0x224] ;  /* 0x0002240001027983 */ /* 0x000f280000300800 */
[----:B------:R-:W4:Y:S04]  /*fbd0*/  LDL.LU R6, [R1+0x1f0] ;  /* 0x0001f00001067983 */ /* 0x000f280000300800 */
[----:B0-----:R-:W4:Y:S01]  /*fbe0*/  LDL.LU R4, [R1+0x1f4] ;  /* 0x0001f40001047983 */ /* 0x001f220000300800 */
[----:B-1----:R-:W-:-:S05]  /*fbf0*/  SEL R0, R25, R24, !P3 ;  /* 0x0000001819007207 */ /* 0x002fca0005800000 */
        /* <DEDUP_REMOVED lines=16> */
[C---:B0-----:R-:W-:Y:S02]  /*fd00*/  SEL R26, R25.reuse, R27, !P3 ;  /* 0x0000001b191a7207 */ /* 0x041fe40005800000 */
[C---:B------:R-:W-:Y:S02]  /*fd10*/  SEL R29, R25.reuse, R29, !P3 ;  /* 0x0000001d191d7207 */ /* 0x040fe40005800000 */
        /* <DEDUP_REMOVED lines=8> */
[----:B------:R-:W2:Y:S04]  /*fda0*/  LDL.LU R7, [R1+0x1c8] ;  /* 0x0001c80001077983 */ /* 0x000ea80000300800 */
[----:B------:R0:W-:Y:S01]  /*fdb0*/  STL [R1+0x24c], R23 ;  /* 0x00024c1701007387 */ /* 0x0001e20000100800 */
[----:B---3--:R-:W-:-:S02]  /*fdc0*/  SEL R21, R25, R21, !P3 ;  /* 0x0000001519157207 */ /* 0x008fc40005800000 */
[C---:B0-----:R-:W-:Y:S02]  /*fdd0*/  SEL R23, R25.reuse, R19, !P3 ;  /* 0x0000001319177207 */ /* 0x041fe40005800000 */
[----:B----4-:R-:W-:-:S03]  /*fde0*/  SEL R19, R25, R15, !P3 ;  /* 0x0000000f19137207 */ /* 0x010fc60005800000 */
        /* <DEDUP_REMOVED lines=10> */
[----:B------:R-:W3:Y:S01]  /*fe90*/  LDL.LU R2, [R1+0x1cc] ;  /* 0x0001cc0001027983 */ /* 0x000ee20000300800 */
[----:B------:R-:W-:-:S03]  /*fea0*/  SEL R4, R25, R4, !P3 ;  /* 0x0000000419047207 */ /* 0x000fc60005800000 */
[----:B------:R-:W-:Y:S04]  /*feb0*/  STL [R1+0x234], R9 ;  /* 0x0002340901007387 */ /* 0x000fe80000100800 */
[----:B------:R0:W-:Y:S04]  /*fec0*/  STL [R1+0x230], R8 ;  /* 0x0002300801007387 */ /* 0x0001e80000100800 */
[----:B------:R1:W-:Y:S04]  /*fed0*/  STL [R1+0x22c], R6 ;  /* 0x00022c0601007387 */ /* 0x0003e80000100800 */
[----:B------:R4:W-:Y:S01]  /*fee0*/  STL [R1+0x224], R4 ;  /* 0x0002240401007387 */ /* 0x0009e20000100800 */
[----:B0-----:R-:W-:-:S02]  /*fef0*/  SEL R8, R25, R10, !P3 ;  /* 0x0000000a19087207 */ /* 0x001fc40005800000 */
[----:B-1----:R-:W-:-:S03]  /*ff00*/  SEL R6, R25, R22, !P3 ;  /* 0x0000001619067207 */ /* 0x002fc60005800000 */
[----:B------:R0:W-:Y:S01]  /*ff10*/  STL [R1+0x21c], R8 ;  /* 0x00021c0801007387 */ /* 0x0001e20000100800 */
[----:B----4-:R-:W-:-:S03]  /*ff20*/  SEL R4, R25, R20, !P3 ;  /* 0x0000001419047207 */ /* 0x010fc60005800000 */
        /* <DEDUP_REMOVED lines=9> */
[----:B----4-:R-:W-:-:S03]  /*ffc0*/  SEL R6, R25, R13, !P3 ;  /* 0x0000000d19067207 */ /* 0x010fc60005800000 */
[----:B------:R1:W-:Y:S04]  /*ffd0*/  STL [R1+0x1f8], R8 ;  /* 0x0001f80801007387 */ /* 0x0003e80000100800 */
[----:B------:R4:W-:Y:S01]  /*ffe0*/  STL [R1+0x1f4], R6 ;  /* 0x0001f40601007387 */ /* 0x0009e20000100800 */
[C---:B0-----:R-:W-:Y:S02]  /*fff0*/  SEL R4, R25.reuse, R11, !P3 ;  /* 0x0000000b19047207 */ /* 0x041fe40005800000 */
[----:B-1----:R-:W-:-:S03]  /*10000*/  SEL R8, R25, R28, !P3 ;  /* 0x0000001c19087207 */ /* 0x002fc60005800000 */
[----:B------:R0:W-:Y:S01]  /*10010*/  STL [R1+0x1f0], R4 ;  /* 0x0001f00401007387 */ /* 0x0001e20000100800 */
[----:B----4-:R-:W-:-:S03]  /*10020*/  SEL R6, R25, R0, !P3 ;  /* 0x0000000019067207 */ /* 0x010fc60005800000 */
[----:B------:R-:W-:Y:S04]  /*10030*/  STL [R1+0x1ec], R8 ;  /* 0x0001ec0801007387 */ /* 0x000fe80000100800 */
[----:B------:R-:W-:Y:S01]  /*10040*/  STL [R1+0x1e8], R6 ;  /* 0x0001e80601007387 */ /* 0x000fe20000100800 */
[----:B0-----:R-:W-:-:S03]  /*10050*/  SEL R4, R25, R5, !P3 ;  /* 0x0000000519047207 */ /* 0x001fc60005800000 */
[----:B------:R-:W4:Y:S01]  /*10060*/  LDL.LU R26, [R1+0x1c4] ;  /* 0x0001c400011a7983 */ /* 0x000f220000300800 */
        /* <DEDUP_REMOVED lines=9> */
[----:B--2---:R-:W-:-:S05]  /*10100*/  SEL R3, R25, R3, !P3 ;  /* 0x0000000319037207 */ /* 0x004fca0005800000 */
[----:B------:R-:W-:Y:S01]  /*10110*/  STL [R1+0x1d8], R3 ;  /* 0x0001d80301007387 */ /* 0x000fe20000100800 */
[----:B0-----:R-:W-:-:S03]  /*10120*/  SEL R0, R25, R7, !P3 ;  /* 0x0000000719007207 */ /* 0x001fc60005800000 */
[----:B------:R-:W2:Y:S04]  /*10130*/  LDL.LU R21, [R1+0x19c] ;  /* 0x00019c0001157983 */ /* 0x000ea80000300800 */
[----:B------:R3:W-:Y:S04]  /*10140*/  STL [R1+0x1d4], R0 ;  /* 0x0001d40001007387 */ /* 0x0007e80000100800 */
[----:B------:R-:W2:Y:S04]  /*10150*/  LDL.LU R15, [R1+0x18c] ;  /* 0x00018c00010f7983 */ /* 0x000ea80000300800 */
[----:B------:R-:W2:Y:S04]  /*10160*/  LDL.LU R12, [R1+0x194] ;  /* 0x00019400010c7983 */ /* 0x000ea80000300800 */
[----:B------:R-:W2:Y:S04]  /*10170*/  LDL.LU R9, [R1+0x17c] ;  /* 0x00017c0001097983 */ /* 0x000ea80000300800 */
[----:B------:R-:W2:Y:S04]  /*10180*/  LDL.LU R8, [R1+0x178] ;  /* 0x0001780001087983 */ /* 0x000ea80000300800 */
[----:B------:R-:W2:Y:S04]  /*10190*/  LDL.LU R7, [R1+0x174] ;  /* 0x0001740001077983 */ /* 0x000ea80000300800 */
[----:B------:R-:W2:Y:S04]  /*101a0*/  LDL.LU R6, [R1+0x168] ;  /* 0x0001680001067983 */ /* 0x000ea80000300800 */
[----:B------:R-:W2:Y:S01]  /*101b0*/  LDL.LU R4, [R1+0x15c] ;  /* 0x00015c0001047983 */ /* 0x000ea20000300800 */
[----:B---3--:R-:W-:-:S05]  /*101c0*/  SEL R0, R25, R2, !P3 ;  /* 0x0000000219007207 */ /* 0x008fca0005800000 */
[----:B------:R0:W-:Y:S04]  /*101d0*/  STL [R1+0x1cc], R0 ;  /* 0x0001cc0001007387 */ /* 0x0001e80000100800 */
[----:B------:R-:W3:Y:S04]  /*101e0*/  LDL.LU R10, [R1+0x158] ;  /* 0x00015800010a7983 */ /* 0x000ee80000300800 */
        /* <DEDUP_REMOVED lines=9> */
[----:B0-----:R-:W3:Y:S04]  /*10280*/  LDL.LU R0, [R1+0x134] ;  /* 0x0001340001007983 */ /* 0x001ee80000300800 */
[----:B------:R-:W3:Y:S04]  /*10290*/  LDL.LU R3, [R1+0x138] ;  /* 0x0001380001037983 */ /* 0x000ee80000300800 */
[----:B------:R-:W3:Y:S01]  /*102a0*/  LDL.LU R2, [R1+0x13c] ;  /* 0x00013c0001027983 */ /* 0x000ee20000300800 */
[----:B----4-:R-:W-:-:S05]  /*102b0*/  SEL R26, R25, R26, !P3 ;  /* 0x0000001a191a7207 */ /* 0x010fca0005800000 */
        /* <DEDUP_REMOVED lines=25> */
[----:B------:R-:W2:Y:S04]  /*10450*/  LDL.LU R7, [R1+0x124] ;  /* 0x0001240001077983 */ /* 0x000ea80000300800 */
[----:B------:R0:W-:Y:S04]  /*10460*/  STL [R1+0x18c], R9 ;  /* 0x00018c0901007387 */ /* 0x0001e80000100800 */
[----:B------:R1:W-:Y:S01]  /*10470*/  STL [R1+0x184], R8 ;  /* 0x0001840801007387 */ /* 0x0003e20000100800 */
[C---:B0-----:R-:W-:Y:S02]  /*10480*/  SEL R9, R25.reuse, R6, !P3 ;  /* 0x0000000619097207 */ /* 0x041fe40005800000 */
[----:B-1----:R-:W-:-:S03]  /*10490*/  SEL R8, R25, R4, !P3 ;  /* 0x0000000419087207 */ /* 0x002fc60005800000 */
[----:B------:R-:W-:Y:S01]  /*104a0*/  STL [R1+0x180], R9 ;  /* 0x0001800901007387 */ /* 0x000fe20000100800 */
[----:B---3--:R-:W-:-:S03]  /*104b0*/  SEL R6, R25, R10, !P3 ;  /* 0x0000000a19067207 */ /* 0x008fc60005800000 */
[----:B------:R0:W-:Y:S01]  /*104c0*/  STL [R1+0x17c], R8 ;  /* 0x00017c0801007387 */ /* 0x0001e20000100800 */
[----:B------:R-:W-:-:S03]  /*104d0*/  SEL R4, R25, R22, !P3 ;  /* 0x0000001619047207 */ /* 0x000fc60005800000 */
        /* <DEDUP_REMOVED lines=16> */
[----:B------:R-:W-:Y:S01]  /*105e0*/  STL [R1+0x150], R8 ;  /* 0x0001500801007387 */ /* 0x000fe20000100800 */
[----:B---3--:R-:W-:-:S03]  /*105f0*/  SEL R4, R25, R0, !P3 ;  /* 0x0000000019047207 */ /* 0x008fc60005800000 */
[----:B------:R-:W-:Y:S01]  /*10600*/  STL [R1+0x14c], R6 ;  /* 0x00014c0601007387 */ /* 0x000fe20000100800 */
[----:B------:R-:W-:-:S03]  /*10610*/  SEL R3, R25, R3, !P3 ;  /* 0x0000000319037207 */ /* 0x000fc60005800000 */
[----:B------:R-:W-:Y:S01]  /*10620*/  STL [R1+0x148], R4 ;  /* 0x0001480401007387 */ /* 0x000fe20000100800 */
[----:B------:R-:W-:-:S03]  /*10630*/  SEL R0, R25, R2, !P3 ;  /* 0x0000000219007207 */ /* 0x000fc60005800000 */
[----:B------:R-:W3:Y:S04]  /*10640*/  LDL.LU R26, [R1+0x128] ;  /* 0x00012800011a7983 */ /* 0x000ee80000300800 */
[----:B------:R0:W-:Y:S04]  /*10650*/  STL [R1+0x144], R3 ;  /* 0x0001440301007387 */ /* 0x0001e80000100800 */
[----:B------:R-:W3:Y:S04]  /*10660*/  LDL.LU R27, [R1+0x11c] ;  /* 0x00011c00011b7983 */ /* 0x000ee80000300800 */
[----:B------:R1:W-:Y:S04]  /*10670*/  STL [R1+0x140], R0 ;  /* 0x0001400001007387 */ /* 0x0003e80000100800 */
[----:B------:R-:W3:Y:S04]  /*10680*/  LDL.LU R29, [R1+0x118] ;  /* 0x00011800011d7983 */ /* 0x000ee80000300800 */
[----:B------:R-:W3:Y:S04]  /*10690*/  LDL.LU R23, [R1+0x10c] ;  /* 0x00010c0001177983 */ /* 0x000ee80000300800 */
[----:B0-----:R-:W3:Y:S04]  /*106a0*/  LDL.LU R3, [R1+0x108] ;  /* 0x0001080001037983 */ /* 0x001ee80000300800 */
[----:B------:R-:W3:Y:S04]  /*106b0*/  LDL.LU R2, [R1+0xe0] ;  /* 0x0000e00001027983 */ /* 0x000ee80000300800 */
[----:B------:R-:W3:Y:S01]  /*106c0*/  LDL.LU R19, [R1+0xcc] ;  /* 0x0000cc0001137983 */ /* 0x000ee20000300800 */
[----:B----4-:R-:W-:-:S05]  /*106d0*/  SEL R4, R25, R5, !P3 ;  /* 0x0000000519047207 */ /* 0x010fca0005800000 */
[----:B------:R0:W-:Y:S01]  /*106e0*/  STL [R1+0x13c], R4 ;  /* 0x00013c0401007387 */ /* 0x0001e20000100800 */
[----:B-1----:R-:W-:-:S03]  /*106f0*/  SEL R0, R25, R24, !P3 ;  /* 0x0000001819007207 */ /* 0x002fc60005800000 */
        /* <DEDUP_REMOVED lines=36> */
[----:B------:R-:W3:Y:S04]  /*10940*/  LDL.LU R2, [R1+0xa4] ;  /* 0x0000a40001027983 */ /* 0x000ee80000300800 */
[----:B------:R0:W-:Y:S01]  /*10950*/  STL [R1+0x11c], R23 ;  /* 0x00011c1701007387 */ /* 0x0001e20000100800 */
[----:B----4-:R-:W-:-:S02]  /*10960*/  SEL R21, R25, R21, !P3 ;  /* 0x0000001519157207 */ /* 0x010fc40005800000 */
[C---:B0-----:R-:W-:Y:S02]  /*10970*/  SEL R23, R25.reuse, R19, !P3 ;  /* 0x0000001319177207 */ /* 0x041fe40005800000 */
        /* <DEDUP_REMOVED lines=11> */
[----:B------:R-:W4:Y:S01]  /*10a30*/  LDL.LU R24, [R1+0xa0] ;  /* 0x0000a00001187983 */ /* 0x000f220000300800 */
[----:B------:R-:W-:-:S03]  /*10a40*/  SEL R4, R25, R4, !P3 ;  /* 0x0000000419047207 */ /* 0x000fc60005800000 */
[----:B------:R-:W-:Y:S04]  /*10a50*/  STL [R1+0xf8], R9 ;  /* 0x0000f80901007387 */ /* 0x000fe80000100800 */
[----:B------:R2:W-:Y:S04]  /*10a60*/  STL [R1+0xf0], R8 ;  /* 0x0000f00801007387 */ /* 0x0005e80000100800 */
[----:B------:R0:W-:Y:S04]  /*10a70*/  STL [R1+0xec], R6 ;  /* 0x0000ec0601007387 */ /* 0x0001e80000100800 */
[----:B------:R1:W-:Y:S01]  /*10a80*/  STL [R1+0xe8], R4 ;  /* 0x0000e80401007387 */ /* 0x0003e20000100800 */
[----:B--2---:R-:W-:-:S02]  /*10a90*/  SEL R8, R25, R10, !P3 ;  /* 0x0000000a19087207 */ /* 0x004fc40005800000 */
        /* <DEDUP_REMOVED lines=8> */
[----:B--2---:R-:W-:-:S03]  /*10b20*/  SEL R4, R25, R17, !P3 ;  /* 0x0000001119047207 */ /* 0x004fc60005800000 */
        /* <DEDUP_REMOVED lines=10> */
[----:B------:R-:W-:Y:S01]  /*10bd0*/  STL [R1+0xc0], R8 ;  /* 0x0000c00801007387 */ /* 0x000fe20000100800 */
[C---:B------:R-:W-:Y:S02]  /*10be0*/  SEL R0, R25.reuse, R7, !P3 ;  /* 0x0000000719007207 */ /* 0x040fe40005800000 */
[C---:B--2---:R-:W-:Y:S01]  /*10bf0*/  SEL R4, R25.reuse, R5, !P3 ;  /* 0x0000000519047207 */ /* 0x044fe20005800000 */
[----:B------:R-:W-:Y:S04]  /*10c00*/  STL [R1+0xbc], R6 ;  /* 0x0000bc0601007387 */ /* 0x000fe80000100800 */
[----:B------:R-:W2:Y:S04]  /*10c10*/  LDL.LU R26, [R1+0x9c] ;  /* 0x00009c00011a7983 */ /* 0x000ea80000300800 */
[----:B------:R-:W-:Y:S04]  /*10c20*/  STL [R1+0xb8], R4 ;  /* 0x0000b80401007387 */ /* 0x000fe80000100800 */
[----:B------:R-:W2:Y:S04]  /*10c30*/  LDL.LU R27, [R1+0x94] ;  /* 0x00009400011b7983 */ /* 0x000ea80000300800 */
[----:B------:R0:W-:Y:S04]  /*10c40*/  STL [R1+0xb4], R0 ;  /* 0x0000b40001007387 */ /* 0x0001e80000100800 */
[----:B------:R-:W2:Y:S04]  /*10c50*/  LDL.LU R29, [R1+0x90] ;  /* 0x00009000011d7983 */ /* 0x000ea80000300800 */
[----:B------:R-:W2:Y:S04]  /*10c60*/  LDL.LU R23, [R1+0x8c] ;  /* 0x00008c0001177983 */ /* 0x000ea80000300800 */
[----:B------:R-:W2:Y:S04]  /*10c70*/  LDL.LU R19, [R1+0x7c] ;  /* 0x00007c0001137983 */ /* 0x000ea80000300800 */
[----:B------:R-:W2:Y:S04]  /*10c80*/  LDL.LU R7, [R1] ;  /* 0x0000000001077983 */ /* 0x000ea80000300800 */
[----:B------:R-:W2:Y:S01]  /*10c90*/  LDL.LU R15, [R1+0x88] ;  /* 0x00008800010f7983 */ /* 0x000ea20000300800 */
[----:B---3--:R-:W-:-:S05]  /*10ca0*/  SEL R3, R25, R3, !P3 ;  /* 0x0000000319037207 */ /* 0x008fca0005800000 */
[----:B------:R-:W-:Y:S01]  /*10cb0*/  STL [R1+0xb0], R3 ;  /* 0x0000b00301007387 */ /* 0x000fe20000100800 */
[----:B0-----:R-:W-:-:S03]  /*10cc0*/  SEL R0, R25, R2, !P3 ;  /* 0x0000000219007207 */ /* 0x001fc60005800000 */
[----:B------:R-:W3:Y:S04]  /*10cd0*/  LDL.LU R12, [R1+0x84] ;  /* 0x00008400010c7983 */ /* 0x000ee80000300800 */
[----:B------:R4:W-:Y:S04]  /*10ce0*/  STL [R1+0xac], R0 ;  /* 0x0000ac0001007387 */ /* 0x0009e80000100800 */
[----:B------:R-:W3:Y:S04]  /*10cf0*/  LDL.LU R9, [R1+0x80] ;  /* 0x0000800001097983 */ /* 0x000ee80000300800 */
[----:B------:R-:W3:Y:S04]  /*10d00*/  LDL.LU R8, [R1+0x2a0] ;  /* 0x0002a00001087983 */ /* 0x000ee80000300800 */
[----:B------:R-:W3:Y:S04]  /*10d10*/  LDL.LU R6, [R1+0x74] ;  /* 0x0000740001067983 */ /* 0x000ee80000300800 */
[----:B------:R-:W3:Y:S04]  /*10d20*/  LDL.LU R4, [R1+0x1ac] ;  /* 0x0001ac0001047983 */ /* 0x000ee80000300800 */
[----:B------:R-:W3:Y:S04]  /*10d30*/  LDL.LU R10, [R1+0x1b0] ;  /* 0x0001b000010a7983 */ /* 0x000ee80000300800 */
[----:B------:R-:W3:Y:S04]  /*10d40*/  LDL.LU R22, [R1+0x204] ;  /* 0x0002040001167983 */ /* 0x000ee80000300800 */
[----:B------:R-:W3:Y:S01]  /*10d50*/  LDL.LU R20, [R1+0x220] ;  /* 0x0002200001147983 */ /* 0x000ee20000300800 */
        /* <DEDUP_REMOVED lines=11> */
[----:B------:R-:W4:Y:S04]  /*10e10*/  LDL.LU R3, [R1+0x114] ;  /* 0x0001140001037983 */ /* 0x000f280000300800 */
[----:B------:R-:W4:Y:S04]  /*10e20*/  LDL.LU R2, [R1+0x110] ;  /* 0x0001100001027983 */ /* 0x000f280000300800 */
[----:B------:R-:W4:Y:S04]  /*10e30*/  LDL.LU R24, [R1+0x104] ;  /* 0x0001040001187983 */ /* 0x000f280000300800 */
[----:B------:R-:W4:Y:S01]  /*10e40*/  LDL.LU R21, [R1+0xf4] ;  /* 0x0000f40001157983 */ /* 0x000f220000300800 */
[----:B--2---:R-:W-:-:S05]  /*10e50*/  SEL R26, R25, R26, !P3 ;  /* 0x0000001a191a7207 */ /* 0x004fca0005800000 */
[----:B------:R0:W-:Y:S01]  /*10e60*/  STL [R1+0xa4], R26 ;  /* 0x0000a41a01007387 */ /* 0x0001e20000100800 */
[----:B------:R-:W-:-:S03]  /*10e70*/  SEL R27, R25, R27, !P3 ;  /* 0x0000001b191b7207 */ /* 0x000fc60005800000 */
[----:B0-----:R-:W2:Y:S01]  /*10e80*/  LDL.LU R26, [R1+0x191c] ;  /* 0x00191c00011a7983 */ /* 0x001ea20000300800 */
[----:B------:R-:W-:-:S03]  /*10e90*/  SEL R29, R25, R29, !P3 ;  /* 0x0000001d191d7207 */ /* 0x000fc60005800000 */
[----:B------:R0:W-:Y:S01]  /*10ea0*/  STL [R1+0xa0], R27 ;  /* 0x0000a01b01007387 */ /* 0x0001e20000100800 */
[C---:B------:R-:W-:Y:S02]  /*10eb0*/  SEL R23, R25.reuse, R23, !P3 ;  /* 0x0000001719177207 */ /* 0x040fe40005800000 */
[C---:B------:R-:W-:Y:S01]  /*10ec0*/  SEL R19, R25.reuse, R19, !P3 ;  /* 0x0000001319137207 */ /* 0x040fe20005800000 */
[----:B0-----:R-:W2:Y:S01]  /*10ed0*/  LDL.LU R27, [R1+0x1918] ;  /* 0x00191800011b7983 */ /* 0x001ea20000300800 */
[----:B------:R-:W-:-:S03]  /*10ee0*/  SEL R7, R25, R7, !P3 ;  /* 0x0000000719077207 */ /* 0x000fc60005800000 */
[----:B------:R0:W-:Y:S04]  /*10ef0*/  STL [R1+0x9c], R29 ;  /* 0x00009c1d01007387 */ /* 0x0001e80000100800 */
[----:B0-----:R-:W2:Y:S04]  /*10f00*/  LDL.LU R29, [R1+0x1914] ;  /* 0x00191400011d7983 */ /* 0x001ea80000300800 */
[----:B------:R0:W-:Y:S04]  /*10f10*/  STL [R1+0x98], R23 ;  /* 0x0000981701007387 */ /* 0x0001e80000100800 */
[----:B0-----:R-:W2:Y:S04]  /*10f20*/  LDL.LU R23, [R1+0x1910] ;  /* 0x0019100001177983 */ /* 0x001ea80000300800 */
[----:B------:R0:W-:Y:S04]  /*10f30*/  STL [R1+0x94], R19 ;  /* 0x0000941301007387 */ /* 0x0001e80000100800 */
[----:B0-----:R-:W2:Y:S04]  /*10f40*/  LDL.LU R19, [R1+0x190c] ;  /* 0x00190c0001137983 */ /* 0x001ea80000300800 */
[----:B------:R0:W-:Y:S04]  /*10f50*/  STL [R1+0x90], R7 ;  /* 0x0000900701007387 */ /* 0x0001e80000100800 */
[----:B0-----:R-:W2:Y:S01]  /*10f60*/  LDL.LU R7, [R1+0x1908] ;  /* 0x0019080001077983 */ /* 0x001ea20000300800 */
[----:B------:R-:W-:-:S02]  /*10f70*/  SEL R15, R25, R15, !P3 ;  /* 0x0000000f190f7207 */ /* 0x000fc40005800000 */
[C---:B---3--:R-:W-:Y:S02]  /*10f80*/  SEL R12, R25.reuse, R12, !P3 ;  /* 0x0000000c190c7207 */ /* 0x048fe40005800000 */
[----:B--2---:R-:W-:-:S05]  /*10f90*/  SEL R7, R25, R7, !P3 ;  /* 0x0000000719077207 */ /* 0x004fca0005800000 */
[----:B------:R0:W-:Y:S04]  /*10fa0*/  STL [R1+0x8c], R7 ;  /* 0x00008c0701007387 */ /* 0x0001e80000100800 */
[----:B0-----:R-:W2:Y:S01]  /*10fb0*/  LDL.LU R7, [R1+0x1b8] ;  /* 0x0001b80001077983 */ /* 0x001ea20000300800 */
[C---:B------:R-:W-:Y:S02]  /*10fc0*/  SEL R9, R25.reuse, R9, !P3 ;  /* 0x0000000919097207 */ /* 0x040fe40005800000 */
[C---:B------:R-:W-:Y:S01]  /*10fd0*/  SEL R8, R25.reuse, R8, !P3 ;  /* 0x0000000819087207 */ /* 0x040fe20005800000 */
[----:B------:R0:W-:Y:S01]  /*10fe0*/  STL [R1+0x88], R15 ;  /* 0x0000880f01007387 */ /* 0x0001e20000100800 */
[C---:B------:R-:W-:Y:S02]  /*10ff0*/  SEL R6, R25.reuse, R6, !P3 ;  /* 0x0000000619067207 */ /* 0x040fe40005800000 */
[C---:B------:R-:W-:Y:S01]  /*11000*/  SEL R4, R25.reuse, R4, !P3 ;  /* 0x0000000419047207 */ /* 0x040fe20005800000 */
[----:B0-----:R-:W3:Y:S04]  /*11010*/  LDL.LU R15, [R1+0x1904] ;  /* 0x00190400010f7983 */ /* 0x001ee80000300800 */
[----:B------:R0:W-:Y:S01]  /*11020*/  STL [R1+0x84], R12 ;  /* 0x0000840c01007387 */ /* 0x0001e20000100800 */
[----:B------:R-:W-:-:S03]  /*11030*/  SEL R10, R25, R10, !P3 ;  /* 0x0000000a190a7207 */ /* 0x000fc60005800000 */
        /* <DEDUP_REMOVED lines=8> */
[----:B----4-:R-:W-:-:S03]  /*110c0*/  SEL R18, R25, R18, !P3 ;  /* 0x0000001219127207 */ /* 0x010fc60005800000 */
[----:B0-----:R-:W4:Y:S04]  /*110d0*/  LDL.LU R6, [R1+0x18f4] ;  /* 0x0018f40001067983 */ /* 0x001f280000300800 */
[----:B------:R0:W-:Y:S01]  /*110e0*/  STL [R1+0x74], R4 ;  /* 0x0000740401007387 */ /* 0x0001e20000100800 */
[----:B------:R-:W-:-:S03]  /*110f0*/  SEL R16, R25, R16, !P3 ;  /* 0x0000001019107207 */ /* 0x000fc60005800000 */
[----:B0-----:R-:W3:Y:S04]  /*11100*/  LDL.LU R4, [R1+0x18f0] ;  /* 0x0018f00001047983 */ /* 0x001ee80000300800 */
[----:B------:R0:W-:Y:S01]  /*11110*/  STL [R1+0x70], R10 ;  /* 0x0000700a01007387 */ /* 0x0001e20000100800 */
[----:B------:R-:W-:-:S03]  /*11120*/  SEL R17, R25, R17, !P3 ;  /* 0x0000001119117207 */ /* 0x000fc60005800000 */
[----:B0-----:R-:W3:Y:S01]  /*11130*/  LDL.LU R10, [R1+0x18ec] ;  /* 0x0018ec00010a7983 */ /* 0x001ee20000300800 */
[C---:B------:R-:W-:Y:S02]  /*11140*/  SEL R14, R25.reuse, R14, !P3 ;  /* 0x0000000e190e7207 */ /* 0x040fe40005800000 */
[C---:B------:R-:W-:Y:S02]  /*11150*/  SEL R13, R25.reuse, R13, !P3 ;  /* 0x0000000d190d7207 */ /* 0x040fe40005800000 */
[C---:B------:R-:W-:Y:S02]  /*11160*/  SEL R11, R25.reuse, R11, !P3 ;  /* 0x0000000b190b7207 */ /* 0x040fe40005800000 */
[C---:B------:R-:W-:Y:S02]  /*11170*/  SEL R28, R25.reuse, R28, !P3 ;  /* 0x0000001c191c7207 */ /* 0x040fe40005800000 */
[C---:B------:R-:W-:Y:S02]  /*11180*/  SEL R0, R25.reuse, R0, !P3 ;  /* 0x0000000019007207 */ /* 0x040fe40005800000 */
[----:B------:R-:W-:-:S02]  /*11190*/  SEL R5, R25, R5, !P3 ;  /* 0x0000000519057207 */ /* 0x000fc40005800000 */
[C---:B------:R-:W-:Y:S02]  /*111a0*/  SEL R3, R25.reuse, R3, !P3 ;  /* 0x0000000319037207 */ /* 0x040fe40005800000 */
[C---:B------:R-:W-:Y:S02]  /*111b0*/  SEL R2, R25.reuse, R2, !P3 ;  /* 0x0000000219027207 */ /* 0x040fe40005800000 */
[C---:B------:R-:W-:Y:S02]  /*111c0*/  SEL R24, R25.reuse, R24, !P3 ;  /* 0x0000001819187207 */ /* 0x040fe40005800000 */
[----:B--2---:R-:W-:-:S05]  /*111d0*/  SEL R7, R25, R7, !P3 ;  /* 0x0000000719077207 */ /* 0x004fca0005800000 */
[----:B------:R0:W-:Y:S04]  /*111e0*/  STL [R1+0x6c], R7 ;  /* 0x00006c0701007387 */ /* 0x0001e80000100800 */
[----:B0-----:R-:W2:Y:S04]  /*111f0*/  LDL.LU R7, [R1+0x50] ;  /* 0x0000500001077983 */ /* 0x001ea80000300800 */
        /* <DEDUP_REMOVED lines=28> */
[----:B------:R-:W-:-:S05]  /*113c0*/  SEL R21, R25, R21, !P3 ;  /* 0x0000001519157207 */ /* 0x000fca0005800000 */
[----:B------:R2:W-:Y:S02]  /*113d0*/  STL [R1+0x18], R21 ;  /* 0x0000181501007387 */ /* 0x0005e40000100800 */
[C---:B--2---:R-:W-:Y:S02]  /*113e0*/  SEL R21, R25.reuse, R24, !P3 ;  /* 0x0000001819157207 */ /* 0x044fe40005800000 */
[----:B------:R-:W2:Y:S04]  /*113f0*/  LDL.LU R24, [R1+0x48] ;  /* 0x0000480001187983 */ /* 0x000ea80000300800 */
[----:B------:R0:W-:Y:S02]  /*11400*/  STL [R1+0x14], R21 ;  /* 0x0000141501007387 */ /* 0x0001e40000100800 */
[----:B0-----:R-:W-:-:S02]  /*11410*/  SEL R21, R25, R2, !P3 ;  /* 0x0000000219157207 */ /* 0x001fc40005800000 */
[----:B------:R-:W3:Y:S04]  /*11420*/  LDL.LU R2, [R1+0x4c] ;  /* 0x00004c0001027983 */ /* 0x000ee80000300800 */
[----:B------:R0:W-:Y:S02]  /*11430*/  STL [R1+0x10], R21 ;  /* 0x0000101501007387 */ /* 0x0001e40000100800 */
[C---:B0-----:R-:W-:Y:S02]  /*11440*/  SEL R21, R25.reuse, R3, !P3 ;  /* 0x0000000319157207 */ /* 0x041fe40005800000 */
[----:B------:R-:W4:Y:S01]  /*11450*/  LDL.LU R3, [R1+0x54] ;  /* 0x0000540001037983 */ /* 0x000f220000300800 */
[----:B------:R-:W-:-:S03]  /*11460*/  SEL R0, R25, R0, !P3 ;  /* 0x0000000019007207 */ /* 0x000fc60005800000 */
[----:B------:R0:W-:Y:S01]  /*11470*/  STL [R1+0xc], R21 ;  /* 0x00000c1501007387 */ /* 0x0001e20000100800 */
[C---:B------:R-:W-:Y:S02]  /*11480*/  SEL R28, R25.reuse, R28, !P3 ;  /* 0x0000001c191c7207 */ /* 0x040fe40005800000 */
[----:B0-----:R-:W-:-:S05]  /*11490*/  SEL R21, R25, R5, !P3 ;  /* 0x0000000519157207 */ /* 0x001fca0005800000 */
[----:B------:R-:W-:Y:S04]  /*114a0*/  STL [R1+0x1808], R21 ;  /* 0x0018081501007387 */ /* 0x000fe80000100800 */
[----:B------:R-:W-:Y:S04]  /*114b0*/  STL [R1+0x180c], R0 ;  /* 0x00180c0001007387 */ /* 0x000fe80000100800 */
[----:B------:R-:W-:Y:S01]  /*114c0*/  STL [R1+0x1810], R28 ;  /* 0x0018101c01007387 */ /* 0x000fe20000100800 */
[C---:B------:R-:W-:Y:S02]  /*114d0*/  SEL R5, R25.reuse, R7, !P3 ;  /* 0x0000000719057207 */ /* 0x040fe40005800000 */
[----:B------:R-:W-:-:S02]  /*114e0*/  SEL R11, R25, R11, !P3 ;  /* 0x0000000b190b7207 */ /* 0x000fc40005800000 */
[C---:B------:R-:W-:Y:S02]  /*114f0*/  SEL R13, R25.reuse, R13, !P3 ;  /* 0x0000000d190d7207 */ /* 0x040fe40005800000 */
[C---:B------:R-:W-:Y:S02]  /*11500*/  SEL R14, R25.reuse, R14, !P3 ;  /* 0x0000000e190e7207 */ /* 0x040fe40005800000 */
[C---:B------:R-:W-:Y:S02]  /*11510*/  SEL R17, R25.reuse, R17, !P3 ;  /* 0x0000001119117207 */ /* 0x040fe40005800000 */
[C---:B------:R-:W-:Y:S02]  /*11520*/  SEL R16, R25.reuse, R16, !P3 ;  /* 0x0000001019107207 */ /* 0x040fe40005800000 */
[----:B--2---:R-:W-:-:S05]  /*11530*/  SEL R24, R25, R24, !P3 ;  /* 0x0000001819187207 */ /* 0x004fca0005800000 */
[----:B------:R-:W-:Y:S01]  /*11540*/  STL [R1+0x1814], R24 ;  /* 0x0018141801007387 */ /* 0x000fe20000100800 */
[----:B---3--:R-:W-:-:S05]  /*11550*/  SEL R2, R25, R2, !P3 ;  /* 0x0000000219027207 */ /* 0x008fca0005800000 */
[----:B------:R-:W-:Y:S01]  /*11560*/  STL [R1+0x1818], R2 ;  /* 0x0018180201007387 */ /* 0x000fe20000100800 */
[----:B----4-:R-:W-:-:S05]  /*11570*/  SEL R3, R25, R3, !P3 ;  /* 0x0000000319037207 */ /* 0x010fca0005800000 */
[----:B------:R0:W-:Y:S04]  /*11580*/  STL [R1+0x181c], R3 ;  /* 0x00181c0301007387 */ /* 0x0001e80000100800 */
[----:B0-----:R-:W2:Y:S04]  /*11590*/  LDL.LU R3, [R1+0x3f0] ;  /* 0x0003f00001037983 */ /* 0x001ea80000300800 */
[----:B------:R-:W3:Y:S04]  /*115a0*/  LDL.LU R2, [R1+0x3ec] ;  /* 0x0003ec0001027983 */ /* 0x000ee80000300800 */
[----:B------:R-:W4:Y:S04]  /*115b0*/  LDL.LU R24, [R1+0x3e8] ;  /* 0x0003e80001187983 */ /* 0x000f280000300800 */
[----:B------:R-:W4:Y:S04]  /*115c0*/  LDL.LU R28, [R1+0x3e4] ;  /* 0x0003e400011c7983 */ /* 0x000f280000300800 */
[----:B------:R-:W4:Y:S04]  /*115d0*/  LDL.LU R0, [R1+0x3dc] ;  /* 0x0003dc0001007983 */ /* 0x000f280000300800 */
[----:B------:R-:W4:Y:S04]  /*115e0*/  LDL.LU R21, [R1+0x3d4] ;  /* 0x0003d40001157983 */ /* 0x000f280000300800 */
[----:B------:R0:W-:Y:S04]  /*115f0*/  STL [R1+0x1820], R5 ;  /* 0x0018200501007387 */ /* 0x0001e80000100800 */
[----:B0-----:R-:W4:Y:S04]  /*11600*/  LDL.LU R5, [R1+0x3f4] ;  /* 0x0003f40001057983 */ /* 0x001f280000300800 */
        /* <DEDUP_REMOVED lines=10> */
[----:B------:R-:W0:Y:S01]  /*116b0*/  S2R R7, SR_TID.X ;  /* 0x0000000000077919 */ /* 0x000e220000002100 */
[----:B------:R-:W-:-:S02]  /*116c0*/  SEL R18, R25, R18, !P3 ;  /* 0x0000001219127207 */ /* 0x000fc40005800000 */
[C---:B------:R-:W-:Y:S02]  /*116d0*/  SEL R20, R25.reuse, R20, !P3 ;  /* 0x0000001419147207 */ /* 0x040fe40005800000 */
[C---:B------:R-:W-:Y:S02]  /*116e0*/  SEL R22, R25.reuse, R22, !P3 ;  /* 0x0000001619167207 */ /* 0x040fe40005800000 */
[C---:B------:R-:W-:Y:S01]  /*116f0*/  SEL R10, R25.reuse, R10, !P3 ;  /* 0x0000000a190a7207 */ /* 0x040fe20005800000 */
[----:B------:R-:W-:Y:S01]  /*11700*/  STL [R1+0x1838], R18 ;  /* 0x0018381201007387 */ /* 0x000fe20000100800 */
[C---:B------:R-:W-:Y:S02]  /*11710*/  SEL R4, R25.reuse, R4, !P3 ;  /* 0x0000000419047207 */ /* 0x040fe40005800000 */
[C---:B------:R-:W-:Y:S01]  /*11720*/  SEL R6, R25.reuse, R6, !P3 ;  /* 0x0000000619067207 */ /* 0x040fe20005800000 */
[----:B------:R-:W-:Y:S01]  /*11730*/  STL [R1+0x183c], R20 ;  /* 0x00183c1401007387 */ /* 0x000fe20000100800 */
[----:B------:R-:W-:-:S02]  /*11740*/  SEL R8, R25, R8, !P3 ;  /* 0x0000000819087207 */ /* 0x000fc40005800000 */
[C---:B------:R-:W-:Y:S01]  /*11750*/  SEL R9, R25.reuse, R9, !P3 ;  /* 0x0000000919097207 */ /* 0x040fe20005800000 */
[----:B------:R-:W-:Y:S01]  /*11760*/  STL [R1+0x1840], R22 ;  /* 0x0018401601007387 */ /* 0x000fe20000100800 */
[C---:B------:R-:W-:Y:S02]  /*11770*/  SEL R12, R25.reuse, R12, !P3 ;  /* 0x0000000c190c7207 */ /* 0x040fe40005800000 */
[----:B------:R-:W-:Y:S01]  /*11780*/  SEL R15, R25, R15, !P3 ;  /* 0x0000000f190f7207 */ /* 0x000fe20005800000 */
[----:B------:R-:W-:Y:S01]  /*11790*/  STL [R1+0x1844], R10 ;  /* 0x0018440a01007387 */ /* 0x000fe20000100800 */
[----:B0-----:R-:W-:-:S03]  /*117a0*/  LOP3.LUT R7, R7, 0x3f, RZ, 0xc0, !PT ;  /* 0x0000003f07077812 */ /* 0x001fc600078ec0ff */
[----:B------:R-:W-:Y:S01]  /*117b0*/  STL [R1+0x1848], R4 ;  /* 0x0018480401007387 */ /* 0x000fe20000100800 */
[C---:B------:R-:W-:Y:S02]  /*117c0*/  SEL R19, R25.reuse, R19, !P3 ;  /* 0x0000001319137207 */ /* 0x040fe40005800000 */
[----:B------:R-:W-:Y:S01]  /*117d0*/  SEL R23, R25, R23, !P3 ;  /* 0x0000001719177207 */ /* 0x000fe20005800000 */
[----:B------:R-:W-:Y:S01]  /*117e0*/  STL [R1+0x184c], R6 ;  /* 0x00184c0601007387 */ /* 0x000fe20000100800 */
[----:B------:R-:W-:Y:S01]  /*117f0*/  IMAD R7, R7, c[0x0][0x18c], RZ ;  /* 0x0000630007077a24 */ /* 0x000fe200078e02ff */
[C---:B------:R-:W-:Y:S02]  /*11800*/  SEL R29, R25.reuse, R29, !P3 ;  /* 0x0000001d191d7207 */ /* 0x040fe40005800000 */
[----:B------:R-:W-:Y:S01]  /*11810*/  STL [R1+0x1850], R8 ;  /* 0x0018500801007387 */ /* 0x000fe20000100800 */
[----:B------:R-:W-:-:S03]  /*11820*/  SEL R27, R25, R27, !P3 ;  /* 0x0000001b191b7207 */ /* 0x000fc60005800000 */
[----:B------:R-:W-:Y:S01]  /*11830*/  STL [R1+0x1854], R9 ;  /* 0x0018540901007387 */ /* 0x000fe20000100800 */
[----:B------:R-:W-:-:S03]  /*11840*/  SEL R25, R25, R26, !P3 ;  /* 0x0000001a19197207 */ /* 0x000fc60005800000 */
[----:B------:R-:W-:Y:S01]  /*11850*/  STL [R1+0x1858], R12 ;  /* 0x0018580c01007387 */ /* 0x000fe20000100800 */
[----:B------:R-:W-:-:S03]  /*11860*/  LEA.HI.X.SX32 R7, R7, c[0x0][0x16c], 0x1, P6 ;  /* 0x00005b0007077a11 */ /* 0x000fc600030f0eff */
[----:B------:R-:W-:Y:S04]  /*11870*/  STL [R1+0x185c], R15 ;  /* 0x00185c0f01007387 */ /* 0x000fe80000100800 */
[----:B------:R-:W-:Y:S04]  /*11880*/  STL [R1+0x1860], R19 ;  /* 0x0018601301007387 */ /* 0x000fe80000100800 */
[----:B------:R-:W-:Y:S04]  /*11890*/  STL [R1+0x1864], R23 ;  /* 0x0018641701007387 */ /* 0x000fe80000100800 */
[----:B------:R-:W-:Y:S04]  /*118a0*/  STL [R1+0x1868], R29 ;  /* 0x0018681d01007387 */ /* 0x000fe80000100800 */
[----:B------:R-:W-:Y:S04]  /*118b0*/  STL [R1+0x186c], R27 ;  /* 0x00186c1b01007387 */ /* 0x000fe80000100800 */
[----:B------:R-:W-:Y:S04]  /*118c0*/  STL [R1+0x1870], R25 ;  /* 0x0018701901007387 */ /* 0x000fe80000100800 */
[----:B------:R4:W-:Y:S01]  /*118d0*/  STL [R1+0x1874], R7 ;  /* 0x0018740701007387 */ /* 0x0009e20000100800 */
[----:B--2---:R-:W-:-:S02]  /*118e0*/  IMAD R3, R3, c[0x0][0x190], RZ ;  /* 0x0000640003037a24 */ /* 0x004fc400078e02ff */
[----:B---3--:R-:W-:Y:S02]  /*118f0*/  IMAD R2, R2, c[0x0][0x190], RZ ;  /* 0x0000640002027a24 */ /* 0x008fe400078e02ff */
[----:B----4-:R-:W-:Y:S02]  /*11900*/  IMAD R7, R13, c[0x0][0x190], RZ ;  /* 0x000064000d077a24 */ /* 0x010fe400078e02ff */
[----:B------:R-:W-:Y:S02]  /*11910*/  IMAD R4, R14, c[0x0][0x190], RZ ;  /* 0x000064000e047a24 */ /* 0x000fe400078e02ff */
[----:B------:R-:W-:Y:S02]  /*11920*/  IMAD R6, R17, c[0x0][0x190], RZ ;  /* 0x0000640011067a24 */ /* 0x000fe400078e02ff */
[----:B------:R-:W-:-:S05]  /*11930*/  IMAD R26, R16, c[0x0][0x190], RZ ;  /* 0x00006400101a7a24 */ /* 0x000fca00078e02ff */
[----:B------:R-:W-:Y:S04]  /*11940*/  STL [R1+0x1878], R26 ;  /* 0x0018781a01007387 */ /* 0x000fe80000100800 */
[----:B------:R0:W-:Y:S04]  /*11950*/  STL [R1+0x24], R6 ;  /* 0x0000240601007387 */ /* 0x0001e80000100800 */
[----:B------:R1:W-:Y:S01]  /*11960*/  STL [R1+0x28], R4 ;  /* 0x0000280401007387 */ /* 0x0003e20000100800 */
[----:B0-----:R-:W-:-:S03]  /*11970*/  IMAD R6, R11, c[0x0][0x190], RZ ;  /* 0x000064000b067a24 */ /* 0x001fc600078e02ff */
[----:B------:R-:W-:Y:S01]  /*11980*/  STL [R1+0x48], R7 ;  /* 0x0000480701007387 */ /* 0x000fe20000100800 */
[----:B-1----:R-:W-:-:S03]  /*11990*/  IMAD R4, R5, c[0x0][0x190], RZ ;  /* 0x0000640005047a24 */ /* 0x002fc600078e02ff */
[----:B------:R-:W-:Y:S04]  /*119a0*/  STL [R1+0x4c], R6 ;  /* 0x00004c0601007387 */ /* 0x000fe80000100800 */
[----:B------:R0:W-:Y:S04]  /*119b0*/  STL [R1+0x50], R4 ;  /* 0x0000500401007387 */ /* 0x0001e80000100800 */
[----:B------:R1:W-:Y:S01]  /*119c0*/  STL [R1+0x54], R3 ;  /* 0x0000540301007387 */ /* 0x0003e20000100800 */
[----:B0-----:R-:W-:-:S03]  /*119d0*/  IMAD R4, R24, c[0x0][0x190], RZ ;  /* 0x0000640018047a24 */ /* 0x001fc600078e02ff */
[----:B------:R0:W-:Y:S01]  /*119e0*/  STL [R1+0xf4], R2 ;  /* 0x0000f40201007387 */ /* 0x0001e20000100800 */
[----:B-1----:R-:W-:-:S03]  /*119f0*/  IMAD R3, R28, c[0x0][0x190], RZ ;  /* 0x000064001c037a24 */ /* 0x002fc600078e02ff */
[----:B------:R-:W-:Y:S04]  /*11a00*/  STL [R1+0x104], R4 ;  /* 0x0001040401007387 */ /* 0x000fe80000100800 */
[----:B------:R-:W-:Y:S04]  /*11a10*/  STL [R1+0x110], R3 ;  /* 0x0001100301007387 */ /* 0x000fe80000100800 */
[----:B------:R-:W2:Y:S01]  /*11a20*/  LDL.LU R26, [R1+0x3c8] ;  /* 0x0003c800011a7983 */ /* 0x000ea20000300800 */
[----:B0-----:R-:W-:Y:S02]  /*11a30*/  IMAD R2, R0, c[0x0][0x190], RZ ;  /* 0x0000640000027a24 */ /* 0x001fe400078e02ff */
[----:B------:R-:W-:-:S03]  /*11a40*/  IMAD R0, R21, c[0x0][0x190], RZ ;  /* 0x0000640015007a24 */ /* 0x000fc600078e02ff */
[----:B------:R-:W-:Y:S04]  /*11a50*/  STL [R1+0x114], R2 ;  /* 0x0001140201007387 */ /* 0x000fe80000100800 */
[----:B--2---:R0:W-:Y:S04]  /*11a60*/  STL [R1+0x18ac], R26 ;  /* 0x0018ac1a01007387 */ /* 0x0041e80000100800 */
[----:B------:R-:W-:Y:S04]  /*11a70*/  STL [R1+0x160], R0 ;  /* 0x0001600001007387 */ /* 0x000fe80000100800 */
[----:B0-----:R-:W2:Y:S04]  /*11a80*/  LDL.LU R26, [R1+0x3cc] ;  /* 0x0003cc00011a7983 */ /* 0x001ea80000300800 */
[----:B--2---:R0:W-:Y:S04]  /*11a90*/  STL [R1+0x18b0], R26 ;  /* 0x0018b01a01007387 */ /* 0x0041e80000100800 */
[----:B0-----:R-:W2:Y:S04]  /*11aa0*/  LDL.LU R26, [R1+0x3d0] ;  /* 0x0003d000011a7983 */ /* 0x001ea80000300800 */
[----:B------:R-:W3:Y:S04]  /*11ab0*/  LDL.LU R7, [R1+0x3c4] ;  /* 0x0003c40001077983 */ /* 0x000ee80000300800 */
[----:B------:R-:W4:Y:S04]  /*11ac0*/  LDL.LU R25, [R1+0x3c0] ;  /* 0x0003c00001197983 */ /* 0x000f280000300800 */
        /* <DEDUP_REMOVED lines=25> */
[----:B------:R-:W3:Y:S01]  /*11c60*/  LDL.LU R21, [R1+0x358] ;  /* 0x0003580001157983 */ /* 0x000ee20000300800 */
[----:B--2---:R-:W-:-:S05]  /*11c70*/  IMAD R26, R26, c[0x0][0x190], RZ ;  /* 0x000064001a1a7a24 */ /* 0x004fca00078e02ff */
[----:B------:R0:W-:Y:S04]  /*11c80*/  STL [R1+0x164], R26 ;  /* 0x0001641a01007387 */ /* 0x0001e80000100800 */
[----:B0-----:R-:W2:Y:S02]  /*11c90*/  LDL.LU R26, [R1+0x18b0] ;  /* 0x0018b000011a7983 */ /* 0x001ea40000300800 */
[----:B--2---:R-:W-:-:S05]  /*11ca0*/  IMAD R26, R26, c[0x0][0x190], RZ ;  /* 0x000064001a1a7a24 */ /* 0x004fca00078e02ff */
[----:B------:R0:W-:Y:S04]  /*11cb0*/  STL [R1+0x188], R26 ;  /* 0x0001881a01007387 */ /* 0x0001e80000100800 */
[----:B0-----:R-:W2:Y:S01]  /*11cc0*/  LDL.LU R26, [R1+0x18ac] ;  /* 0x0018ac00011a7983 */ /* 0x001ea20000300800 */
[----:B---3--:R-:W-:Y:S02]  /*11cd0*/  IMAD R19, R19, c[0x0][0x190], RZ ;  /* 0x0000640013137a24 */ /* 0x008fe400078e02ff */
[----:B------:R-:W-:Y:S02]  /*11ce0*/  IMAD R15, R15, c[0x0][0x190], RZ ;  /* 0x000064000f0f7a24 */ /* 0x000fe400078e02ff */
[----:B------:R-:W-:Y:S02]  /*11cf0*/  IMAD R9, R9, c[0x0][0x190], RZ ;  /* 0x0000640009097a24 */ /* 0x000fe400078e02ff */
[----:B------:R-:W-:-:S02]  /*11d00*/  IMAD R8, R8, c[0x0][0x190], RZ ;  /* 0x0000640008087a24 */ /* 0x000fc400078e02ff */
[----:B------:R-:W-:Y:S02]  /*11d10*/  IMAD R3, R3, c[0x0][0x190], RZ ;  /* 0x0000640003037a24 */ /* 0x000fe400078e02ff */
[----:B------:R-:W-:Y:S02]  /*11d20*/  IMAD R2, R2, c[0x0][0x190], RZ ;  /* 0x0000640002027a24 */ /* 0x000fe400078e02ff */
[----:B--2---:R-:W-:-:S05]  /*11d30*/  IMAD R26, R26, c[0x0][0x190], RZ ;  /* 0x000064001a1a7a24 */ /* 0x004fca00078e02ff */
[----:B------:R0:W-:Y:S02]  /*11d40*/  STL [R1+0x190], R26 ;  /* 0x0001901a01007387 */ /* 0x0001e40000100800 */
[----:B0-----:R-:W-:Y:S02]  /*11d50*/  IMAD R26, R7, c[0x0][0x190], RZ ;  /* 0x00006400071a7a24 */ /* 0x001fe400078e02ff */
[----:B----4-:R-:W-:-:S03]  /*11d60*/  IMAD R7, R25, c[0x0][0x190], RZ ;  /* 0x0000640019077a24 */ /* 0x010fc600078e02ff */
[----:B------:R0:W-:Y:S01]  /*11d70*/  STL [R1+0x1ac], R26 ;  /* 0x0001ac1a01007387 */ /* 0x0001e20000100800 */
[----:B------:R-:W-:-:S03]  /*11d80*/  IMAD R25, R29, c[0x0][0x190], RZ ;  /* 0x000064001d197a24 */ /* 0x000fc600078e02ff */
[----:B------:R1:W-:Y:S01]  /*11d90*/  STL [R1+0x1b0], R7 ;  /* 0x0001b00701007387 */ /* 0x0003e20000100800 */
[----:B0-----:R-:W-:Y:S02]  /*11da0*/  IMAD R26, R27, c[0x0][0x190], RZ ;  /* 0x000064001b1a7a24 */ /* 0x001fe400078e02ff */
[----:B-1----:R-:W-:-:S03]  /*11db0*/  IMAD R7, R23, c[0x0][0x190], RZ ;  /* 0x0000640017077a24 */ /* 0x002fc600078e02ff */
[----:B------:R-:W-:Y:S04]  /*11dc0*/  STL [R1+0x1b8], R26 ;  /* 0x0001b81a01007387 */ /* 0x000fe80000100800 */
[----:B------:R-:W-:Y:S04]  /*11dd0*/  STL [R1+0x1d0], R25 ;  /* 0x0001d01901007387 */ /* 0x000fe80000100800 */
[----:B------:R0:W-:Y:S04]  /*11de0*/  STL [R1+0x1e0], R7 ;  /* 0x0001e00701007387 */ /* 0x0001e80000100800 */
[----:B------:R-:W-:Y:S01]  /*11df0*/  STL [R1+0x204], R19 ;  /* 0x0002041301007387 */ /* 0x000fe20000100800 */
[----:B0-----:R-:W-:-:S03]  /*11e00*/  IMAD R7, R12, c[0x0][0x190], RZ ;  /* 0x000064000c077a24 */ /* 0x001fc600078e02ff */
[----:B------:R-:W-:Y:S04]  /*11e10*/  STL [R1+0x208], R15 ;  /* 0x0002080f01007387 */ /* 0x000fe80000100800 */
[----:B------:R0:W-:Y:S04]  /*11e20*/  STL [R1+0x210], R7 ;  /* 0x0002100701007387 */ /* 0x0001e80000100800 */
[----:B------:R-:W-:Y:S01]  /*11e30*/  STL [R1+0x220], R9 ;  /* 0x0002200901007387 */ /* 0x000fe20000100800 */
[----:B0-----:R-:W-:Y:S02]  /*11e40*/  IMAD R7, R6, c[0x0][0x190], RZ ;  /* 0x0000640006077a24 */ /* 0x001fe400078e02ff */
[----:B------:R-:W-:-:S02]  /*11e50*/  IMAD R6, R4, c[0x0][0x190], RZ ;  /* 0x0000640004067a24 */ /* 0x000fc400078e02ff */
[----:B------:R-:W-:Y:S01]  /*11e60*/  IMAD R4, R10, c[0x0][0x190], RZ ;  /* 0x000064000a047a24 */ /* 0x000fe200078e02ff */
[----:B------:R-:W-:Y:S04]  /*11e70*/  STL [R1+0x228], R8 ;  /* 0x0002280801007387 */ /* 0x000fe80000100800 */
[----:B------:R0:W-:Y:S04]  /*11e80*/  STL [R1+0x2a0], R7 ;  /* 0x0002a00701007387 */ /* 0x0001e80000100800 */
[----:B------:R1:W-:Y:S04]  /*11e90*/  STL [R1+0x398], R6 ;  /* 0x0003980601007387 */ /* 0x0003e80000100800 */
[----:B------:R2:W-:Y:S01]  /*11ea0*/  STL [R1+0x394], R4 ;  /* 0x0003940401007387 */ /* 0x0005e20000100800 */
[----:B0-----:R-:W-:-:S02]  /*11eb0*/  IMAD R7, R22, c[0x0][0x190], RZ ;  /* 0x0000640016077a24 */ /* 0x001fc400078e02ff */
[----:B-1----:R-:W-:-:S03]  /*11ec0*/  IMAD R6, R20, c[0x0][0x190], RZ ;  /* 0x0000640014067a24 */ /* 0x002fc600078e02ff */
[----:B------:R0:W-:Y:S01]  /*11ed0*/  STL [R1+0x390], R7 ;  /* 0x0003900701007387 */ /* 0x0001e20000100800 */
[----:B--2---:R-:W-:-:S03]  /*11ee0*/  IMAD R4, R18, c[0x0][0x190], RZ ;  /* 0x0000640012047a24 */ /* 0x004fc600078e02ff */
[----:B------:R1:W-:Y:S04]  /*11ef0*/  STL [R1+0x38c], R6 ;  /* 0x00038c0601007387 */ /* 0x0003e80000100800 */
[----:B------:R2:W-:Y:S01]  /*11f00*/  STL [R1+0x388], R4 ;  /* 0x0003880401007387 */ /* 0x0005e20000100800 */
[----:B0-----:R-:W-:Y:S02]  /*11f10*/  IMAD R7, R16, c[0x0][0x190], RZ ;  /* 0x0000640010077a24 */ /* 0x001fe400078e02ff */
[----:B-1----:R-:W-:-:S03]  /*11f20*/  IMAD R6, R17, c[0x0][0x190], RZ ;  /* 0x0000640011067a24 */ /* 0x002fc600078e02ff */
[----:B------:R0:W-:Y:S01]  /*11f30*/  STL [R1+0x384], R7 ;  /* 0x0003840701007387 */ /* 0x0001e20000100800 */
[----:B--2---:R-:W-:-:S03]  /*11f40*/  IMAD R4, R14, c[0x0][0x190], RZ ;  /* 0x000064000e047a24 */ /* 0x004fc600078e02ff */
[----:B------:R1:W-:Y:S04]  /*11f50*/  STL [R1+0x380], R6 ;  /* 0x0003800601007387 */ /* 0x0003e80000100800 */
[----:B------:R2:W-:Y:S01]  /*11f60*/  STL [R1+0x37c], R4 ;  /* 0x00037c0401007387 */ /* 0x0005e20000100800 */
[----:B0-----:R-:W-:Y:S02]  /*11f70*/  IMAD R7, R13, c[0x0][0x190], RZ ;  /* 0x000064000d077a24 */ /* 0x001fe400078e02ff */
[----:B-1----:R-:W-:-:S03]  /*11f80*/  IMAD R6, R11, c[0x0][0x190], RZ ;  /* 0x000064000b067a24 */ /* 0x002fc600078e02ff */
[----:B------:R-:W-:Y:S01]  /*11f90*/  STL [R1+0x378], R7 ;  /* 0x0003780701007387 */ /* 0x000fe20000100800 */
[----:B--2---:R-:W-:-:S03]  /*11fa0*/  IMAD R4, R5, c[0x0][0x190], RZ ;  /* 0x0000640005047a24 */ /* 0x004fc600078e02ff */
        /* <DEDUP_REMOVED lines=537> */
[----:B----4-:R-:W-:Y:S02]  /*14140*/  IMAD R25, R25, c[0x0][0x190], RZ ;  /* 0x0000640019197a24 */ /* 0x010fe400078e02ff */
[----:B------:R-:W-:Y:S02]  /*14150*/  IMAD R27, R27, c[0x0][0x190], RZ ;  /* 0x000064001b1b7a24 */ /* 0x000fe400078e02ff */
[----:B------:R-:W-:-:S02]  /*14160*/  IMAD R29, R29, c[0x0][0x190], RZ ;  /* 0x000064001d1d7a24 */ /* 0x000fc400078e02ff */
[----:B------:R-:W-:Y:S02]  /*14170*/  IMAD R23, R23, c[0x0][0x190], RZ ;  /* 0x0000640017177a24 */ /* 0x000fe400078e02ff */
[----:B------:R-:W-:Y:S02]  /*14180*/  IMAD R19, R19, c[0x0][0x190], RZ ;  /* 0x0000640013137a24 */ /* 0x000fe400078e02ff */
[----:B------:R-:W-:Y:S02]  /*14190*/  IMAD R15, R15, c[0x0][0x190], RZ ;  /* 0x000064000f0f7a24 */ /* 0x000fe400078e02ff */
[----:B------:R-:W-:Y:S02]  /*141a0*/  IMAD R12, R12, c[0x0][0x190], RZ ;  /* 0x000064000c0c7a24 */ /* 0x000fe400078e02ff */
        /* <DEDUP_REMOVED lines=20> */
[----:B--2---:R-:W-:-:S05]  /*142f0*/  IMAD R26, R26, c[0x0][0x190], RZ ;  /* 0x000064001a1a7a24 */ /* 0x004fca00078e02ff */
[----:B------:R0:W-:Y:S04]  /*14300*/  STL [R1+0x94], R26 ;  /* 0x0000941a01007387 */ /* 0x0001e80000100800 */
[----:B0-----:R-:W2:Y:S04]  /*14310*/  LDL.LU R26, [R1+0x1878] ;  /* 0x00187800011a7983 */ /* 0x001ea80000300800 */
[----:B------:R0:W-:Y:S04]  /*14320*/  STL [R1+0x90], R7 ;  /* 0x0000900701007387 */ /* 0x0001e80000100800 */
[----:B0-----:R-:W3:Y:S04]  /*14330*/  LDL.LU R7, [R1+0x1874] ;  /* 0x0018740001077983 */ /* 0x001ee80000300800 */
[----:B------:R0:W-:Y:S04]  /*14340*/  STL [R1+0x8c], R25 ;  /* 0x00008c1901007387 */ /* 0x0001e80000100800 */
[----:B0-----:R-:W4:Y:S04]  /*14350*/  LDL.LU R25, [R1+0x1870] ;  /* 0x0018700001197983 */ /* 0x001f280000300800 */
        /* <DEDUP_REMOVED lines=21> */
[----:B0-----:R-:W3:Y:S04]  /*144b0*/  LDL.LU R10, [R1+0x1844] ;  /* 0x00184400010a7983 */ /* 0x001ee80000300800 */
        /* <DEDUP_REMOVED lines=29> */
[----:B0-----:R-:W4:Y:S01]  /*14690*/  LDL.LU R21, [R1+0x1808] ;  /* 0x0018080001157983 */ /* 0x001f220000300800 */
[----:B--2---:R-:W-:-:S02]  /*146a0*/  IMAD R4, R4, c[0x0][0x190], RZ ;  /* 0x0000640004047a24 */ /* 0x004fc400078e02ff */
[----:B---3--:R-:W-:Y:S02]  /*146b0*/  IMAD R10, R10, c[0x0][0x190], RZ ;  /* 0x000064000a0a7a24 */ /* 0x008fe400078e02ff */
[----:B----4-:R-:W-:Y:S02]  /*146c0*/  IMAD R22, R22, c[0x0][0x190], RZ ;  /* 0x0000640016167a24 */ /* 0x010fe400078e02ff */
        /* <DEDUP_REMOVED lines=13> */
[----:B------:R-:W-:-:S05]  /*147a0*/  IMAD R21, R21, c[0x0][0x190], RZ ;  /* 0x0000640015157a24 */ /* 0x000fca00078e02ff */
[----:B------:R0:W-:Y:S04]  /*147b0*/  STL [R1+0x8], R21 ;  /* 0x0000081501007387 */ /* 0x0001e80000100800 */
[----:B0-----:R-:W2:Y:S04]  /*147c0*/  LDL.LU R21, [R1+0x1804] ;  /* 0x0018040001157983 */ /* 0x001ea80000300800 */
[----:B------:R-:W-:Y:S04]  /*147d0*/  STL [R1+0x17c4], R0 ;  /* 0x0017c40001007387 */ /* 0x000fe80000100800 */
[----:B------:R-:W-:Y:S04]  /*147e0*/  STL [R1+0x17c0], R28 ;  /* 0x0017c01c01007387 */ /* 0x000fe80000100800 */
[----:B------:R0:W-:Y:S04]  /*147f0*/  STL [R1+0x17bc], R24 ;  /* 0x0017bc1801007387 */ /* 0x0001e80000100800 */
[----:B0-----:R-:W3:Y:S04]  /*14800*/  LDL.LU R24, [R1+0x188] ;  /* 0x0001880001187983 */ /* 0x001ee80000300800 */
[----:B------:R-:W-:Y:S04]  /*14810*/  STL [R1+0x17b8], R2 ;  /* 0x0017b80201007387 */ /* 0x000fe80000100800 */
[----:B------:R0:W-:Y:S04]  /*14820*/  STL [R1+0x17b4], R3 ;  /* 0x0017b40301007387 */ /* 0x0001e80000100800 */
[----:B0-----:R-:W4:Y:S04]  /*14830*/  LDL.LU R3, [R1+0x164] ;  /* 0x0001640001037983 */ /* 0x001f280000300800 */
[----:B------:R0:W-:Y:S04]  /*14840*/  STL [R1+0x17b0], R5 ;  /* 0x0017b00501007387 */ /* 0x0001e80000100800 */
[----:B0-----:R-:W3:Y:S04]  /*14850*/  LDL.LU R5, [R1+0x160] ;  /* 0x0001600001057983 */ /* 0x001ee80000300800 */
        /* <DEDUP_REMOVED lines=20> */
[----:B------:R-:W-:-:S02]  /*149a0*/  IMAD R6, R6, c[0x0][0x190], RZ ;  /* 0x0000640006067a24 */ /* 0x000fc400078e02ff */
[----:B------:R-:W-:Y:S02]  /*149b0*/  IMAD R8, R8, c[0x0][0x190], RZ ;  /* 0x0000640008087a24 */ /* 0x000fe400078e02ff */
[----:B------:R-:W-:Y:S02]  /*149c0*/  IMAD R9, R9, c[0x0][0x190], RZ ;  /* 0x0000640009097a24 */ /* 0x000fe400078e02ff */
[----:B------:R-:W-:Y:S01]  /*149d0*/  IMAD R12, R12, c[0x0][0x190], RZ ;  /* 0x000064000c0c7a24 */ /* 0x000fe200078e02ff */
[----:B------:R2:W-:Y:S01]  /*149e0*/  STL [R1+0x17ec], R6 ;  /* 0x0017ec0601007387 */ /* 0x0005e20000100800 */
[----:B------:R-:W-:Y:S02]  /*149f0*/  IMAD R15, R15, c[0x0][0x190], RZ ;  /* 0x000064000f0f7a24 */ /* 0x000fe400078e02ff */
[----:B------:R-:W-:Y:S01]  /*14a00*/  IMAD R19, R19, c[0x0][0x190], RZ ;  /* 0x0000640013137a24 */ /* 0x000fe200078e02ff */
[----:B------:R-:W-:Y:S04]  /*14a10*/  STL [R1+0x17f0], R8 ;  /* 0x0017f00801007387 */ /* 0x000fe80000100800 */
[----:B------:R3:W-:Y:S04]  /*14a20*/  STL [R1+0x17f4], R9 ;  /* 0x0017f40901007387 */ /* 0x0007e80000100800 */
[----:B------:R-:W-:Y:S04]  /*14a30*/  STL [R1+0x17f8], R12 ;  /* 0x0017f80c01007387 */ /* 0x000fe80000100800 */
[----:B------:R-:W-:Y:S04]  /*14a40*/  STL [R1+0x17fc], R15 ;  /* 0x0017fc0f01007387 */ /* 0x000fe80000100800 */
[----:B------:R-:W-:Y:S04]  /*14a50*/  STL [R1+0x1800], R19 ;  /* 0x0018001301007387 */ /* 0x000fe80000100800 */
[----:B------:R-:W4:Y:S01]  /*14a60*/  LDL.LU R0, [R1+0x190] ;  /* 0x0001900001007983 */ /* 0x000f220000300800 */
[----:B--2---:R-:W-:-:S05]  /*14a70*/  LEA R6, P1, R26, R21, 0x1 ;  /* 0x000000151a067211 */ /* 0x004fca00078208ff */
[----:B------:R0:W-:Y:S01]  /*14a80*/  STL [R1+0xf88], R6 ;  /* 0x000f880601007387 */ /* 0x0001e20000100800 */
[-C--:B---3--:R-:W-:Y:S02]  /*14a90*/  LEA R9, P5, R16, R21.reuse, 0x1 ;  /* 0x0000001510097211 */ /* 0x088fe400078a08ff */
[-C--:B----4-:R-:W-:Y:S02]  /*14aa0*/  LEA R8, P2, R20, R21.reuse, 0x1 ;  /* 0x0000001514087211 */ /* 0x090fe400078408ff */
[-C--:B0-----:R-:W-:Y:S02]  /*14ab0*/  LEA R6, P3, R10, R21.reuse, 0x1 ;  /* 0x000000150a067211 */ /* 0x081fe400078608ff */
[----:B------:R-:W-:-:S05]  /*14ac0*/  LEA R2, P4, R4, R21, 0x1 ;  /* 0x0000001504027211 */ /* 0x000fca00078808ff */
[----:B------:R0:W-:Y:S04]  /*14ad0*/  STL [R1+0xf90], R2 ;  /* 0x000f900201007387 */ /* 0x0001e80000100800 */
[----:B------:R-:W2:Y:S01]  /*14ae0*/  LDL.LU R28, [R1+0x1ac] ;  /* 0x0001ac00011c7983 */ /* 0x000ea20000300800 */
[----:B0-----:R-:W-:-:S03]  /*14af0*/  LEA R2, P0, R22, R21, 0x1 ;  /* 0x0000001516027211 */ /* 0x001fc600078008ff */
[----:B------:R0:W-:Y:S04]  /*14b00*/  STL [R1+0xf98], R6 ;  /* 0x000f980601007387 */ /* 0x0001e80000100800 */
[----:B------:R1:W-:Y:S04]  /*14b10*/  STL [R1+0xfa0], R2 ;  /* 0x000fa00201007387 */ /* 0x0003e80000100800 */
[----:B0-----:R-:W3:Y:S01]  /*14b20*/  LDL.LU R6, [R1+0x1b0] ;  /* 0x0001b00001067983 */ /* 0x001ee20000300800 */
[----:B-1----:R-:W-:-:S03]  /*14b30*/  LEA R2, P6, R18, R21, 0x1 ;  /* 0x0000001512027211 */ /* 0x002fc600078c08ff */
[----:B------:R-:W-:Y:S04]  /*14b40*/  STL [R1+0xfa8], R8 ;  /* 0x000fa80801007387 */ /* 0x000fe80000100800 */
[----:B------:R0:W-:Y:S04]  /*14b50*/  STL [R1+0xfb0], R2 ;  /* 0x000fb00201007387 */ /* 0x0001e80000100800 */
[----:B0-----:R-:W4:Y:S01]  /*14b60*/  LDL.LU R2, [R1+0x1b8] ;  /* 0x0001b80001027983 */ /* 0x001f220000300800 */
[----:B------:R-:W-:-:S03]  /*14b70*/  LEA.HI.X.SX32 R8, R26, R7, 0x1, P1 ;  /* 0x000000071a087211 */ /* 0x000fc600008f0eff */
[----:B------:R-:W-:Y:S04]  /*14b80*/  STL [R1+0xfb8], R9 ;  /* 0x000fb80901007387 */ /* 0x000fe80000100800 */
[----:B------:R0:W-:Y:S02]  /*14b90*/  STL [R1+0xf84], R8 ;  /* 0x000f840801007387 */ /* 0x0001e40000100800 */
[----:B0-----:R-:W-:Y:S02]  /*14ba0*/  LEA.HI.X.SX32 R8, R4, R7, 0x1, P4 ;  /* 0x0000000704087211 */ /* 0x001fe400020f0eff */
[----:B------:R-:W4:Y:S01]  /*14bb0*/  LDL.LU R4, [R1+0x1d0] ;  /* 0x0001d00001047983 */ /* 0x000f220000300800 */
[----:B------:R-:W-:-:S05]  /*14bc0*/  LEA R9, P1, R17, R21, 0x1 ;  /* 0x0000001511097211 */ /* 0x000fca00078208ff */
        /* <DEDUP_REMOVED lines=10> */
[----:B------:R0:W-:Y:S04]  /*14c70*/  STL [R1+0xfd0], R9 ;  /* 0x000fd00901007387 */ /* 0x0001e80000100800 */
[----:B------:R1:W-:Y:S01]  /*14c80*/  STL [R1+0xf9c], R8 ;  /* 0x000f9c0801007387 */ /* 0x0003e20000100800 */
[----:B0-----:R-:W-:Y:S02]  /*14c90*/  LEA R9, P0, R11, R21, 0x1 ;  /* 0x000000150b097211 */ /* 0x001fe400078008ff */
[-C--:B-1----:R-:W-:Y:S02]  /*14ca0*/  LEA.HI.X.SX32 R8, R20, R7.reuse, 0x1, P2 ;  /* 0x0000000714087211 */ /* 0x082fe400010f0eff */
[----:B------:R-:W4:Y:S04]  /*14cb0*/  LDL.LU R20, [R1+0x208] ;  /* 0x0002080001147983 */ /* 0x000f280000300800 */
[----:B------:R-:W-:Y:S04]  /*14cc0*/  STL [R1+0xfd8], R9 ;  /* 0x000fd80901007387 */ /* 0x000fe80000100800 */
[----:B------:R0:W-:Y:S02]  /*14cd0*/  STL [R1+0xfa4], R8 ;  /* 0x000fa40801007387 */ /* 0x0001e40000100800 */
[----:B0-----:R-:W-:-:S02]  /*14ce0*/  LEA.HI.X.SX32 R8, R18, R7, 0x1, P6 ;  /* 0x0000000712087211 */ /* 0x001fc400030f0eff */
        /* <DEDUP_REMOVED lines=10> */
[----:B-1----:R-:W-:Y:S02]  /*14d90*/  LEA.HI.X.SX32 R8, R17, R7, 0x1, P1 ;  /* 0x0000000711087211 */ /* 0x002fe400008f0eff */
[----:B------:R-:W4:Y:S04]  /*14da0*/  LDL.LU R17, [R1+0x228] ;  /* 0x0002280001117983 */ /* 0x000f280000300800 */
[----:B------:R0:W-:Y:S04]  /*14db0*/  STL [R1+0xff0], R9 ;  /* 0x000ff00901007387 */ /* 0x0001e80000100800 */
[----:B------:R1:W-:Y:S01]  /*14dc0*/  STL [R1+0xfbc], R8 ;  /* 0x000fbc0801007387 */ /* 0x0003e20000100800 */
[----:B0-----:R-:W-:-:S02]  /*14dd0*/  LEA R9, P1, R0, R21, 0x1 ;  /* 0x0000001500097211 */ /* 0x001fc400078208ff */
[-C--:B-1----:R-:W-:Y:S02]  /*14de0*/  LEA.HI.X.SX32 R8, R14, R7.reuse, 0x1, P4 ;  /* 0x000000070e087211 */ /* 0x082fe400020f0eff */
[----:B------:R-:W4:Y:S04]  /*14df0*/  LDL.LU R14, [R1+0x2a0] ;  /* 0x0002a000010e7983 */ /* 0x000f280000300800 */
[----:B------:R-:W-:Y:S04]  /*14e00*/  STL [R1+0xff8], R9 ;  /* 0x000ff80901007387 */ /* 0x000fe80000100800 */
[----:B------:R0:W-:Y:S02]  /*14e10*/  STL [R1+0xfc4], R8 ;  /* 0x000fc40801007387 */ /* 0x0001e40000100800 */
[----:B0-----:R-:W-:-:S02]  /*14e20*/  LEA.HI.X.SX32 R8, R13, R7, 0x1, P3 ;  /* 0x000000070d087211 */ /* 0x001fc400018f0eff */
[----:B------:R-:W4:Y:S01]  /*14e30*/  LDL.LU R13, [R1+0x398] ;  /* 0x00039800010d7983 */ /* 0x000f220000300800 */
[----:B--2---:R-:W-:-:S05]  /*14e40*/  LEA R9, P4, R28, R21, 0x1 ;  /* 0x000000151c097211 */ /* 0x004fca00078808ff */
[----:B------:R-:W-:Y:S04]  /*14e50*/  STL [R1+0x1000], R9 ;  /* 0x0010000901007387 */ /* 0x000fe80000100800 */
[----:B------:R0:W-:Y:S02]  /*14e60*/  STL [R1+0xfcc], R8 ;  /* 0x000fcc0801007387 */ /* 0x0001e40000100800 */
[----:B0-----:R-:W-:Y:S02]  /*14e70*/  LEA.HI.X.SX32 R8, R11, R7, 0x1, P0 ;  /* 0x000000070b087211 */ /* 0x001fe400000f0eff */
[----:B------:R-:W2:Y:S01]  /*14e80*/  LDL.LU R11, [R1+0x394] ;  /* 0x00039400010b7983 */ /* 0x000ea20000300800 */
[----:B---3--:R-:W-:-:S05]  /*14e90*/  LEA R9, P3, R6, R21, 0x1 ;  /* 0x0000001506097211 */ /* 0x008fca00078608ff */
[----:B------:R4:W-:Y:S04]  /*14ea0*/  STL [R1+0x1008], R9 ;  /* 0x0010080901007387 */ /* 0x0009e80000100800 */
[----:B------:R0:W-:Y:S01]  /*14eb0*/  STL [R1+0xfd4], R8 ;  /* 0x000fd40801007387 */ /* 0x0001e20000100800 */
[----:B----4-:R-:W-:Y:S02]  /*14ec0*/  LEA R9, P0, R2, R21, 0x1 ;  /* 0x0000001502097211 */ /* 0x010fe400078008ff */
[-C--:B0-----:R-:W-:Y:S02]  /*14ed0*/  LEA.HI.X.SX32 R8, R5, R7.reuse, 0x1, P2 ;  /* 0x0000000705087211 */ /* 0x081fe400010f0eff */
[----:B------:R-:W3:Y:S04]  /*14ee0*/  LDL.LU R5, [R1+0x390] ;  /* 0x0003900001057983 */ /* 0x000ee80000300800 */
        /* <DEDUP_REMOVED lines=55> */
[----:B------:R-:W-:Y:S04]  /*15260*/  STL [R1+0x1068], R9 ;  /* 0x0010680901007387 */ /* 0x000fe80000100800 */
[----:B------:R0:W-:Y:S02]  /*15270*/  STL [R1+0x1034], R8 ;  /* 0x0010340801007387 */ /* 0x0001e40000100800 */
[----:B0-----:R-:W-:Y:S02]  /*15280*/  LEA.HI.X.SX32 R8, R16, R7, 0x1, P3 ;  /* 0x0000000710087211 */ /* 0x001fe400018f0eff */
[----:B----4-:R-:W-:Y:S01]  /*15290*/  LEA R9, P4, R3, R21, 0x1 ;  /* 0x0000001503097211 */ /* 0x010fe200078808ff */
        /* <DEDUP_REMOVED lines=84> */
[----:B------:R-:W-:Y:S01]  /*157e0*/  LEA R9, P2, R3, R21, 0x1 ;  /* 0x0000001503097211 */ /* 0x000fe200078408ff */
        /* <DEDUP_REMOVED lines=79> */
[----:B------:R-:W-:Y:S01]  /*15ce0*/  LEA R9, P5, R5, R21, 0x1 ;  /* 0x0000001505097211 */ /* 0x000fe200078a08ff */
        /* <DEDUP_REMOVED lines=472> */
[----:B------:R0:W-:Y:S01]  /*17a70*/  STL [R1+0x1434], R8 ;  /* 0x0014340801007387 */ /* 0x0001e20000100800 */
[-C--:B------:R-:W-:Y:S02]  /*17a80*/  LEA.HI.X.SX32 R6, R6, R7.reuse, 0x1, P6 ;  /* 0x0000000706067211 */ /* 0x080fe400030f0eff */
[----:B0-----:R-:W-:Y:S02]  /*17a90*/  LEA.HI.X.SX32 R8, R28, R7, 0x1, P2 ;  /* 0x000000071c087211 */ /* 0x001fe400010f0eff */
[-C--:B------:R-:W-:Y:S01]  /*17aa0*/  LEA R9, P0, R20, R21.reuse, 0x1 ;  /* 0x0000001514097211 */ /* 0x080fe200078008ff */
[----:B------:R-:W4:Y:S04]  /*17ab0*/  LDL.LU R28, [R1+0x124] ;  /* 0x00012400011c7983 */ /* 0x000f280000300800 */
[----:B------:R-:W-:Y:S04]  /*17ac0*/  STL [R1+0x1470], R9 ;  /* 0x0014700901007387 */ /* 0x000fe80000100800 */
[----:B------:R0:W-:Y:S04]  /*17ad0*/  STL [R1+0x143c], R8 ;  /* 0x00143c0801007387 */ /* 0x0001e80000100800 */
[----:B0-----:R-:W4:Y:S01]  /*17ae0*/  LDL.LU R8, [R1+0x120] ;  /* 0x0001200001087983 */ /* 0x001f220000300800 */
[----:B------:R-:W-:-:S05]  /*17af0*/  LEA R9, P2, R18, R21, 0x1 ;  /* 0x0000001512097211 */ /* 0x000fca00078408ff */
[----:B------:R-:W-:Y:S04]  /*17b00*/  STL [R1+0x1478], R9 ;  /* 0x0014780901007387 */ /* 0x000fe80000100800 */
[----:B------:R0:W-:Y:S02]  /*17b10*/  STL [R1+0x1444], R6 ;  /* 0x0014440601007387 */ /* 0x0001e40000100800 */
[-C--:B0-----:R-:W-:Y:S02]  /*17b20*/  LEA.HI.X.SX32 R6, R2, R7.reuse, 0x1, P5 ;  /* 0x0000000702067211 */ /* 0x081fe400028f0eff */
[----:B------:R-:W4:Y:S01]  /*17b30*/  LDL.LU R2, [R1+0x11c] ;  /* 0x00011c0001027983 */ /* 0x000f220000300800 */
[-C--:B------:R-:W-:Y:S02]  /*17b40*/  LEA.HI.X.SX32 R4, R4, R7.reuse, 0x1, P1 ;  /* 0x0000000704047211 */ /* 0x080fe400008f0eff */
[----:B------:R-:W-:-:S02]  /*17b50*/  LEA.HI.X.SX32 R10, R10, R7, 0x1, P4 ;  /* 0x000000070a0a7211 */ /* 0x000fc400020f0eff */
[----:B------:R-:W-:Y:S02]  /*17b60*/  LEA.HI.X.SX32 R12, R22, R7, 0x1, P3 ;  /* 0x00000007160c7211 */ /* 0x000fe400018f0eff */
[----:B--2---:R-:W-:-:S05]  /*17b70*/  LEA R9, P6, R16, R21, 0x1 ;  /* 0x0000001510097211 */ /* 0x004fca00078c08ff */
[----:B------:R-:W-:Y:S04]  /*17b80*/  STL [R1+0x1480], R9 ;  /* 0x0014800901007387 */ /* 0x000fe80000100800 */
[----:B------:R0:W-:Y:S04]  /*17b90*/  STL [R1+0x144c], R6 ;  /* 0x00144c0601007387 */ /* 0x0001e80000100800 */
[----:B0-----:R-:W2:Y:S01]  /*17ba0*/  LDL.LU R6, [R1+0x118] ;  /* 0x0001180001067983 */ /* 0x001ea20000300800 */
[----:B---3--:R-:W-:-:S05]  /*17bb0*/  LEA R9, P5, R17, R21, 0x1 ;  /* 0x0000001511097211 */ /* 0x008fca00078a08ff */
[----:B------:R-:W-:Y:S04]  /*17bc0*/  STL [R1+0x1488], R9 ;  /* 0x0014880901007387 */ /* 0x000fe80000100800 */
[----:B------:R0:W-:Y:S04]  /*17bd0*/  STL [R1+0x1454], R4 ;  /* 0x0014540401007387 */ /* 0x0001e80000100800 */
[----:B0-----:R-:W3:Y:S01]  /*17be0*/  LDL.LU R4, [R1+0x10c] ;  /* 0x00010c0001047983 */ /* 0x001ee20000300800 */
[----:B----4-:R-:W-:-:S05]  /*17bf0*/  LEA R9, P1, R14, R21, 0x1 ;  /* 0x000000150e097211 */ /* 0x010fca00078208ff */
[----:B------:R-:W-:Y:S04]  /*17c00*/  STL [R1+0x1490], R9 ;  /* 0x0014900901007387 */ /* 0x000fe80000100800 */
[----:B------:R0:W-:Y:S04]  /*17c10*/  STL [R1+0x145c], R10 ;  /* 0x00145c0a01007387 */ /* 0x0001e80000100800 */
[----:B0-----:R-:W4:Y:S01]  /*17c20*/  LDL.LU R10, [R1+0x108] ;  /* 0x00010800010a7983 */ /* 0x001f220000300800 */
[----:B------:R-:W-:-:S05]  /*17c30*/  LEA R9, P4, R13, R21, 0x1 ;  /* 0x000000150d097211 */ /* 0x000fca00078808ff */
[----:B------:R-:W-:Y:S04]  /*17c40*/  STL [R1+0x1498], R9 ;  /* 0x0014980901007387 */ /* 0x000fe80000100800 */
[----:B------:R0:W-:Y:S04]  /*17c50*/  STL [R1+0x1464], R12 ;  /* 0x0014640c01007387 */ /* 0x0001e80000100800 */
[----:B------:R-:W4:Y:S01]  /*17c60*/  LDL.LU R22, [R1+0x100] ;  /* 0x0001000001167983 */ /* 0x000f220000300800 */
[----:B0-----:R-:W-:Y:S02]  /*17c70*/  LEA.HI.X.SX32 R12, R20, R7, 0x1, P0 ;  /* 0x00000007140c7211 */ /* 0x001fe400000f0eff */
        /* <DEDUP_REMOVED lines=25> */
[----:B------:R-:W-:-:S02]  /*17e10*/  LEA R9, P1, R28, R21, 0x1 ;  /* 0x000000151c097211 */ /* 0x000fc400078208ff */
[----:B------:R-:W-:-:S03]  /*17e20*/  LEA.HI.X.SX32 R11, R11, R7, 0x1, P3 ;  /* 0x000000070b0b7211 */ /* 0x000fc600018f0eff */
[----:B------:R0:W-:Y:S04]  /*17e30*/  STL [R1+0x14c8], R9 ;  /* 0x0014c80901007387 */ /* 0x0001e80000100800 */
[----:B------:R-:W-:Y:S04]  /*17e40*/  STL [R1+0x1494], R12 ;  /* 0x0014940c01007387 */ /* 0x000fe80000100800 */
[----:B------:R-:W4:Y:S01]  /*17e50*/  LDL.LU R13, [R1+0xe4] ;  /* 0x0000e400010d7983 */ /* 0x000f220000300800 */
[----:B0-----:R-:W-:-:S05]  /*17e60*/  LEA R9, P4, R8, R21, 0x1 ;  /* 0x0000001508097211 */ /* 0x001fca00078808ff */
[----:B------:R-:W-:Y:S04]  /*17e70*/  STL [R1+0x14d0], R9 ;  /* 0x0014d00901007387 */ /* 0x000fe80000100800 */
[----:B------:R0:W-:Y:S01]  /*17e80*/  STL [R1+0x149c], R11 ;  /* 0x00149c0b01007387 */ /* 0x0001e20000100800 */
[----:B------:R-:W-:-:S03]  /*17e90*/  LEA.HI.X.SX32 R5, R5, R7, 0x1, P0 ;  /* 0x0000000705057211 */ /* 0x000fc600000f0eff */
[----:B0-----:R-:W4:Y:S01]  /*17ea0*/  LDL.LU R11, [R1+0xe0] ;  /* 0x0000e000010b7983 */ /* 0x001f220000300800 */
[----:B------:R-:W-:-:S05]  /*17eb0*/  LEA R9, P3, R2, R21, 0x1 ;  /* 0x0000001502097211 */ /* 0x000fca00078608ff */
[----:B------:R-:W-:Y:S04]  /*17ec0*/  STL [R1+0x14d8], R9 ;  /* 0x0014d80901007387 */ /* 0x000fe80000100800 */
[----:B------:R0:W-:Y:S04]  /*17ed0*/  STL [R1+0x14a4], R5 ;  /* 0x0014a40501007387 */ /* 0x0001e80000100800 */
[----:B0-----:R-:W4:Y:S01]  /*17ee0*/  LDL.LU R5, [R1+0xdc] ;  /* 0x0000dc0001057983 */ /* 0x001f220000300800 */
[----:B------:R-:W-:Y:S02]  /*17ef0*/  LEA.HI.X.SX32 R12, R3, R7, 0x1, P2 ;  /* 0x00000007030c7211 */ /* 0x000fe400010f0eff */
[----:B--2---:R-:W-:-:S05]  /*17f00*/  LEA R9, P0, R6, R21, 0x1 ;  /* 0x0000001506097211 */ /* 0x004fca00078008ff */
[----:B------:R-:W-:Y:S04]  /*17f10*/  STL [R1+0x14e0], R9 ;  /* 0x0014e00901007387 */ /* 0x000fe80000100800 */
[----:B------:R-:W2:Y:S04]  /*17f20*/  LDL.LU R3, [R1+0xd8] ;  /* 0x0000d80001037983 */ /* 0x000ea80000300800 */
[----:B------:R0:W-:Y:S02]  /*17f30*/  STL [R1+0x14ac], R12 ;  /* 0x0014ac0c01007387 */ /* 0x0001e40000100800 */
[----:B0-----:R-:W-:-:S02]  /*17f40*/  LEA.HI.X.SX32 R12, R24, R7, 0x1, P6 ;  /* 0x00000007180c7211 */ /* 0x001fc400030f0eff */
[----:B---3--:R-:W-:-:S05]  /*17f50*/  LEA R9, P2, R4, R21, 0x1 ;  /* 0x0000001504097211 */ /* 0x008fca00078408ff */
[----:B------:R4:W-:Y:S04]  /*17f60*/  STL [R1+0x14e8], R9 ;  /* 0x0014e80901007387 */ /* 0x0009e80000100800 */
[----:B------:R-:W3:Y:S04]  /*17f70*/  LDL.LU R24, [R1+0xd4] ;  /* 0x0000d40001187983 */ /* 0x000ee80000300800 */
[----:B------:R0:W-:Y:S01]  /*17f80*/  STL [R1+0x14b4], R12 ;  /* 0x0014b40c01007387 */ /* 0x0001e20000100800 */
[----:B----4-:R-:W-:Y:S02]  /*17f90*/  LEA R9, P6, R10, R21, 0x1 ;  /* 0x000000150a097211 */ /* 0x010fe400078c08ff */
[----:B0-----:R-:W-:-:S03]  /*17fa0*/  LEA.HI.X.SX32 R12, R0, R7, 0x1, P5 ;  /* 0x00000007000c7211 */ /* 0x001fc600028f0eff */
[----:B------:R0:W-:Y:S04]  /*17fb0*/  STL [R1+0x14f0], R9 ;  /* 0x0014f00901007387 */ /* 0x0001e80000100800 */
[----:B------:R-:W4:Y:S01]  /*17fc0*/  LDL.LU R0, [R1+0xd0] ;  /* 0x0000d00001007983 */ /* 0x000f220000300800 */
[----:B0-----:R-:W-:-:S03]  /*17fd0*/  LEA R9, P5, R22, R21, 0x1 ;  /* 0x0000001516097211 */ /* 0x001fc600078a08ff */
[----:B------:R0:W-:Y:S04]  /*17fe0*/  STL [R1+0x14bc], R12 ;  /* 0x0014bc0c01007387 */ /* 0x0001e80000100800 */
[----:B------:R1:W-:Y:S01]  /*17ff0*/  STL [R1+0x14f8], R9 ;  /* 0x0014f80901007387 */ /* 0x0003e20000100800 */
[----:B0-----:R-:W-:-:S03]  /*18000*/  LEA.HI.X.SX32 R12, R28, R7, 0x1, P1 ;  /* 0x000000071c0c7211 */ /* 0x001fc600008f0eff */
[----:B------:R-:W4:Y:S04]  /*18010*/  LDL.LU R28, [R1+0xcc] ;  /* 0x0000cc00011c7983 */ /* 0x000f280000300800 */
[----:B------:R0:W-:Y:S01]  /*18020*/  STL [R1+0x14c4], R12 ;  /* 0x0014c40c01007387 */ /* 0x0001e20000100800 */
[----:B-1----:R-:W-:Y:S02]  /*18030*/  LEA R9, P1, R20, R21, 0x1 ;  /* 0x0000001514097211 */ /* 0x002fe400078208ff */
[----:B0-----:R-:W-:-:S03]  /*18040*/  LEA.HI.X.SX32 R12, R8, R7, 0x1, P4 ;  /* 0x00000007080c7211 */ /* 0x001fc600020f0eff */
[----:B------:R0:W-:Y:S01]  /*18050*/  STL [R1+0x1500], R9 ;  /* 0x0015000901007387 */ /* 0x0001e20000100800 */
[----:B------:R-:W-:-:S03]  /*18060*/  LEA.HI.X.SX32 R8, R2, R7, 0x1, P3 ;  /* 0x0000000702087211 */ /* 0x000fc600018f0eff */
[----:B------:R-:W-:Y:S04]  /*18070*/  STL [R1+0x14cc], R12 ;  /* 0x0014cc0c01007387 */ /* 0x000fe80000100800 */
[----:B------:R-:W4:Y:S01]  /*18080*/  LDL.LU R2, [R1+0xc8] ;  /* 0x0000c80001027983 */ /* 0x000f220000300800 */
[----:B0-----:R-:W-:-:S05]  /*18090*/  LEA R9, P4, R18, R21, 0x1 ;  /* 0x0000001512097211 */ /* 0x001fca00078808ff */
[----:B------:R0:W-:Y:S04]  /*180a0*/  STL [R1+0x1508], R9 ;  /* 0x0015080901007387 */ /* 0x0001e80000100800 */
[----:B------:R1:W-:Y:S04]  /*180b0*/  STL [R1+0x14d4], R8 ;  /* 0x0014d40801007387 */ /* 0x0003e80000100800 */
[----:B0-----:R-:W4:Y:S01]  /*180c0*/  LDL.LU R9, [R1+0xc4] ;  /* 0x0000c40001097983 */ /* 0x001f220000300800 */
[----:B-1----:R-:W-:Y:S02]  /*180d0*/  LEA.HI.X.SX32 R8, R6, R7, 0x1, P0 ;  /* 0x0000000706087211 */ /* 0x002fe400000f0eff */
[----:B------:R-:W-:-:S02]  /*180e0*/  LEA R12, P3, R16, R21, 0x1 ;  /* 0x00000015100c7211 */ /* 0x000fc400078608ff */
[----:B------:R-:W-:-:S03]  /*180f0*/  LEA.HI.X.SX32 R4, R4, R7, 0x1, P2 ;  /* 0x0000000704047211 */ /* 0x000fc600010f0eff */
[----:B------:R-:W-:Y:S04]  /*18100*/  STL [R1+0x1510], R12 ;  /* 0x0015100c01007387 */ /* 0x000fe80000100800 */
[----:B------:R0:W-:Y:S04]  /*18110*/  STL [R1+0x14dc], R8 ;  /* 0x0014dc0801007387 */ /* 0x0001e80000100800 */
[----:B0-----:R-:W4:Y:S01]  /*18120*/  LDL.LU R8, [R1+0xc0] ;  /* 0x0000c00001087983 */ /* 0x001f220000300800 */
[----:B------:R-:W-:-:S05]  /*18130*/  LEA R6, P0, R17, R21, 0x1 ;  /* 0x0000001511067211 */ /* 0x000fca00078008ff */
[----:B------:R0:W-:Y:S04]  /*18140*/  STL [R1+0x1518], R6 ;  /* 0x0015180601007387 */ /* 0x0001e80000100800 */
[----:B------:R1:W-:Y:S04]  /*18150*/  STL [R1+0x14e4], R4 ;  /* 0x0014e40401007387 */ /* 0x0003e80000100800 */
[----:B0-----:R-:W4:Y:S01]  /*18160*/  LDL.LU R6, [R1+0xbc] ;  /* 0x0000bc0001067983 */ /* 0x001f220000300800 */
[----:B-1----:R-:W-:Y:S02]  /*18170*/  LEA.HI.X.SX32 R4, R10, R7, 0x1, P6 ;  /* 0x000000070a047211 */ /* 0x002fe400030f0eff */
[----:B------:R-:W-:-:S05]  /*18180*/  LEA R12, P2, R14, R21, 0x1 ;  /* 0x000000150e0c7211 */ /* 0x000fca00078408ff */
[----:B------:R-:W-:Y:S04]  /*18190*/  STL [R1+0x1520], R12 ;  /* 0x0015200c01007387 */ /* 0x000fe80000100800 */
[----:B------:R0:W-:Y:S04]  /*181a0*/  STL [R1+0x14ec], R4 ;  /* 0x0014ec0401007387 */ /* 0x0001e80000100800 */
[----:B0-----:R-:W4:Y:S01]  /*181b0*/  LDL.LU R4, [R1+0xb8] ;  /* 0x0000b80001047983 */ /* 0x001f220000300800 */
[----:B------:R-:W-:Y:S02]  /*181c0*/  LEA R10, P6, R13, R21, 0x1 ;  /* 0x000000150d0a7211 */ /* 0x000fe400078c08ff */
[----:B------:R-:W-:-:S03]  /*181d0*/  LEA.HI.X.SX32 R12, R22, R7, 0x1, P5 ;  /* 0x00000007160c7211 */ /* 0x000fc600028f0eff */
[----:B------:R0:W-:Y:S04]  /*181e0*/  STL [R1+0x1528], R10 ;  /* 0x0015280a01007387 */ /* 0x0001e80000100800 */
[----:B------:R1:W-:Y:S01]  /*181f0*/  STL [R1+0x14f4], R12 ;  /* 0x0014f40c01007387 */ /* 0x0003e20000100800 */
[----:B0-----:R-:W-:Y:S02]  /*18200*/  LEA R10, P5, R11, R21, 0x1 ;  /* 0x000000150b0a7211 */ /* 0x001fe400078a08ff */
[----:B-1----:R-:W-:-:S03]  /*18210*/  LEA.HI.X.SX32 R12, R20, R7, 0x1, P1 ;  /* 0x00000007140c7211 */ /* 0x002fc600008f0eff */
[----:B------:R0:W-:Y:S04]  /*18220*/  STL [R1+0x1530], R10 ;  /* 0x0015300a01007387 */ /* 0x0001e80000100800 */
[----:B0-----:R-:W4:Y:S01]  /*18230*/  LDL.LU R10, [R1+0xb4] ;  /* 0x0000b400010a7983 */ /* 0x001f220000300800 */
[----:B------:R-:W-:-:S03]  /*18240*/  LEA R15, P1, R5, R21, 0x1 ;  /* 0x00000015050f7211 */ /* 0x000fc600078208ff */
[----:B------:R0:W-:Y:S04]  /*18250*/  STL [R1+0x14fc], R12 ;  /* 0x0014fc0c01007387 */ /* 0x0001e80000100800 */
[----:B------:R-:W-:Y:S04]  /*18260*/  STL [R1+0x1538], R15 ;  /* 0x0015380f01007387 */ /* 0x000fe80000100800 */
[----:B------:R-:W4:Y:S01]  /*18270*/  LDL.LU R22, [R1+0xb0] ;  /* 0x0000b00001167983 */ /* 0x000f220000300800 */
[----:B0-----:R-:W-:-:S05]  /*18280*/  LEA.HI.X.SX32 R12, R18, R7, 0x1, P4 ;  /* 0x00000007120c7211 */ /* 0x001fca00020f0eff */
[----:B------:R0:W-:Y:S02]  /*18290*/  STL [R1+0x1504], R12 ;  /* 0x0015040c01007387 */ /* 0x0001e40000100800 */
[----:B0-----:R-:W-:Y:S02]  /*182a0*/  LEA.HI.X.SX32 R12, R16, R7, 0x1, P3 ;  /* 0x00000007100c7211 */ /* 0x001fe400018f0eff */
        /* <DEDUP_REMOVED lines=9> */
[----:B----4-:R-:W-:-:S05]  /*18340*/  LEA R15, P0, R0, R21, 0x1 ;  /* 0x00000015000f7211 */ /* 0x010fca00078008ff */
[----:B------:R-:W-:Y:S04]  /*18350*/  STL [R1+0x1550], R15 ;  /* 0x0015500f01007387 */ /* 0x000fe80000100800 */
[----:B------:R-:W4:Y:S01]  /*18360*/  LDL.LU R16, [R1+0xa4] ;  /* 0x0000a40001107983 */ /* 0x000f220000300800 */
[----:B0-----:R-:W-:-:S05]  /*18370*/  LEA.HI.X.SX32 R12, R14, R7, 0x1, P2 ;  /* 0x000000070e0c7211 */ /* 0x001fca00010f0eff */
[----:B------:R0:W-:Y:S01]  /*18380*/  STL [R1+0x151c], R12 ;  /* 0x00151c0c01007387 */ /* 0x0001e20000100800 */
[----:B------:R-:W-:-:S05]  /*18390*/  LEA R14, P2, R28, R21, 0x1 ;  /* 0x000000151c0e7211 */ /* 0x000fca00078408ff */
[----:B------:R1:W-:Y:S04]  /*183a0*/  STL [R1+0x1558], R14 ;  /* 0x0015580e01007387 */ /* 0x0003e80000100800 */
[----:B------:R-:W4:Y:S01]  /*183b0*/  LDL.LU R17, [R1+0xa0] ;  /* 0x0000a00001117983 */ /* 0x000f220000300800 */
[----:B0-----:R-:W-:-:S05]  /*183c0*/  LEA.HI.X.SX32 R12, R13, R7, 0x1, P6 ;  /* 0x000000070d0c7211 */ /* 0x001fca00030f0eff */
[----:B------:R0:W-:Y:S04]  /*183d0*/  STL [R1+0x1524], R12 ;  /* 0x0015240c01007387 */ /* 0x0001e80000100800 */
[----:B-1----:R-:W4:Y:S01]  /*183e0*/  LDL.LU R14, [R1+0x9c] ;  /* 0x00009c00010e7983 */ /* 0x002f220000300800 */
[----:B------:R-:W-:Y:S02]  /*183f0*/  LEA R13, P6, R2, R21, 0x1 ;  /* 0x00000015020d7211 */ /* 0x000fe400078c08ff */
[----:B0-----:R-:W-:-:S03]  /*18400*/  LEA.HI.X.SX32 R12, R11, R7, 0x1, P5 ;  /* 0x000000070b0c7211 */ /* 0x001fc600028f0eff */
[----:B------:R0:W-:Y:S04]  /*18410*/  STL [R1+0x1560], R13 ;  /* 0x0015600d01007387 */ /* 0x0001e80000100800 */
[----:B------:R-:W-:Y:S04]  /*18420*/  STL [R1+0x152c], R12 ;  /* 0x00152c0c01007387 */ /* 0x000fe80000100800 */
[----:B0-----:R-:W4:Y:S01]  /*18430*/  LDL.LU R13, [R1+0x98] ;  /* 0x00009800010d7983 */ /* 0x001f220000300800 */
[----:B------:R-:W-:Y:S02]  /*18440*/  LEA.HI.X.SX32 R5, R5, R7, 0x1, P1 ;  /* 0x0000000705057211 */ /* 0x000fe400008f0eff */
[----:B------:R-:W-:-:S05]  /*18450*/  LEA R11, P5, R9, R21, 0x1 ;  /* 0x00000015090b7211 */ /* 0x000fca00078a08ff */
[----:B------:R0:W-:Y:S04]  /*18460*/  STL [R1+0x1568], R11 ;  /* 0x0015680b01007387 */ /* 0x0001e80000100800 */
[----:B------:R1:W-:Y:S04]  /*18470*/  STL [R1+0x1534], R5 ;  /* 0x0015340501007387 */ /* 0x0003e80000100800 */
[----:B0-----:R-:W4:Y:S01]  /*18480*/  LDL.LU R11, [R1+0x94] ;  /* 0x00009400010b7983 */ /* 0x001f220000300800 */
[----:B-1----:R-:W-:Y:S02]  /*18490*/  LEA.HI.X.SX32 R5, R3, R7, 0x1, P4 ;  /* 0x0000000703057211 */ /* 0x002fe400020f0eff */
[----:B------:R-:W-:-:S05]  /*184a0*/  LEA R12, P1, R8, R21, 0x1 ;  /* 0x00000015080c7211 */ /* 0x000fca00078208ff */
[----:B------:R0:W-:Y:S04]  /*184b0*/  STL [R1+0x1570], R12 ;  /* 0x0015700c01007387 */ /* 0x0001e80000100800 */
[----:B------:R-:W4:Y:S04]  /*184c0*/  LDL.LU R3, [R1+0x90] ;  /* 0x0000900001037983 */ /* 0x000f280000300800 */
[----:B------:R1:W-:Y:S01]  /*184d0*/  STL [R1+0x153c], R5 ;  /* 0x00153c0501007387 */ /* 0x0003e20000100800 */
[----:B0-----:R-:W-:-:S05]  /*184e0*/  LEA R12, P4, R6, R21, 0x1 ;  /* 0x00000015060c7211 */ /* 0x001fca00078808ff */
[----:B------:R0:W-:Y:S01]  /*184f0*/  STL [R1+0x1578], R12 ;  /* 0x0015780c01007387 */ /* 0x0001e20000100800 */
[----:B-1----:R-:W-:-:S03]  /*18500*/  LEA.HI.X.SX32 R5, R24, R7, 0x1, P3 ;  /* 0x0000000718057211 */ /* 0x002fc600018f0eff */
[----:B------:R-:W4:Y:S04]  /*18510*/  LDL.LU R24, [R1+0x8c] ;  /* 0x00008c0001187983 */ /* 0x000f280000300800 */
[----:B------:R1:W-:Y:S01]  /*18520*/  STL [R1+0x1544], R5 ;  /* 0x0015440501007387 */ /* 0x0003e20000100800 */
[----:B0-----:R-:W-:Y:S02]  /*18530*/  LEA R12, P3, R4, R21, 0x1 ;  /* 0x00000015040c7211 */ /* 0x001fe400078608ff */
[----:B-1----:R-:W-:-:S03]  /*18540*/  LEA.HI.X.SX32 R5, R0, R7, 0x1, P0 ;  /* 0x0000000700057211 */ /* 0x002fc600000f0eff */
[----:B------:R-:W-:Y:S04]  /*18550*/  STL [R1+0x1580], R12 ;  /* 0x0015800c01007387 */ /* 0x000fe80000100800 */
[----:B------:R-:W4:Y:S04]  /*18560*/  LDL.LU R0, [R1+0x88] ;  /* 0x0000880001007983 */ /* 0x000f280000300800 */
[----:B------:R0:W-:Y:S02]  /*18570*/  STL [R1+0x154c], R5 ;  /* 0x00154c0501007387 */ /* 0x0001e40000100800 */
[----:B0-----:R-:W-:-:S02]  /*18580*/  LEA.HI.X.SX32 R5, R28, R7, 0x1, P2 ;  /* 0x000000071c057211 */ /* 0x001fc400010f0eff */
        /* <DEDUP_REMOVED lines=8> */
[----:B------:R0:W-:Y:S04]  /*18610*/  STL [R1+0x155c], R5 ;  /* 0x00155c0501007387 */ /* 0x0001e80000100800 */
[----:B0-----:R-:W4:Y:S01]  /*18620*/  LDL.LU R5, [R1+0x7c] ;  /* 0x00007c0001057983 */ /* 0x001f220000300800 */
[----:B------:R-:W-:-:S02]  /*18630*/  LEA.HI.X.SX32 R12, R9, R7, 0x1, P5 ;  /* 0x00000007090c7211 */ /* 0x000fc400028f0eff */
[----:B------:R-:W-:Y:S02]  /*18640*/  LEA.HI.X.SX32 R8, R8, R7, 0x1, P1 ;  /* 0x0000000708087211 */ /* 0x000fe400008f0eff */
[----:B--2---:R-:W-:-:S05]  /*18650*/  LEA R15, P6, R20, R21, 0x1 ;  /* 0x00000015140f7211 */ /* 0x004fca00078c08ff */
[----:B------:R-:W-:Y:S04]  /*18660*/  STL [R1+0x1598], R15 ;  /* 0x0015980f01007387 */ /* 0x000fe80000100800 */
[----:B------:R-:W-:Y:S04]  /*18670*/  STL [R1+0x1564], R12 ;  /* 0x0015640c01007387 */ /* 0x000fe80000100800 */
[----:B------:R-:W2:Y:S01]  /*18680*/  LDL.LU R19, [R1+0x78] ;  /* 0x0000780001137983 */ /* 0x000ea20000300800 */
[----:B---3--:R-:W-:-:S05]  /*18690*/  LEA R9, P5, R18, R21, 0x1 ;  /* 0x0000001512097211 */ /* 0x008fca00078a08ff */
[----:B------:R4:W-:Y:S04]  /*186a0*/  STL [R1+0x15a0], R9 ;  /* 0x0015a00901007387 */ /* 0x0009e80000100800 */
[----:B------:R0:W-:Y:S01]  /*186b0*/  STL [R1+0x156c], R8 ;  /* 0x00156c0801007387 */ /* 0x0001e20000100800 */
[----:B----4-:R-:W-:-:S05]  /*186c0*/  LEA R9, P1, R16, R21, 0x1 ;  /* 0x0000001510097211 */ /* 0x010fca00078208ff */
[----:B------:R-:W-:Y:S04]  /*186d0*/  STL [R1+0x15a8], R9 ;  /* 0x0015a80901007387 */ /* 0x000fe80000100800 */
[----:B------:R-:W3:Y:S01]  /*186e0*/  LDL.LU R15, [R1+0x74] ;  /* 0x00007400010f7983 */ /* 0x000ee20000300800 */
[----:B0-----:R-:W-:-:S05]  /*186f0*/  LEA.HI.X.SX32 R8, R6, R7, 0x1, P4 ;  /* 0x0000000706087211 */ /* 0x001fca00020f0eff */
[----:B------:R0:W-:Y:S01]  /*18700*/  STL [R1+0x1574], R8 ;  /* 0x0015740801007387 */ /* 0x0001e20000100800 */
[----:B------:R-:W-:Y:S02]  /*18710*/  LEA R6, P4, R17, R21, 0x1 ;  /* 0x0000001511067211 */ /* 0x000fe400078808ff */
[----:B0-----:R-:W-:-:S03]  /*18720*/  LEA.HI.X.SX32 R8, R4, R7, 0x1, P3 ;  /* 0x0000000704087211 */ /* 0x001fc600018f0eff */
[----:B------:R0:W-:Y:S04]  /*18730*/  STL [R1+0x15b0], R6 ;  /* 0x0015b00601007387 */ /* 0x0001e80000100800 */
[----:B------:R1:W-:Y:S04]  /*18740*/  STL [R1+0x157c], R8 ;  /* 0x00157c0801007387 */ /* 0x0003e80000100800 */
[----:B------:R-:W4:Y:S01]  /*18750*/  LDL.LU R12, [R1+0x70] ;  /* 0x00007000010c7983 */ /* 0x000f220000300800 */
[----:B------:R-:W-:Y:S02]  /*18760*/  LEA.HI.X.SX32 R4, R10, R7, 0x1, P0 ;  /* 0x000000070a047211 */ /* 0x000fe400000f0eff */
[----:B0-----:R-:W-:-:S05]  /*18770*/  LEA R6, P3, R14, R21, 0x1 ;  /* 0x000000150e067211 */ /* 0x001fca00078608ff */
[----:B------:R0:W-:Y:S01]  /*18780*/  STL [R1+0x15b8], R6 ;  /* 0x0015b80601007387 */ /* 0x0001e20000100800 */
[----:B-1----:R-:W-:-:S03]  /*18790*/  LEA R8, P0, R13, R21, 0x1 ;  /* 0x000000150d087211 */ /* 0x002fc600078008ff */
[----:B------:R-:W-:Y:S04]  /*187a0*/  STL [R1+0x1584], R4 ;  /* 0x0015840401007387 */ /* 0x000fe80000100800 */
[----:B------:R1:W-:Y:S04]  /*187b0*/  STL [R1+0x15c0], R8 ;  /* 0x0015c00801007387 */ /* 0x0003e80000100800 */
[----:B------:R-:W4:Y:S01]  /*187c0*/  LDL.LU R9, [R1+0x6c] ;  /* 0x00006c0001097983 */ /* 0x000f220000300800 */
[-C--:B0-----:R-:W-:Y:S02]  /*187d0*/  LEA.HI.X.SX32 R6, R22, R7.reuse, 0x1, P2 ;  /* 0x0000000716067211 */ /* 0x081fe400010f0eff */
[----:B-1----:R-:W-:-:S03]  /*187e0*/  LEA.HI.X.SX32 R8, R20, R7, 0x1, P6 ;  /* 0x0000000714087211 */ /* 0x002fc600030f0eff */
[----:B------:R-:W-:Y:S01]  /*187f0*/  STL [R1+0x158c], R6 ;  /* 0x00158c0601007387 */ /* 0x000fe20000100800 */
        /* <DEDUP_REMOVED lines=8> */
[----:B0-----:R-:W-:-:S05]  /*18880*/  LEA R6, P5, R24, R21, 0x1 ;  /* 0x0000001518067211 */ /* 0x001fca00078a08ff */
[----:B------:R0:W-:Y:S01]  /*18890*/  STL [R1+0x15d8], R6 ;  /* 0x0015d80601007387 */ /* 0x0001e20000100800 */
[----:B-1----:R-:W-:-:S03]  /*188a0*/  LEA.HI.X.SX32 R4, R16, R7, 0x1, P1 ;  /* 0x0000000710047211 */ /* 0x002fc600008f0eff */
[----:B0-----:R-:W4:Y:S04]  /*188b0*/  LDL.LU R6, [R1+0x64] ;  /* 0x0000640001067983 */ /* 0x001f280000300800 */
[----:B------:R0:W-:Y:S01]  /*188c0*/  STL [R1+0x15a4], R4 ;  /* 0x0015a40401007387 */ /* 0x0001e20000100800 */
[----:B------:R-:W-:Y:S02]  /*188d0*/  LEA R10, P1, R0, R21, 0x1 ;  /* 0x00000015000a7211 */ /* 0x000fe400078208ff */
[----:B0-----:R-:W-:-:S03]  /*188e0*/  LEA.HI.X.SX32 R4, R17, R7, 0x1, P4 ;  /* 0x0000000711047211 */ /* 0x001fc600020f0eff */
[----:B------:R-:W-:Y:S04]  /*188f0*/  STL [R1+0x15e0], R10 ;  /* 0x0015e00a01007387 */ /* 0x000fe80000100800 */
[----:B------:R0:W-:Y:S04]  /*18900*/  STL [R1+0x15ac], R4 ;  /* 0x0015ac0401007387 */ /* 0x0001e80000100800 */
[----:B0-----:R-:W4:Y:S01]  /*18910*/  LDL.LU R4, [R1+0x60] ;  /* 0x0000600001047983 */ /* 0x001f220000300800 */
[----:B------:R-:W-:Y:S02]  /*18920*/  LEA R10, P4, R28, R21, 0x1 ;  /* 0x000000151c0a7211 */ /* 0x000fe400078808ff */
[----:B------:R-:W-:-:S03]  /*18930*/  LEA.HI.X.SX32 R14, R14, R7, 0x1, P3 ;  /* 0x000000070e0e7211 */ /* 0x000fc600018f0eff */
[----:B------:R-:W-:Y:S04]  /*18940*/  STL [R1+0x15e8], R10 ;  /* 0x0015e80a01007387 */ /* 0x000fe80000100800 */
[----:B------:R0:W-:Y:S01]  /*18950*/  STL [R1+0x15b4], R14 ;  /* 0x0015b40e01007387 */ /* 0x0001e20000100800 */
[-C--:B------:R-:W-:Y:S02]  /*18960*/  LEA.HI.X.SX32 R11, R11, R7.reuse, 0x1, P2 ;  /* 0x000000070b0b7211 */ /* 0x080fe400010f0eff */
[----:B0-----:R-:W-:Y:S02]  /*18970*/  LEA.HI.X.SX32 R14, R13, R7, 0x1, P0 ;  /* 0x000000070d0e7211 */ /* 0x001fe400000f0eff */
[----:B------:R-:W-:-:S05]  /*18980*/  LEA R10, P3, R2, R21, 0x1 ;  /* 0x00000015020a7211 */ /* 0x000fca00078608ff */
[----:B------:R0:W-:Y:S04]  /*18990*/  STL [R1+0x15f0], R10 ;  /* 0x0015f00a01007387 */ /* 0x0001e80000100800 */
[----:B0-----:R-:W4:Y:S01]  /*189a0*/  LDL.LU R10, [R1+0x5c] ;  /* 0x00005c00010a7983 */ /* 0x001f220000300800 */
[----:B------:R-:W-:-:S03]  /*189b0*/  LEA R13, P0, R5, R21, 0x1 ;  /* 0x00000015050d7211 */ /* 0x000fc600078008ff */
[----:B------:R-:W-:Y:S04]  /*189c0*/  STL [R1+0x15bc], R14 ;  /* 0x0015bc0e01007387 */ /* 0x000fe80000100800 */
[----:B------:R-:W-:Y:S04]  /*189d0*/  STL [R1+0x15f8], R13 ;  /* 0x0015f80d01007387 */ /* 0x000fe80000100800 */
[----:B------:R-:W4:Y:S04]  /*189e0*/  LDL.LU R22, [R1+0x58] ;  /* 0x0000580001167983 */ /* 0x000f280000300800 */
[----:B------:R0:W-:Y:S04]  /*189f0*/  STL [R1+0x15c4], R11 ;  /* 0x0015c40b01007387 */ /* 0x0001e80000100800 */
[----:B------:R-:W4:Y:S01]  /*18a00*/  LDL.LU R20, [R1+0x44] ;  /* 0x0000440001147983 */ /* 0x000f220000300800 */
[----:B0-----:R-:W-:-:S02]  /*18a10*/  LEA.HI.X.SX32 R11, R3, R7, 0x1, P6 ;  /* 0x00000007030b7211 */ /* 0x001fc400030f0eff */
[----:B--2---:R-:W-:-:S05]  /*18a20*/  LEA R13, P2, R19, R21, 0x1 ;  /* 0x00000015130d7211 */ /* 0x004fca00078408ff */
[----:B------:R-:W-:Y:S04]  /*18a30*/  STL [R1+0x1600], R13 ;  /* 0x0016000d01007387 */ /* 0x000fe80000100800 */
[----:B------:R-:W2:Y:S04]  /*18a40*/  LDL.LU R18, [R1+0x40] ;  /* 0x0000400001127983 */ /* 0x000ea80000300800 */
[----:B------:R0:W-:Y:S04]  /*18a50*/  STL [R1+0x15cc], R11 ;  /* 0x0015cc0b01007387 */ /* 0x0001e80000100800 */
[----:B------:R-:W2:Y:S01]  /*18a60*/  LDL.LU R16, [R1+0x3c] ;  /* 0x00003c0001107983 */ /* 0x000ea20000300800 */
[----:B0-----:R-:W-:-:S02]  /*18a70*/  LEA.HI.X.SX32 R11, R24, R7, 0x1, P5 ;  /* 0x00000007180b7211 */ /* 0x001fc400028f0eff */
[----:B------:R-:W-:Y:S02]  /*18a80*/  LEA.HI.X.SX32 R0, R0, R7, 0x1, P1 ;  /* 0x0000000700007211 */ /* 0x000fe400008f0eff */
[----:B---3--:R-:W-:-:S05]  /*18a90*/  LEA R3, P6, R15, R21, 0x1 ;  /* 0x000000150f037211 */ /* 0x008fca00078c08ff */
[----:B------:R4:W-:Y:S04]  /*18aa0*/  STL [R1+0x1608], R3 ;  /* 0x0016080301007387 */ /* 0x0009e80000100800 */
[----:B------:R-:W3:Y:S04]  /*18ab0*/  LDL.LU R17, [R1+0x38] ;  /* 0x0000380001117983 */ /* 0x000ee80000300800 */
[----:B------:R-:W-:Y:S04]  /*18ac0*/  STL [R1+0x15d4], R11 ;  /* 0x0015d40b01007387 */ /* 0x000fe80000100800 */
[----:B------:R-:W3:Y:S01]  /*18ad0*/  LDL.LU R14, [R1+0x34] ;  /* 0x00003400010e7983 */ /* 0x000ee20000300800 */
[----:B----4-:R-:W-:-:S05]  /*18ae0*/  LEA R3, P5, R12, R21, 0x1 ;  /* 0x000000150c037211 */ /* 0x010fca00078a08ff */
[----:B------:R0:W-:Y:S04]  /*18af0*/  STL [R1+0x1610], R3 ;  /* 0x0016100301007387 */ /* 0x0001e80000100800 */
[----:B------:R-:W4:Y:S04]  /*18b00*/  LDL.LU R13, [R1+0x30] ;  /* 0x00003000010d7983 */ /* 0x000f280000300800 */
[----:B------:R1:W-:Y:S01]  /*18b10*/  STL [R1+0x15dc], R0 ;  /* 0x0015dc0001007387 */ /* 0x0003e20000100800 */
[----:B0-----:R-:W-:-:S03]  /*18b20*/  LEA.HI.X.SX32 R3, R28, R7, 0x1, P4 ;  /* 0x000000071c037211 */ /* 0x001fc600020f0eff */
[----:B-1----:R-:W4:Y:S01]  /*18b30*/  LDL.LU R0, [R1+0x2c] ;  /* 0x00002c0001007983 */ /* 0x002f220000300800 */
[----:B------:R-:W-:-:S05]  /*18b40*/  LEA R11, P1, R9, R21, 0x1 ;  /* 0x00000015090b7211 */ /* 0x000fca00078208ff */
[----:B------:R-:W-:Y:S04]  /*18b50*/  STL [R1+0x1618], R11 ;  /* 0x0016180b01007387 */ /* 0x000fe80000100800 */
[----:B------:R-:W4:Y:S04]  /*18b60*/  LDL.LU R28, [R1+0x20] ;  /* 0x00002000011c7983 */ /* 0x000f280000300800 */
[----:B------:R0:W-:Y:S04]  /*18b70*/  STL [R1+0x15e4], R3 ;  /* 0x0015e40301007387 */ /* 0x0001e80000100800 */
[----:B------:R-:W4:Y:S01]  /*18b80*/  LDL.LU R24, [R1+0x1c] ;  /* 0x00001c0001187983 */ /* 0x000f220000300800 */
[----:B0-----:R-:W-:-:S02]  /*18b90*/  LEA.HI.X.SX32 R3, R2, R7, 0x1, P3 ;  /* 0x0000000702037211 */ /* 0x001fc400018f0eff */
[----:B------:R-:W-:-:S05]  /*18ba0*/  LEA R11, P4, R8, R21, 0x1 ;  /* 0x00000015080b7211 */ /* 0x000fca00078808ff */
        /* <DEDUP_REMOVED lines=9> */
[----:B0-----:R-:W4:Y:S01]  /*18c40*/  LDL.LU R11, [R1+0xc] ;  /* 0x00000c00010b7983 */ /* 0x001f220000300800 */
[----:B------:R-:W-:-:S05]  /*18c50*/  LEA R26, P0, R4, R21, 0x1 ;  /* 0x00000015041a7211 */ /* 0x000fca00078008ff */
[----:B------:R0:W-:Y:S04]  /*18c60*/  STL [R1+0x1630], R26 ;  /* 0x0016301a01007387 */ /* 0x0001e80000100800 */
[----:B0-----:R-:W4:Y:S01]  /*18c70*/  LDL.LU R26, [R1+0x8] ;  /* 0x00000800011a7983 */ /* 0x001f220000300800 */
[-C--:B------:R-:W-:Y:S02]  /*18c80*/  LEA.HI.X.SX32 R19, R19, R7.reuse, 0x1, P2 ;  /* 0x0000000713137211 */ /* 0x080fe400010f0eff */
[----:B------:R-:W-:-:S03]  /*18c90*/  LEA.HI.X.SX32 R15, R15, R7, 0x1, P6 ;  /* 0x000000070f0f7211 */ /* 0x000fc600030f0eff */
[----:B------:R0:W-:Y:S01]  /*18ca0*/  STL [R1+0x15fc], R19 ;  /* 0x0015fc1301007387 */ /* 0x0001e20000100800 */
[-C--:B------:R-:W-:Y:S02]  /*18cb0*/  LEA.HI.X.SX32 R12, R12, R7.reuse, 0x1, P5 ;  /* 0x000000070c0c7211 */ /* 0x080fe400028f0eff */
[-C--:B------:R-:W-:Y:S02]  /*18cc0*/  LEA.HI.X.SX32 R9, R9, R7.reuse, 0x1, P1 ;  /* 0x0000000709097211 */ /* 0x080fe400008f0eff */
[----:B------:R-:W-:Y:S02]  /*18cd0*/  LEA.HI.X.SX32 R8, R8, R7, 0x1, P4 ;  /* 0x0000000708087211 */ /* 0x000fe400020f0eff */
[----:B0-----:R-:W-:-:S05]  /*18ce0*/  LEA R19, P2, R10, R21, 0x1 ;  /* 0x000000150a137211 */ /* 0x001fca00078408ff */
[----:B------:R0:W-:Y:S04]  /*18cf0*/  STL [R1+0x1638], R19 ;  /* 0x0016381301007387 */ /* 0x0001e80000100800 */
[----:B0-----:R-:W4:Y:S04]  /*18d00*/  LDL.LU R19, [R1+0x1800] ;  /* 0x0018000001137983 */ /* 0x001f280000300800 */
[----:B------:R0:W-:Y:S02]  /*18d10*/  STL [R1+0x1604], R15 ;  /* 0x0016040f01007387 */ /* 0x0001e40000100800 */
        /* <DEDUP_REMOVED lines=8> */
[----:B--2---:R-:W-:-:S05]  /*18da0*/  LEA R9, P1, R18, R21, 0x1 ;  /* 0x0000001512097211 */ /* 0x004fca00078208ff */
[----:B------:R0:W-:Y:S01]  /*18db0*/  STL [R1+0x1650], R9 ;  /* 0x0016500901007387 */ /* 0x0001e20000100800 */
[----:B------:R-:W-:-:S03]  /*18dc0*/  LEA.HI.X.SX32 R6, R6, R7, 0x1, P3 ;  /* 0x0000000706067211 */ /* 0x000fc600018f0eff */
[----:B0-----:R-:W2:Y:S04]  /*18dd0*/  LDL.LU R9, [R1+0x17f4] ;  /* 0x0017f40001097983 */ /* 0x001ea80000300800 */
[----:B------:R0:W-:Y:S02]  /*18de0*/  STL [R1+0x161c], R8 ;  /* 0x00161c0801007387 */ /* 0x0001e40000100800 */
[----:B0-----:R-:W-:-:S05]  /*18df0*/  LEA R8, P4, R16, R21, 0x1 ;  /* 0x0000001510087211 */ /* 0x001fca00078808ff */
[----:B------:R0:W-:Y:S01]  /*18e00*/  STL [R1+0x1658], R8 ;  /* 0x0016580801007387 */ /* 0x0001e20000100800 */
[----:B------:R-:W-:-:S03]  /*18e10*/  LEA.HI.X.SX32 R4, R4, R7, 0x1, P0 ;  /* 0x0000000704047211 */ /* 0x000fc600000f0eff */
[----:B0-----:R-:W2:Y:S04]  /*18e20*/  LDL.LU R8, [R1+0x17f0] ;  /* 0x0017f00001087983 */ /* 0x001ea80000300800 */
[----:B------:R3:W-:Y:S02]  /*18e30*/  STL [R1+0x1624], R6 ;  /* 0x0016240601007387 */ /* 0x0007e40000100800 */
[----:B---3--:R-:W-:-:S05]  /*18e40*/  LEA R6, P3, R17, R21, 0x1 ;  /* 0x0000001511067211 */ /* 0x008fca00078608ff */
[----:B------:R0:W-:Y:S01]  /*18e50*/  STL [R1+0x1660], R6 ;  /* 0x0016600601007387 */ /* 0x0001e20000100800 */
[----:B------:R-:W-:-:S03]  /*18e60*/  LEA.HI.X.SX32 R10, R10, R7, 0x1, P2 ;  /* 0x000000070a0a7211 */ /* 0x000fc600010f0eff */
[----:B0-----:R-:W3:Y:S04]  /*18e70*/  LDL.LU R6, [R1+0x17ec] ;  /* 0x0017ec0001067983 */ /* 0x001ee80000300800 */
[----:B------:R0:W-:Y:S02]  /*18e80*/  STL [R1+0x162c], R4 ;  /* 0x00162c0401007387 */ /* 0x0001e40000100800 */
[----:B0-----:R-:W-:-:S05]  /*18e90*/  LEA R4, P0, R14, R21, 0x1 ;  /* 0x000000150e047211 */ /* 0x001fca00078008ff */
[----:B------:R0:W-:Y:S01]  /*18ea0*/  STL [R1+0x1668], R4 ;  /* 0x0016680401007387 */ /* 0x0001e20000100800 */
[----:B------:R-:W-:-:S03]  /*18eb0*/  LEA.HI.X.SX32 R22, R22, R7, 0x1, P6 ;  /* 0x0000000716167211 */ /* 0x000fc600030f0eff */
[----:B0-----:R-:W2:Y:S04]  /*18ec0*/  LDL.LU R4, [R1+0x17e8] ;  /* 0x0017e80001047983 */ /* 0x001ea80000300800 */
[----:B------:R4:W-:Y:S02]  /*18ed0*/  STL [R1+0x1634], R10 ;  /* 0x0016340a01007387 */ /* 0x0009e40000100800 */
[----:B----4-:R-:W-:-:S05]  /*18ee0*/  LEA R10, P2, R13, R21, 0x1 ;  /* 0x000000150d0a7211 */ /* 0x010fca00078408ff */
[----:B------:R0:W-:Y:S01]  /*18ef0*/  STL [R1+0x1670], R10 ;  /* 0x0016700a01007387 */ /* 0x0001e20000100800 */
[----:B------:R-:W-:-:S03]  /*18f00*/  LEA.HI.X.SX32 R20, R20, R7, 0x1, P5 ;  /* 0x0000000714147211 */ /* 0x000fc600028f0eff */
[----:B0-----:R-:W4:Y:S04]  /*18f10*/  LDL.LU R10, [R1+0x17e4] ;  /* 0x0017e400010a7983 */ /* 0x001f280000300800 */
[----:B------:R0:W-:Y:S02]  /*18f20*/  STL [R1+0x163c], R22 ;  /* 0x00163c1601007387 */ /* 0x0001e40000100800 */
[----:B0-----:R-:W-:-:S05]  /*18f30*/  LEA R22, P6, R0, R21, 0x1 ;  /* 0x0000001500167211 */ /* 0x001fca00078c08ff */
        /* <DEDUP_REMOVED lines=30> */
[----:B------:R0:W-:Y:S04]  /*19120*/  STL [R1+0x16a8], R13 ;  /* 0x0016a80d01007387 */ /* 0x0001e80000100800 */
[----:B0-----:R-:W2:Y:S04]  /*19130*/  LDL.LU R13, [R1+0x17c8] ;  /* 0x0017c800010d7983 */ /* 0x001ea80000300800 */
[----:B------:R0:W-:Y:S02]  /*19140*/  STL [R1+0x1674], R0 ;  /* 0x0016740001007387 */ /* 0x0001e40000100800 */
[----:B0-----:R-:W-:-:S05]  /*19150*/  LEA R0, P6, R26, R21, 0x1 ;  /* 0x000000151a007211 */ /* 0x001fca00078c08ff */
[----:B------:R0:W-:Y:S04]  /*19160*/  STL [R1+0x16b0], R0 ;  /* 0x0016b00001007387 */ /* 0x0001e80000100800 */
[----:B0-----:R-:W2:Y:S01]  /*19170*/  LDL.LU R0, [R1+0x17c4] ;  /* 0x0017c40001007983 */ /* 0x001ea20000300800 */
[----:B------:R-:W-:-:S05]  /*19180*/  LEA.HI.X.SX32 R28, R28, R7, 0x1, P5 ;  /* 0x000000071c1c7211 */ /* 0x000fca00028f0eff */
[----:B------:R2:W-:Y:S02]  /*19190*/  STL [R1+0x167c], R28 ;  /* 0x00167c1c01007387 */ /* 0x0005e40000100800 */
[----:B--2---:R-:W-:-:S05]  /*191a0*/  LEA R28, P5, R0, R21, 0x1 ;  /* 0x00000015001c7211 */ /* 0x004fca00078a08ff */
        /* <DEDUP_REMOVED lines=28> */
[----:B------:R2:W-:Y:S01]  /*19370*/  STL [R1+0x16ac], R26 ;  /* 0x0016ac1a01007387 */ /* 0x0005e20000100800 */
[----:B------:R-:W-:Y:S01]  /*19380*/  LEA.HI.X.SX32 R24, R24, R7, 0x1, P4 ;  /* 0x0000000718187211 */ /* 0x000fe200020f0eff */
[----:B------:R-:W-:Y:S02]  /*19390*/  IMAD R23, R23, c[0x0][0x190], RZ ;  /* 0x0000640017177a24 */ /* 0x000fe400078e02ff */
[----:B------:R-:W-:Y:S02]  /*193a0*/  IMAD R29, R29, c[0x0][0x190], RZ ;  /* 0x000064001d1d7a24 */ /* 0x000fe400078e02ff */
[----:B------:R-:W-:Y:S02]  /*193b0*/  IMAD R27, R27, c[0x0][0x190], RZ ;  /* 0x000064001b1b7a24 */ /* 0x000fe400078e02ff */
[----:B------:R-:W-:Y:S01]  /*193c0*/  IMAD R25, R25, c[0x0][0x190], RZ ;  /* 0x0000640019197a24 */ /* 0x000fe200078e02ff */
[----:B--2---:R-:W-:-:S05]  /*193d0*/  LEA R26, P6, R11, R21, 0x1 ;  /* 0x000000150b1a7211 */ /* 0x004fca00078c08ff */
[----:B------:R0:W-:Y:S02]  /*193e0*/  STL [R1+0x16e8], R26 ;  /* 0x0016e81a01007387 */ /* 0x0001e40000100800 */
[----:B0-----:R-:W-:Y:S02]  /*193f0*/  LEA.HI.X.SX32 R26, R0, R7, 0x1, P5 ;  /* 0x00000007001a7211 */ /* 0x001fe400028f0eff */
[----:B------:R0:W5:Y:S04]  /*19400*/  LDL.LU R0, [R1+0x17a8] ;  /* 0x0017a80001007983 */ /* 0x0001680000300800 */
[----:B------:R1:W-:Y:S02]  /*19410*/  STL [R1+0x16b4], R26 ;  /* 0x0016b41a01007387 */ /* 0x0003e40000100800 */
[----:B-1----:R-:W-:-:S05]  /*19420*/  LEA R26, P5, R13, R21, 0x1 ;  /* 0x000000150d1a7211 */ /* 0x002fca00078a08ff */
[----:B------:R1:W-:Y:S02]  /*19430*/  STL [R1+0x16ec], R26 ;  /* 0x0016ec1a01007387 */ /* 0x0003e40000100800 */
[----:B-1----:R-:W-:Y:S02]  /*19440*/  LEA.HI.X.SX32 R26, R28, R7, 0x1, P1 ;  /* 0x000000071c1a7211 */ /* 0x002fe400008f0eff */
[----:B------:R0:W5:Y:S04]  /*19450*/  LDL.LU R28, [R1+0x17a4] ;  /* 0x0017a400011c7983 */ /* 0x0001680000300800 */
[----:B------:R1:W-:Y:S02]  /*19460*/  STL [R1+0x16bc], R26 ;  /* 0x0016bc1a01007387 */ /* 0x0003e40000100800 */
[----:B-1----:R-:W-:-:S05]  /*19470*/  LEA R26, P1, R14, R21, 0x1 ;  /* 0x000000150e1a7211 */ /* 0x002fca00078208ff */
[----:B------:R1:W-:Y:S04]  /*19480*/  STL [R1+0x1760], R26 ;  /* 0x0017601a01007387 */ /* 0x0003e80000100800 */
[----:B------:R2:W-:Y:S01]  /*19490*/  STL [R1+0x16c4], R24 ;  /* 0x0016c41801007387 */ /* 0x0005e20000100800 */
[----:B-1----:R-:W-:Y:S02]  /*194a0*/  LEA R26, P4, R17, R21, 0x1 ;  /* 0x00000015111a7211 */ /* 0x002fe400078808ff */
[----:B--2---:R-:W-:-:S03]  /*194b0*/  LEA.HI.X.SX32 R24, R2, R7, 0x1, P3 ;  /* 0x0000000702187211 */ /* 0x004fc600018f0eff */
[----:B------:R1:W-:Y:S01]  /*194c0*/  STL [R1+0x16f4], R26 ;  /* 0x0016f41a01007387 */ /* 0x0003e20000100800 */
[----:B------:R-:W-:-:S03]  /*194d0*/  LEA.HI.X.SX32 R2, R3, R7, 0x1, P0 ;  /* 0x0000000703027211 */ /* 0x000fc600000f0eff */
[----:B------:R2:W-:Y:S01]  /*194e0*/  STL [R1+0x16cc], R24 ;  /* 0x0016cc1801007387 */ /* 0x0005e20000100800 */
[----:B-1----:R-:W-:Y:S02]  /*194f0*/  LEA R26, P3, R16, R21, 0x1 ;  /* 0x00000015101a7211 */ /* 0x002fe400078608ff */
[----:B------:R-:W-:Y:S02]  /*19500*/  LEA.HI.X.SX32 R3, R5, R7, 0x1, P2 ;  /* 0x0000000705037211 */ /* 0x000fe400010f0eff */
[----:B--2---:R-:W-:Y:S01]  /*19510*/  LEA R24, P0, R18, R21, 0x1 ;  /* 0x0000001512187211 */ /* 0x004fe200078008ff */
[----:B------:R-:W-:Y:S04]  /*19520*/  STL [R1+0x16fc], R26 ;  /* 0x0016fc1a01007387 */ /* 0x000fe80000100800 */
[----:B------:R1:W-:Y:S01]  /*19530*/  STL [R1+0x16d4], R2 ;  /* 0x0016d40201007387 */ /* 0x0003e20000100800 */
[----:B------:R-:W-:-:S03]  /*19540*/  LEA.HI.X.SX32 R5, R11, R7, 0x1, P6 ;  /* 0x000000070b057211 */ /* 0x000fc600030f0eff */
[----:B------:R-:W-:Y:S01]  /*19550*/  STL [R1+0x1704], R24 ;  /* 0x0017041801007387 */ /* 0x000fe20000100800 */
[----:B-1----:R-:W-:-:S03]  /*19560*/  LEA R2, P2, R20, R21, 0x1 ;  /* 0x0000001514027211 */ /* 0x002fc600078408ff */
[----:B------:R1:W-:Y:S04]  /*19570*/  STL [R1+0x16dc], R3 ;  /* 0x0016dc0301007387 */ /* 0x0003e80000100800 */
[----:B------:R2:W-:Y:S01]  /*19580*/  STL [R1+0x170c], R2 ;  /* 0x00170c0201007387 */ /* 0x0005e20000100800 */
[----:B-1----:R-:W-:-:S03]  /*19590*/  LEA R3, P6, R22, R21, 0x1 ;  /* 0x0000001516037211 */ /* 0x002fc600078c08ff */
[----:B------:R4:W-:Y:S01]  /*195a0*/  STL [R1+0x16e4], R5 ;  /* 0x0016e40501007387 */ /* 0x0009e20000100800 */
[----:B--2---:R-:W-:-:S03]  /*195b0*/  LEA.HI.X.SX32 R2, R14, R7, 0x1, P1 ;  /* 0x000000070e027211 */ /* 0x004fc600008f0eff */
[----:B------:R-:W2:Y:S04]  /*195c0*/  LDL R26, [R1+0x179c] ;  /* 0x00179c00011a7983 */ /* 0x000ea80000100800 */
[----:B------:R1:W-:Y:S01]  /*195d0*/  STL [R1+0x1714], R3 ;  /* 0x0017140301007387 */ /* 0x0003e20000100800 */
[----:B----4-:R-:W-:-:S03]  /*195e0*/  LEA R5, P1, R10, R21, 0x1 ;  /* 0x000000150a057211 */ /* 0x010fc600078208ff */
[----:B------:R4:W-:Y:S01]  /*195f0*/  STL [R1+0x175c], R2 ;  /* 0x00175c0201007387 */ /* 0x0009e20000100800 */
[----:B-1----:R-:W-:-:S03]  /*19600*/  LEA.HI.X.SX32 R3, R17, R7, 0x1, P4 ;  /* 0x0000000711037211 */ /* 0x002fc600020f0eff */
[----:B------:R1:W-:Y:S01]  /*19610*/  STL [R1+0x171c], R5 ;  /* 0x00171c0501007387 */ /* 0x0003e20000100800 */
[----:B----4-:R-:W-:-:S03]  /*19620*/  LEA R2, P4, R4, R21, 0x1 ;  /* 0x0000001504027211 */ /* 0x010fc600078808ff */
[----:B------:R3:W-:Y:S04]  /*19630*/  STL [R1+0x16f0], R3 ;  /* 0x0016f00301007387 */ /* 0x0007e80000100800 */
[----:B------:R4:W-:Y:S01]  /*19640*/  STL [R1+0x1724], R2 ;  /* 0x0017240201007387 */ /* 0x0009e20000100800 */
[----:B-1----:R-:W-:Y:S02]  /*19650*/  LEA.HI.X.SX32 R5, R16, R7, 0x1, P3 ;  /* 0x0000000710057211 */ /* 0x002fe400018f0eff */
[----:B---3--:R-:W-:-:S03]  /*19660*/  LEA R3, P3, R6, R21, 0x1 ;  /* 0x0000001506037211 */ /* 0x008fc600078608ff */
[----:B------:R1:W-:Y:S01]  /*19670*/  STL [R1+0x16f8], R5 ;  /* 0x0016f80501007387 */ /* 0x0003e20000100800 */
[----:B----4-:R-:W-:-:S03]  /*19680*/  LEA.HI.X.SX32 R2, R18, R7, 0x1, P0 ;  /* 0x0000000712027211 */ /* 0x010fc600000f0eff */
[----:B------:R3:W-:Y:S04]  /*19690*/  STL [R1+0x172c], R3 ;  /* 0x00172c0301007387 */ /* 0x0007e80000100800 */
[----:B------:R4:W-:Y:S01]  /*196a0*/  STL [R1+0x1700], R2 ;  /* 0x0017000201007387 */ /* 0x0009e20000100800 */
[----:B-1----:R-:W-:Y:S02]  /*196b0*/  LEA R5, P0, R8, R21, 0x1 ;  /* 0x0000001508057211 */ /* 0x002fe400078008ff */
[----:B---3--:R-:W-:-:S03]  /*196c0*/  LEA.HI.X.SX32 R3, R20, R7, 0x1, P2 ;  /* 0x0000000714037211 */ /* 0x008fc600010f0eff */
        /* <DEDUP_REMOVED lines=12> */
[----:B------:R-:W-:Y:S01]  /*19790*/  STL [R1+0x1748], R5 ;  /* 0x0017480501007387 */ /* 0x000fe20000100800 */
[----:B----4-:R-:W-:-:S03]  /*197a0*/  LEA R2, P4, R19, R21, 0x1 ;  /* 0x0000001513027211 */ /* 0x010fc600078808ff */
[----:B------:R1:W-:Y:S01]  /*197b0*/  STL [R1+0x1720], R3 ;  /* 0x0017200301007387 */ /* 0x0003e20000100800 */
[----:B------:R-:W-:-:S03]  /*197c0*/  LEA.HI.X.SX32 R4, R6, R7, 0x1, P3 ;  /* 0x0000000706047211 */ /* 0x000fc600018f0eff */
[----:B------:R3:W-:Y:S01]  /*197d0*/  STL [R1+0x174c], R2 ;  /* 0x00174c0201007387 */ /* 0x0007e20000100800 */
[----:B-1----:R-:W-:-:S03]  /*197e0*/  LEA R3, P3, R23, R21, 0x1 ;  /* 0x0000001517037211 */ /* 0x002fc600078608ff */
[----:B------:R1:W-:Y:S01]  /*197f0*/  STL [R1+0x1728], R4 ;  /* 0x0017280401007387 */ /* 0x0003e20000100800 */
[----:B---3--:R-:W-:-:S03]  /*19800*/  LEA.HI.X.SX32 R2, R8, R7, 0x1, P0 ;  /* 0x0000000708027211 */ /* 0x008fc600000f0eff */
        /* <DEDUP_REMOVED lines=14> */
[-C--:B-1----:R-:W-:Y:S02]  /*198f0*/  LEA.HI.X.SX32 R4, R19, R7.reuse, 0x1, P4 ;  /* 0x0000000713047211 */ /* 0x082fe400020f0eff */
[----:B---3--:R-:W-:-:S03]  /*19900*/  LEA.HI.X.SX32 R3, R23, R7, 0x1, P3 ;  /* 0x0000000717037211 */ /* 0x008fc600018f0eff */
        /* <DEDUP_REMOVED lines=9> */
[----:B------:R0:W-:Y:S04]  /*199a0*/  STL [R1+0xd6c], R2 ;  /* 0x000d6c0201007387 */ /* 0x0001e80000100800 */
        /* <DEDUP_REMOVED lines=455> */
[----:B--2---:R-:W-:Y:S01]  /*1b620*/  ISETP.GE.AND P1, PT, R26, RZ, PT ;  /* 0x000000ff1a00720c */ /* 0x004fe20003f26270 */
[----:B-1----:R-:W-:Y:S01]  /*1b630*/  IMAD.MOV.U32 R4, RZ, RZ, c[0x0][0x188] ;  /* 0x00006200ff047624 */ /* 0x002fe200078e00ff */
[----:B------:R-:W-:Y:S01]  /*1b640*/  ISETP.NE.AND P0, PT, RZ, c[0x0][0x178], PT ;  /* 0x00005e00ff007a0c */ /* 0x000fe20003f05270 */
[----:B------:R-:W-:Y:S01]  /*1b650*/  CS2R R24, SRZ ;  /* 0x0000000000187805 */ /* 0x000fe2000001ff00 */
[----:B------:R-:W-:Y:S01]  /*1b660*/  CS2R R26, SRZ ;  /* 0x00000000001a7805 */ /* 0x000fe2000001ff00 */
[----:B------:R-:W-:-:S02]  /*1b670*/  ULDC UR4, c[0x0][0x18c] ;  /* 0x0000630000047ab9 */ /* 0x000fc40000000800 */
[----:B-----5:R1:W-:Y:S01]  /*1b680*/  STL [R1+0x17b4], R28 ;  /* 0x0017b41c01007387 */ /* 0x0203e20000100800 */
[C---:B------:R-:W-:Y:S01]  /*1b690*/  IMAD R22, R4.reuse, 0x37, RZ ;  /* 0x0000003704167824 */ /* 0x040fe200078e02ff */
[----:B------:R-:W-:Y:S01]  /*1b6a0*/  USHF.L.U32 UR4, UR4, 0x6, URZ ;  /* 0x0000000604047899 */ /* 0x000fe2000800063f */
[C---:B------:R-:W-:Y:S01]  /*1b6b0*/  IMAD R19, R4.reuse, 0x33, RZ ;  /* 0x0000003304137824 */ /* 0x040fe200078e02ff */
[----:B------:R2:W-:Y:S01]  /*1b6c0*/  STL [R1+0x17b0], R27 ;  /* 0x0017b01b01007387 */ /* 0x0005e20000100800 */
[----:B------:R-:W-:-:S02]  /*1b6d0*/  IMAD R16, R4, 0x2f, RZ ;  /* 0x0000002f04107824 */ /* 0x000fc400078e02ff */
[C---:B------:R-:W-:Y:S01]  /*1b6e0*/  IMAD R29, R4.reuse, 0x5e, RZ ;  /* 0x0000005e041d7824 */ /* 0x040fe200078e02ff */
[----:B------:R3:W-:Y:S01]  /*1b6f0*/  STL [R1+0x17ac], R26 ;  /* 0x0017ac1a01007387 */ /* 0x0007e20000100800 */
[C---:B------:R-:W-:Y:S02]  /*1b700*/  IMAD.SHL.U32 R5, R4.reuse, 0x40, RZ ;  /* 0x0000004004057824 */ /* 0x040fe400078e00ff */
[C---:B-1----:R-:W-:Y:S01]  /*1b710*/  IMAD R28, R4.reuse, 0x76, RZ ;  /* 0x00000076041c7824 */ /* 0x042fe200078e02ff */
[----:B------:R1:W-:Y:S01]  /*1b720*/  STL [R1+0x17a8], R25 ;  /* 0x0017a81901007387 */ /* 0x0003e20000100800 */
[C---:B------:R-:W-:Y:S02]  /*1b730*/  IMAD R23, R4.reuse, 0x5a, RZ ;  /* 0x0000005a04177824 */ /* 0x040fe400078e02ff */
[C---:B--2---:R-:W-:Y:S01]  /*1b740*/  IMAD R27, R4.reuse, 0x6a, RZ ;  /* 0x0000006a041b7824 */ /* 0x044fe200078e02ff */
[----:B------:R2:W-:Y:S01]  /*1b750*/  STL [R1+0x17a4], R24 ;  /* 0x0017a41801007387 */ /* 0x0005e20000100800 */
[----:B------:R-:W-:-:S02]  /*1b760*/  IMAD R13, R4, 0x2b, RZ ;  /* 0x0000002b040d7824 */ /* 0x000fc400078e02ff */
[C---:B---3--:R-:W-:Y:S02]  /*1b770*/  IMAD R26, R4.reuse, 0x3f, RZ ;  /* 0x0000003f041a7824 */ /* 0x048fe400078e02ff */
[C---:B------:R-:W-:Y:S02]  /*1b780*/  IMAD R21, R4.reuse, 0x56, RZ ;  /* 0x0000005604157824 */ /* 0x040fe400078e02ff */
[C---:B-1----:R-:W-:Y:S02]  /*1b790*/  IMAD R25, R4.reuse, 0x62, RZ ;  /* 0x0000006204197824 */ /* 0x042fe400078e02ff */
[C---:B------:R-:W-:Y:S01]  /*1b7a0*/  IMAD R20, R4.reuse, 0x52, RZ ;  /* 0x0000005204147824 */ /* 0x040fe200078e02ff */
[----:B--2---:R-:W2:Y:S01]  /*1b7b0*/  LDL.LU R24, [R1+0x594] ;  /* 0x0005940001187983 */ /* 0x004ea20000300800 */
[C---:B------:R-:W-:Y:S02]  /*1b7c0*/  IMAD R10, R4.reuse, 0x27, RZ ;  /* 0x00000027040a7824 */ /* 0x040fe400078e02ff */
[C---:B------:R-:W-:Y:S01]  /*1b7d0*/  IMAD R18, R4.reuse, 0x4e, RZ ;  /* 0x0000004e04127824 */ /* 0x040fe200078e02ff */
[----:B0-----:R-:W3:Y:S01]  /*1b7e0*/  LDL.LU R2, [R1+0x590] ;  /* 0x0005900001027983 */ /* 0x001ee20000300800 */
[----:B------:R-:W-:-:S02]  /*1b7f0*/  IMAD R17, R4, 0x4a, RZ ;  /* 0x0000004a04117824 */ /* 0x000fc400078e02ff */
[C---:B------:R-:W-:Y:S02]  /*1b800*/  IMAD R7, R4.reuse, 0x23, RZ ;  /* 0x0000002304077824 */ /* 0x040fe400078e02ff */
[C---:B------:R-:W-:Y:S02]  /*1b810*/  IMAD R15, R4.reuse, 0x46, RZ ;  /* 0x00000046040f7824 */ /* 0x040fe400078e02ff */
[C---:B------:R-:W-:Y:S02]  /*1b820*/  IMAD R14, R4.reuse, 0x42, RZ ;  /* 0x00000042040e7824 */ /* 0x040fe400078e02ff */
[C---:B------:R-:W-:Y:S02]  /*1b830*/  IMAD R12, R4.reuse, 0x7c, RZ ;  /* 0x0000007c040c7824 */ /* 0x040fe400078e02ff */
[C---:B------:R-:W-:Y:S02]  /*1b840*/  IMAD R11, R4.reuse, 0x74, RZ ;  /* 0x00000074040b7824 */ /* 0x040fe400078e02ff */
[----:B------:R-:W-:-:S02]  /*1b850*/  IMAD R9, R4, 0x6c, RZ ;  /* 0x0000006c04097824 */ /* 0x000fc400078e02ff */
[C---:B------:R-:W-:Y:S02]  /*1b860*/  IMAD R6, R4.reuse, 0x64, RZ ;  /* 0x0000006404067824 */ /* 0x040fe400078e02ff */
[----:B------:R-:W-:Y:S02]  /*1b870*/  IMAD R8, R4, 0x5c, RZ ;  /* 0x0000005c04087824 */ /* 0x000fe400078e02ff */
[----:B---3--:R-:W-:Y:S01]  /*1b880*/  @!P1 IMAD.MOV R2, RZ, RZ, -R2 ;  /* 0x000000ffff029224 */ /* 0x008fe200078e0a02 */
[----:B------:R-:W-:-:S05]  /*1b890*/  @!P0 LOP3.LUT R2, RZ, c[0x0][0x178], RZ, 0x33, !PT ;  /* 0x00005e00ff028a12 */ /* 0x000fca00078e33ff */
[----:B------:R-:W-:Y:S01]  /*1b8a0*/  IMAD R3, R2, c[0x0][0x184], RZ ;  /* 0x0000610002037a24 */ /* 0x000fe200078e02ff */
[----:B------:R-:W-:Y:S02]  /*1b8b0*/  SHF.R.S32.HI R2, RZ, 0x1f, R5 ;  /* 0x0000001fff027819 */ /* 0x000fe40000011405 */
[----:B--2---:R-:W-:Y:S02]  /*1b8c0*/  SHF.R.S32.HI R24, RZ, 0x6, R24 ;  /* 0x00000006ff187819 */ /* 0x004fe40000011418 */
[----:B------:R-:W-:Y:S01]  /*1b8d0*/  SHF.L.U64.HI R2, R5, 0x1, R2 ;  /* 0x0000000105027819 */ /* 0x000fe20000010202 */
[----:B------:R-:W-:Y:S02]  /*1b8e0*/  IMAD R5, R4, 0x7a, RZ ;  /* 0x0000007a04057824 */ /* 0x000fe400078e02ff */
[----:B------:R-:W-:Y:S01]  /*1b8f0*/  IMAD.MOV.U32 R4, RZ, RZ, c[0x0][0x188] ;  /* 0x00006200ff047624 */ /* 0x000fe200078e00ff */
[----:B------:R0:W-:Y:S03]  /*1b900*/  STL [R1+0x1770], R24 ;  /* 0x0017701801007387 */ /* 0x0001e60000100800 */
[----:B------:R-:W-:Y:S01]  /*1b910*/  IMAD R4, R4, 0x7e, RZ ;  /* 0x0000007e04047824 */ /* 0x000fe200078e02ff */
[----:B0-----:R-:W-:-:S04]  /*1b920*/  LEA R24, P0, R3, c[0x0][0x160], 0x1 ;  /* 0x0000580003187a11 */ /* 0x001fc800078008ff */
[-C--:B------:R-:W-:Y:S01]  /*1b930*/  IADD3 R4, P1, R4, R24.reuse, RZ ;  /* 0x0000001804047210 */ /* 0x080fe20007f3e0ff */
[----:B------:R-:W-:Y:S01]  /*1b940*/  STL [R1+0xd60], R24 ;  /* 0x000d601801007387 */ /* 0x000fe20000100800 */
[----:B------:R-:W-:-:S03]  /*1b950*/  IADD3 R5, P2, R5, R24, RZ ;  /* 0x0000001805057210 */ /* 0x000fc60007f5e0ff */
[----:B------:R0:W-:Y:S04]  /*1b960*/  STL [R1+0xd74], R4 ;  /* 0x000d740401007387 */ /* 0x0001e80000100800 */
[----:B------:R1:W-:Y:S01]  /*1b970*/  STL [R1+0xd84], R5 ;  /* 0x000d840501007387 */ /* 0x0003e20000100800 */
[----:B0-----:R-:W-:Y:S01]  /*1b980*/  IMAD.MOV.U32 R4, RZ, RZ, c[0x0][0x188] ;  /* 0x00006200ff047624 */ /* 0x001fe200078e00ff */
[----:B------:R-:W-:-:S03]  /*1b990*/  IADD3 R28, P3, R28, R24, RZ ;  /* 0x000000181c1c7210 */ /* 0x000fc60007f7e0ff */
[C---:B-1----:R-:W-:Y:S02]  /*1b9a0*/  IMAD R5, R4.reuse, 0x6e, RZ ;  /* 0x0000006e04057824 */ /* 0x042fe400078e02ff */
[----:B------:R-:W-:Y:S01]  /*1b9b0*/  IMAD R4, R4, 0x72, RZ ;  /* 0x0000007204047824 */ /* 0x000fe200078e02ff */
[----:B------:R-:W-:Y:S01]  /*1b9c0*/  LEA.HI.X.SX32 R3, R3, c[0x0][0x164], 0x1, P0 ;  /* 0x0000590003037a11 */ /* 0x000fe200000f0eff */
[----:B------:R0:W-:Y:S03]  /*1b9d0*/  STL [R1+0xd94], R28 ;  /* 0x000d941c01007387 */ /* 0x0001e60000100800 */
[-C--:B------:R-:W-:Y:S02]  /*1b9e0*/  IADD3 R4, P5, R4, R24.reuse, RZ ;  /* 0x0000001804047210 */ /* 0x080fe40007fbe0ff */
[-C--:B------:R-:W-:Y:S01]  /*1b9f0*/  IADD3 R5, P4, R5, R24.reuse, RZ ;  /* 0x0000001805057210 */ /* 0x080fe20007f9e0ff */
[----:B0-----:R0:W5:Y:S04]  /*1ba00*/  LDL.LU R28, [R1+0x17b4] ;  /* 0x0017b400011c7983 */ /* 0x0011680000300800 */
[----:B------:R-:W-:Y:S04]  /*1ba10*/  STL [R1+0xd5c], R3 ;  /* 0x000d5c0301007387 */ /* 0x000fe80000100800 */
[----:B------:R1:W-:Y:S01]  /*1ba20*/  STL [R1+0xda4], R4 ;  /* 0x000da40401007387 */ /* 0x0003e20000100800 */
[----:B------:R-:W-:-:S03]  /*1ba30*/  IADD3 R27, P0, R27, R24, RZ ;  /* 0x000000181b1b7210 */ /* 0x000fc60007f1e0ff */
[----:B------:R2:W-:Y:S01]  /*1ba40*/  STL [R1+0xdb4], R5 ;  /* 0x000db40501007387 */ /* 0x0005e20000100800 */
[----:B-1----:R-:W-:-:S04]  /*1ba50*/  IMAD.MOV.U32 R4, RZ, RZ, c[0x0][0x188] ;  /* 0x00006200ff047624 */ /* 0x002fc800078e00ff */
[C---:B--2---:R-:W-:Y:S02]  /*1ba60*/  IMAD R5, R4.reuse, 0x3d, RZ ;  /* 0x0000003d04057824 */ /* 0x044fe400078e02ff */
[----:B------:R-:W-:Y:S01]  /*1ba70*/  IMAD R4, R4, 0x66, RZ ;  /* 0x0000006604047824 */ /* 0x000fe200078e02ff */
[-C--:B------:R-:W-:Y:S01]  /*1ba80*/  LEA.HI.X.SX32 R26, R26, R3.reuse, 0x1, P1 ;  /* 0x000000031a1a7211 */ /* 0x080fe200008f0eff */
[----:B------:R1:W-:Y:S03]  /*1ba90*/  STL [R1+0xdc4], R27 ;  /* 0x000dc41b01007387 */ /* 0x0003e60000100800 */
[----:B------:R-:W-:Y:S02]  /*1baa0*/  IADD3 R4, P1, R4, R24, RZ ;  /* 0x0000001804047210 */ /* 0x000fe40007f3e0ff */
[----:B------:R-:W-:Y:S01]  /*1bab0*/  LEA.HI.X.SX32 R5, R5, R3, 0x1, P2 ;  /* 0x0000000305057211 */ /* 0x000fe200010f0eff */
[----:B-1----:R0:W5:Y:S04]  /*1bac0*/  LDL.LU R27, [R1+0x17b0] ;  /* 0x0017b000011b7983 */ /* 0x0021680000300800 */
[----:B------:R1:W-:Y:S04]  /*1bad0*/  STL [R1+0xd70], R26 ;  /* 0x000d701a01007387 */ /* 0x0003e80000100800 */
[----:B-1----:R0:W5:Y:S04]  /*1bae0*/  LDL.LU R26, [R1+0x17ac] ;  /* 0x0017ac00011a7983 */ /* 0x0021680000300800 */
[----:B------:R1:W-:Y:S04]  /*1baf0*/  STL [R1+0xdd4], R4 ;  /* 0x000dd40401007387 */ /* 0x0003e80000100800 */
[----:B------:R2:W-:Y:S01]  /*1bb00*/  STL [R1+0xd80], R5 ;  /* 0x000d800501007387 */ /* 0x0005e20000100800 */
[----:B-1----:R-:W-:-:S04]  /*1bb10*/  IMAD.MOV.U32 R4, RZ, RZ, c[0x0][0x188] ;  /* 0x00006200ff047624 */ /* 0x002fc800078e00ff */
[C---:B--2---:R-:W-:Y:S02]  /*1bb20*/  IMAD R5, R4.reuse, 0x39, RZ ;  /* 0x0000003904057824 */ /* 0x044fe400078e02ff */
[----:B------:R-:W-:Y:S01]  /*1bb30*/  IMAD R4, R4, 0x3b, RZ ;  /* 0x0000003b04047824 */ /* 0x000fe200078e02ff */
[----:B------:R-:W-:-:S04]  /*1bb40*/  IADD3 R25, P2, R25, R24, RZ ;  /* 0x0000001819197210 */ /* 0x000fc80007f5e0ff */
[-C--:B------:R-:W-:Y:S01]  /*1bb50*/  LEA.HI.X.SX32 R4, R4, R3.reuse, 0x1, P3 ;  /* 0x0000000304047211 */ /* 0x080fe200018f0eff */
[----:B------:R1:W-:Y:S01]  /*1bb60*/  STL [R1+0xde4], R25 ;  /* 0x000de41901007387 */ /* 0x0003e20000100800 */
[----:B------:R-:W-:Y:S02]  /*1bb70*/  IADD3 R29, P3, R29, R24, RZ ;  /* 0x000000181d1d7210 */ /* 0x000fe40007f7e0ff */
[----:B------:R-:W-:Y:S01]  /*1bb80*/  LEA.HI.X.SX32 R5, R5, R3, 0x1, P5 ;  /* 0x0000000305057211 */ /* 0x000fe200028f0eff */
[----:B-1----:R0:W5:Y:S04]  /*1bb90*/  LDL.LU R25, [R1+0x17a8] ;  /* 0x0017a80001197983 */ /* 0x0021680000300800 */
[----:B------:R1:W-:Y:S04]  /*1bba0*/  STL [R1+0xd90], R4 ;  /* 0x000d900401007387 */ /* 0x0003e80000100800 */
[----:B------:R-:W-:Y:S01]  /*1bbb0*/  STL [R1+0xdf4], R29 ;  /* 0x000df41d01007387 */ /* 0x000fe20000100800 */
[----:B-1----:R-:W-:-:S03]  /*1bbc0*/  IMAD.MOV.U32 R4, RZ, RZ, c[0x0][0x188] ;  /* 0x00006200ff047624 */ /* 0x002fc600078e00ff */
[----:B------:R1:W-:Y:S01]  /*1bbd0*/  STL [R1+0xda0], R5 ;  /* 0x000da00501007387 */ /* 0x0003e20000100800 */
[-C--:B------:R-:W-:Y:S02]  /*1bbe0*/  IADD3 R23, P5, R23, R24.reuse, RZ ;  /* 0x0000001817177210 */ /* 0x080fe40007fbe0ff */
[-C--:B------:R-:W-:Y:S02]  /*1bbf0*/  LEA.HI.X.SX32 R22, R22, R3.reuse, 0x1, P4 ;  /* 0x0000000316167211 */ /* 0x080fe400020f0eff */
[-C--:B------:R-:W-:Y:S01]  /*1bc00*/  IADD3 R21, P4, R21, R24.reuse, RZ ;  /* 0x0000001815157210 */ /* 0x080fe20007f9e0ff */
[----:B-1----:R-:W-:Y:S01]  /*1bc10*/  IMAD R5, R4, 0x35, RZ ;  /* 0x0000003504057824 */ /* 0x002fe200078e02ff */
[----:B------:R-:W-:Y:S04]  /*1bc20*/  STL [R1+0xe04], R23 ;  /* 0x000e041701007387 */ /* 0x000fe80000100800 */
[----:B------:R-:W-:Y:S01]  /*1bc30*/  LEA.HI.X.SX32 R5, R5, R3, 0x1, P0 ;  /* 0x0000000305057211 */ /* 0x000fe200000f0eff */
[----:B------:R-:W-:Y:S04]  /*1bc40*/  STL [R1+0xdb0], R22 ;  /* 0x000db01601007387 */ /* 0x000fe80000100800 */
[----:B------:R-:W-:Y:S01]  /*1bc50*/  STL [R1+0xe14], R21 ;  /* 0x000e141501007387 */ /* 0x000fe20000100800 */
[----:B------:R-:W-:-:S03]  /*1bc60*/  IADD3 R20, P0, R20, R24, RZ ;  /* 0x0000001814147210 */ /* 0x000fc60007f1e0ff */
[----:B------:R1:W-:Y:S01]  /*1bc70*/  STL [R1+0xdc0], R5 ;  /* 0x000dc00501007387 */ /* 0x0003e20000100800 */
        /* <DEDUP_REMOVED lines=31> */
[-C--:B------:R-:W-:Y:S02]  /*1be70*/  LEA.HI.X.SX32 R5, R5, R3.reuse, 0x1, P2 ;  /* 0x0000000305057211 */ /* 0x080fe400010f0eff */
[----:B------:R-:W-:Y:S01]  /*1be80*/  IADD3 R6, P2, R6, R24, RZ ;  /* 0x0000001806067210 */ /* 0x000fe20007f5e0ff */
[----:B------:R-:W-:Y:S01]  /*1be90*/  STL [R1+0xe30], R10 ;  /* 0x000e300a01007387 */ /* 0x000fe20000100800 */
[----:B------:R-:W-:-:S03]  /*1bea0*/  LEA.HI.X.SX32 R7, R7, R3, 0x1, P3 ;  /* 0x0000000307077211 */ /* 0x000fc600018f0eff */
[----:B------:R-:W-:Y:S04]  /*1beb0*/  STL [R1+0xdbc], R9 ;  /* 0x000dbc0901007387 */ /* 0x000fe80000100800 */
[----:B------:R1:W-:Y:S04]  /*1bec0*/  STL [R1+0xe40], R5 ;  /* 0x000e400501007387 */ /* 0x0003e80000100800 */
[----:B------:R2:W-:Y:S01]  /*1bed0*/  STL [R1+0xddc], R6 ;  /* 0x000ddc0601007387 */ /* 0x0005e20000100800 */
[C---:B-1----:R-:W-:Y:S02]  /*1bee0*/  IMAD R5, R4.reuse, 0x21, RZ ;  /* 0x0000002104057824 */ /* 0x042fe400078e02ff */
[----:B--2---:R-:W-:Y:S01]  /*1bef0*/  IMAD R6, R4, 0x3e, RZ ;  /* 0x0000003e04067824 */ /* 0x004fe200078e02ff */
[----:B------:R1:W-:Y:S02]  /*1bf00*/  STL [R1+0xe50], R7 ;  /* 0x000e500701007387 */ /* 0x0003e40000100800 */
[----:B------:R-:W-:-:S02]  /*1bf10*/  LEA.HI.X.SX32 R5, R5, R3, 0x1, P5 ;  /* 0x0000000305057211 */ /* 0x000fc400028f0eff */
[-C--:B------:R-:W-:Y:S02]  /*1bf20*/  IADD3 R8, P5, R8, R24.reuse, RZ ;  /* 0x0000001808087210 */ /* 0x080fe40007fbe0ff */
[----:B-1----:R-:W-:-:S05]  /*1bf30*/  IADD3 R7, P3, R6, R24, RZ ;  /* 0x0000001806077210 */ /* 0x002fca0007f7e0ff */
[----:B------:R1:W-:Y:S04]  /*1bf40*/  STL [R1+0xe74], R7 ;  /* 0x000e740701007387 */ /* 0x0003e80000100800 */
[----:B------:R-:W-:Y:S04]  /*1bf50*/  STL [R1+0xe60], R5 ;  /* 0x000e600501007387 */ /* 0x000fe80000100800 */
[----:B------:R2:W-:Y:S01]  /*1bf60*/  STL [R1+0xdfc], R8 ;  /* 0x000dfc0801007387 */ /* 0x0005e20000100800 */
[----:B-1----:R-:W-:Y:S01]  /*1bf70*/  IMAD R7, R4, 0x3a, RZ ;  /* 0x0000003a04077824 */ /* 0x002fe200078e02ff */
[----:B--2---:R-:W-:Y:S01]  /*1bf80*/  LEA.HI.X.SX32 R8, R6, R3, 0x1, P4 ;  /* 0x0000000306087211 */ /* 0x004fe200020f0eff */
[----:B------:R-:W-:-:S02]  /*1bf90*/  IMAD R6, R4, 0x1f, RZ ;  /* 0x0000001f04067824 */ /* 0x000fc400078e02ff */
[----:B------:R-:W-:Y:S02]  /*1bfa0*/  IMAD R5, R4, 0x54, RZ ;  /* 0x0000005404057824 */ /* 0x000fe400078e02ff */
[----:B------:R1:W-:Y:S01]  /*1bfb0*/  STL [R1+0xd78], R8 ;  /* 0x000d780801007387 */ /* 0x0003e20000100800 */
[-C--:B------:R-:W-:Y:S02]  /*1bfc0*/  LEA.HI.X.SX32 R6, R6, R3.reuse, 0x1, P3 ;  /* 0x0000000306067211 */ /* 0x080fe400018f0eff */
[-C--:B------:R-:W-:Y:S02]  /*1bfd0*/  IADD3 R5, P3, R5, R24.reuse, RZ ;  /* 0x0000001805057210 */ /* 0x080fe40007f7e0ff */
[C---:B-1----:R-:W-:Y:S02]  /*1bfe0*/  IADD3 R8, P4, R7.reuse, R24, RZ ;  /* 0x0000001807087210 */ /* 0x042fe40007f9e0ff */
[----:B------:R-:W-:-:S03]  /*1bff0*/  LEA.HI.X.SX32 R7, R7, R3, 0x1, P0 ;  /* 0x0000000307077211 */ /* 0x000fc600000f0eff */
[----:B------:R1:W-:Y:S04]  /*1c000*/  STL [R1+0xe84], R8 ;  /* 0x000e840801007387 */ /* 0x0003e80000100800 */
[----:B------:R2:W-:Y:S01]  /*1c010*/  STL [R1+0xe70], R6 ;  /* 0x000e700601007387 */ /* 0x0005e20000100800 */
[----:B-1----:R-:W-:-:S03]  /*1c020*/  IMAD R8, R4, 0x36, RZ ;  /* 0x0000003604087824 */ /* 0x002fc600078e02ff */
[----:B------:R1:W-:Y:S01]  /*1c030*/  STL [R1+0xe1c], R5 ;  /* 0x000e1c0501007387 */ /* 0x0003e20000100800 */
[----:B--2---:R-:W-:-:S03]  /*1c040*/  IMAD R6, R4, 0x1d, RZ ;  /* 0x0000001d04067824 */ /* 0x004fc600078e02ff */
[----:B------:R2:W-:Y:S01]  /*1c050*/  STL [R1+0xd98], R7 ;  /* 0x000d980701007387 */ /* 0x0005e20000100800 */
[----:B-1----:R-:W-:Y:S01]  /*1c060*/  IMAD R5, R4, 0x4c, RZ ;  /* 0x0000004c04057824 */ /* 0x002fe200078e02ff */
[----:B--2---:R-:W-:Y:S02]  /*1c070*/  IADD3 R7, P0, R8, R24, RZ ;  /* 0x0000001808077210 */ /* 0x004fe40007f1e0ff */
[-C--:B------:R-:W-:Y:S01]  /*1c080*/  LEA.HI.X.SX32 R6, R6, R3.reuse, 0x1, P4 ;  /* 0x0000000306067211 */ /* 0x080fe200020f0eff */
[----:B------:R-:W-:Y:S02]  /*1c090*/  IMAD R9, R4, 0x32, RZ ;  /* 0x0000003204097824 */ /* 0x000fe400078e02ff */
[----:B------:R1:W-:Y:S01]  /*1c0a0*/  STL [R1+0xe94], R7 ;  /* 0x000e940701007387 */ /* 0x0003e20000100800 */
[----:B------:R-:W-:-:S03]  /*1c0b0*/  LEA.HI.X.SX32 R8, R8, R3, 0x1, P1 ;  /* 0x0000000308087211 */ /* 0x000fc600008f0eff */
[----:B------:R2:W-:Y:S01]  /*1c0c0*/  STL [R1+0xe80], R6 ;  /* 0x000e800601007387 */ /* 0x0005e20000100800 */
[-C--:B-1----:R-:W-:Y:S01]  /*1c0d0*/  IADD3 R7, P4, R5, R24.reuse, RZ ;  /* 0x0000001805077210 */ /* 0x082fe20007f9e0ff */
[C---:B------:R-:W-:Y:S02]  /*1c0e0*/  IMAD R5, R4.reuse, 0x44, RZ ;  /* 0x0000004404057824 */ /* 0x040fe400078e02ff */
[----:B--2---:R-:W-:Y:S02]  /*1c0f0*/  IMAD R6, R4, 0x1b, RZ ;  /* 0x0000001b04067824 */ /* 0x004fe400078e02ff */
[----:B------:R1:W-:Y:S04]  /*1c100*/  STL [R1+0xe3c], R7 ;  /* 0x000e3c0701007387 */ /* 0x0003e80000100800 */
[----:B------:R2:W-:Y:S01]  /*1c110*/  STL [R1+0xdb8], R8 ;  /* 0x000db80801007387 */ /* 0x0005e20000100800 */
[----:B-1----:R-:W-:-:S02]  /*1c120*/  IADD3 R7, P1, R9, R24, RZ ;  /* 0x0000001809077210 */ /* 0x002fc40007f3e0ff */
[----:B--2---:R-:W-:-:S03]  /*1c130*/  LEA.HI.X.SX32 R8, R6, R3, 0x1, P0 ;  /* 0x0000000306087211 */ /* 0x004fc600000f0eff */
[----:B------:R1:W-:Y:S01]  /*1c140*/  STL [R1+0xea4], R7 ;  /* 0x000ea40701007387 */ /* 0x0003e20000100800 */
[----:B------:R-:W-:-:S03]  /*1c150*/  IMAD R10, R4, 0x2e, RZ ;  /* 0x0000002e040a7824 */ /* 0x000fc600078e02ff */
[----:B------:R2:W-:Y:S01]  /*1c160*/  STL [R1+0xe90], R8 ;  /* 0x000e900801007387 */ /* 0x0005e20000100800 */
[-C--:B-1----:R-:W-:Y:S01]  /*1c170*/  IADD3 R7, P0, R5, R24.reuse, RZ ;  /* 0x0000001805077210 */ /* 0x082fe20007f1e0ff */
[C---:B------:R-:W-:Y:S02]  /*1c180*/  IMAD R6, R4.reuse, 0x19, RZ ;  /* 0x0000001904067824 */ /* 0x040fe400078e02ff */
[----:B------:R-:W-:Y:S02]  /*1c190*/  IMAD R5, R4, 0x78, RZ ;  /* 0x0000007804057824 */ /* 0x000fe400078e02ff */
[----:B------:R1:W-:Y:S01]  /*1c1a0*/  STL [R1+0xe5c], R7 ;  /* 0x000e5c0701007387 */ /* 0x0003e20000100800 */
[-C--:B--2---:R-:W-:Y:S02]  /*1c1b0*/  LEA.HI.X.SX32 R8, R6, R3.reuse, 0x1, P1 ;  /* 0x0000000306087211 */ /* 0x084fe400008f0eff */
[----:B-1----:R-:W-:Y:S02]  /*1c1c0*/  LEA.HI.X.SX32 R7, R9, R3, 0x1, P2 ;  /* 0x0000000309077211 */ /* 0x002fe400010f0eff */
[----:B------:R-:W-:-:S03]  /*1c1d0*/  IADD3 R9, P2, R10, R24, RZ ;  /* 0x000000180a097210 */ /* 0x000fc60007f5e0ff */
[----:B------:R1:W-:Y:S01]  /*1c1e0*/  STL [R1+0xdd8], R7 ;  /* 0x000dd80701007387 */ /* 0x0003e20000100800 */
[----:B------:R-:W-:-:S03]  /*1c1f0*/  IMAD R11, R4, 0x2a, RZ ;  /* 0x0000002a040b7824 */ /* 0x000fc600078e02ff */
[----:B------:R-:W-:Y:S01]  /*1c200*/  STL [R1+0xeb4], R9 ;  /* 0x000eb40901007387 */ /* 0x000fe20000100800 */
[----:B-1----:R-:W-:-:S03]  /*1c210*/  IADD3 R7, P1, R5, R24, RZ ;  /* 0x0000001805077210 */ /* 0x002fc60007f3e0ff */
[----:B------:R-:W-:Y:S01]  /*1c220*/  STL [R1+0xea0], R8 ;  /* 0x000ea00801007387 */ /* 0x000fe20000100800 */
[----:B------:R-:W-:-:S03]  /*1c230*/  IMAD R6, R4, 0x17, RZ ;  /* 0x0000001704067824 */ /* 0x000fc600078e02ff */
[----:B------:R1:W-:Y:S01]  /*1c240*/  STL [R1+0xd8c], R7 ;  /* 0x000d8c0701007387 */ /* 0x0003e20000100800 */
[C---:B------:R-:W-:Y:S02]  /*1c250*/  IMAD R5, R4.reuse, 0x68, RZ ;  /* 0x0000006804057824 */ /* 0x040fe400078e02ff */
[----:B------:R-:W-:Y:S01]  /*1c260*/  IMAD R12, R4, 0x26, RZ ;  /* 0x00000026040c7824 */ /* 0x000fe200078e02ff */
[-C--:B-1----:R-:W-:Y:S02]  /*1c270*/  LEA.HI.X.SX32 R7, R10, R3.reuse, 0x1, P5 ;  /* 0x000000030a077211 */ /* 0x082fe400028f0eff */
[----:B------:R-:W-:Y:S02]  /*1c280*/  IADD3 R9, P5, R11, R24, RZ ;  /* 0x000000180b097210 */ /* 0x000fe40007fbe0ff */
[----:B------:R-:W-:Y:S01]  /*1c290*/  LEA.HI.X.SX32 R8, R6, R3, 0x1, P2 ;  /* 0x0000000306087211 */ /* 0x000fe200010f0eff */
[----:B------:R1:W-:Y:S01]  /*1c2a0*/  STL [R1+0xdf8], R7 ;  /* 0x000df80701007387 */ /* 0x0003e20000100800 */
[----:B------:R-:W-:-:S03]  /*1c2b0*/  IMAD R6, R4, 0x15, RZ ;  /* 0x0000001504067824 */ /* 0x000fc600078e02ff */
[----:B------:R2:W-:Y:S01]  /*1c2c0*/  STL [R1+0xec4], R9 ;  /* 0x000ec40901007387 */ /* 0x0005e20000100800 */
[----:B-1----:R-:W-:-:S03]  /*1c2d0*/  IADD3 R7, P2, R5, R24, RZ ;  /* 0x0000001805077210 */ /* 0x002fc60007f5e0ff */
[----:B------:R1:W-:Y:S01]  /*1c2e0*/  STL [R1+0xeb0], R8 ;  /* 0x000eb00801007387 */ /* 0x0003e20000100800 */
[----:B------:R-:W-:Y:S01]  /*1c2f0*/  IMAD R5, R4, 0x58, RZ ;  /* 0x0000005804057824 */ /* 0x000fe200078e02ff */
[----:B--2---:R-:W-:Y:S02]  /*1c300*/  LEA.HI.X.SX32 R9, R11, R3, 0x1, P3 ;  /* 0x000000030b097211 */ /* 0x004fe400018f0eff */
[----:B------:R2:W-:Y:S01]  /*1c310*/  STL [R1+0xdcc], R7 ;  /* 0x000dcc0701007387 */ /* 0x0005e20000100800 */
[----:B-1----:R-:W-:-:S03]  /*1c320*/  IADD3 R8, P3, R12, R24, RZ ;  /* 0x000000180c087210 */ /* 0x002fc60007f7e0ff */
[----:B------:R-:W-:Y:S01]  /*1c330*/  STL [R1+0xe18], R9 ;  /* 0x000e180901007387 */ /* 0x000fe20000100800 */
[----:B--2---:R-:W-:-:S03]  /*1c340*/  LEA.HI.X.SX32 R7, R6, R3, 0x1, P5 ;  /* 0x0000000306077211 */ /* 0x004fc600028f0eff */
[----:B------:R-:W-:Y:S01]  /*1c350*/  STL [R1+0xed4], R8 ;  /* 0x000ed40801007387 */ /* 0x000fe20000100800 */
[C---:B------:R-:W-:Y:S01]  /*1c360*/  IMAD R13, R4.reuse, 0x22, RZ ;  /* 0x00000022040d7824 */ /* 0x040fe200078e02ff */
[----:B------:R-:W-:Y:S02]  /*1c370*/  IADD3 R6, P5, R5, R24, RZ ;  /* 0x0000001805067210 */ /* 0x000fe40007fbe0ff */
[----:B------:R1:W-:Y:S01]  /*1c380*/  STL [R1+0xec0], R7 ;  /* 0x000ec00701007387 */ /* 0x0003e20000100800 */
[----:B------:R-:W-:-:S03]  /*1c390*/  IMAD R5, R4, 0x13, RZ ;  /* 0x0000001304057824 */ /* 0x000fc600078e02ff */
[----:B------:R2:W-:Y:S01]  /*1c3a0*/  STL [R1+0xe0c], R6 ;  /* 0x000e0c0601007387 */ /* 0x0005e20000100800 */
[----:B-1----:R-:W-:Y:S02]  /*1c3b0*/  LEA.HI.X.SX32 R7, R12, R3, 0x1, P4 ;  /* 0x000000030c077211 */ /* 0x002fe400020f0eff */
[----:B------:R-:W-:Y:S01]  /*1c3c0*/  IADD3 R8, P4, R13, R24, RZ ;  /* 0x000000180d087210 */ /* 0x000fe20007f9e0ff */
[C---:B--2---:R-:W-:Y:S02]  /*1c3d0*/  IMAD R6, R4.reuse, 0x48, RZ ;  /* 0x0000004804067824 */ /* 0x044fe400078e02ff */
[----:B------:R1:W-:Y:S01]  /*1c3e0*/  STL [R1+0xe38], R7 ;  /* 0x000e380701007387 */ /* 0x0003e20000100800 */
[----:B------:R-:W-:-:S03]  /*1c3f0*/  IMAD R14, R4, 0x3c, RZ ;  /* 0x0000003c040e7824 */ /* 0x000fc600078e02ff */
[----:B------:R2:W-:Y:S01]  /*1c400*/  STL [R1+0xee4], R8 ;  /* 0x000ee40801007387 */ /* 0x0005e20000100800 */
[C---:B------:R-:W-:Y:S01]  /*1c410*/  IMAD R15, R4.reuse, 0x1e, RZ ;  /* 0x0000001e040f7824 */ /* 0x040fe200078e02ff */
[----:B-1----:R-:W-:Y:S01]  /*1c420*/  LEA.HI.X.SX32 R7, R5, R3, 0x1, P3 ;  /* 0x0000000305077211 */ /* 0x002fe200018f0eff */
[----:B------:R-:W-:Y:S01]  /*1c430*/  IMAD R5, R4, 0x11, RZ ;  /* 0x0000001104057824 */ /* 0x000fe200078e02ff */
[----:B--2---:R-:W-:-:S03]  /*1c440*/  IADD3 R8, P3, R6, R24, RZ ;  /* 0x0000001806087210 */ /* 0x004fc60007f7e0ff */
[----:B------:R1:W-:Y:S01]  /*1c450*/  STL [R1+0xed0], R7 ;  /* 0x000ed00701007387 */ /* 0x0003e20000100800 */
[-C--:B------:R-:W-:Y:S02]  /*1c460*/  LEA.HI.X.SX32 R6, R13, R3.reuse, 0x1, P0 ;  /* 0x000000030d067211 */ /* 0x080fe400000f0eff */
[----:B------:R-:W-:Y:S01]  /*1c470*/  LEA.HI.X.SX32 R5, R5, R3, 0x1, P4 ;  /* 0x0000000305057211 */ /* 0x000fe200020f0eff */
[----:B------:R2:W-:Y:S01]  /*1c480*/  STL [R1+0xe4c], R8 ;  /* 0x000e4c0801007387 */ /* 0x0005e20000100800 */
[----:B-1----:R-:W-:-:S03]  /*1c490*/  IADD3 R7, P0, R14, R24, RZ ;  /* 0x000000180e077210 */ /* 0x002fc60007f1e0ff */
[----:B------:R1:W-:Y:S01]  /*1c4a0*/  STL [R1+0xe58], R6 ;  /* 0x000e580601007387 */ /* 0x0003e20000100800 */
[----:B--2---:R-:W-:-:S03]  /*1c4b0*/  IADD3 R8, P4, R15, R24, RZ ;  /* 0x000000180f087210 */ /* 0x004fc60007f9e0ff */
[----:B------:R2:W-:Y:S01]  /*1c4c0*/  STL [R1+0xe7c], R7 ;  /* 0x000e7c0701007387 */ /* 0x0005e20000100800 */
[C---:B------:R-:W-:Y:S02]  /*1c4d0*/  IMAD R16, R4.reuse, 0x34, RZ ;  /* 0x0000003404107824 */ /* 0x040fe400078e02ff */
[----:B-1----:R-:W-:Y:S01]  /*1c4e0*/  IMAD R6, R4, 0x70, RZ ;  /* 0x0000007004067824 */ /* 0x002fe200078e02ff */
[----:B------:R1:W-:Y:S01]  /*1c4f0*/  STL [R1+0xee0], R5 ;  /* 0x000ee00501007387 */ /* 0x0003e20000100800 */
[----:B--2---:R-:W-:-:S03]  /*1c500*/  LEA.HI.X.SX32 R7, R14, R3, 0x1, P1 ;  /* 0x000000030e077211 */ /* 0x004fc600008f0eff */
[----:B------:R2:W-:Y:S01]  /*1c510*/  STL [R1+0xef4], R8 ;  /* 0x000ef40801007387 */ /* 0x0005e20000100800 */
[----:B------:R-:W-:-:S03]  /*1c520*/  IMAD R17, R4, 0x1a, RZ ;  /* 0x0000001a04117824 */ /* 0x000fc600078e02ff */
[----:B------:R3:W-:Y:S01]  /*1c530*/  STL [R1+0xd88], R7 ;  /* 0x000d880701007387 */ /* 0x0007e20000100800 */
[----:B-1----:R-:W-:Y:S01]  /*1c540*/  IMAD R5, R4, 0xf, RZ ;  /* 0x0000000f04057824 */ /* 0x002fe200078e02ff */
[-C--:B--2---:R-:W-:Y:S02]  /*1c550*/  IADD3 R8, P1, R6, R24.reuse, RZ ;  /* 0x0000001806087210 */ /* 0x084fe40007f3e0ff */
[-C--:B------:R-:W-:Y:S02]  /*1c560*/  LEA.HI.X.SX32 R6, R15, R3.reuse, 0x1, P0 ;  /* 0x000000030f067211 */ /* 0x080fe400000f0eff */
[----:B---3--:R-:W-:Y:S01]  /*1c570*/  IADD3 R7, P0, R16, R24, RZ ;  /* 0x0000001810077210 */ /* 0x008fe20007f1e0ff */
[----:B------:R1:W-:Y:S01]  /*1c580*/  STL [R1+0xdac], R8 ;  /* 0x000dac0801007387 */ /* 0x0003e20000100800 */
[----:B------:R-:W-:-:S03]  /*1c590*/  LEA.HI.X.SX32 R5, R5, R3, 0x1, P4 ;  /* 0x0000000305057211 */ /* 0x000fc600020f0eff */
[----:B------:R2:W-:Y:S01]  /*1c5a0*/  STL [R1+0xe78], R6 ;  /* 0x000e780601007387 */ /* 0x0005e20000100800 */
[----:B------:R-:W-:-:S03]  /*1c5b0*/  IMAD R18, R4, 0x2c, RZ ;  /* 0x0000002c04127824 */ /* 0x000fc600078e02ff */
[----:B------:R3:W-:Y:S01]  /*1c5c0*/  STL [R1+0xe9c], R7 ;  /* 0x000e9c0701007387 */ /* 0x0007e20000100800 */
[----:B-1----:R-:W-:Y:S01]  /*1c5d0*/  IADD3 R8, P4, R17, R24, RZ ;  /* 0x0000001811087210 */ /* 0x002fe20007f9e0ff */
[----:B--2---:R-:W-:Y:S02]  /*1c5e0*/  IMAD R6, R4, 0x50, RZ ;  /* 0x0000005004067824 */ /* 0x004fe400078e02ff */
[----:B------:R1:W-:Y:S01]  /*1c5f0*/  STL [R1+0xef0], R5 ;  /* 0x000ef00501007387 */ /* 0x0003e20000100800 */
[----:B---3--:R-:W-:-:S03]  /*1c600*/  LEA.HI.X.SX32 R7, R16, R3, 0x1, P2 ;  /* 0x0000000310077211 */ /* 0x008fc600010f0eff */
        /* <DEDUP_REMOVED lines=21> */
[-C--:B---3--:R-:W-:Y:S02]  /*1c760*/  LEA.HI.X.SX32 R7, R19, R3.reuse, 0x1, P0 ;  /* 0x0000000313077211 */ /* 0x088fe400000f0eff */
[----:B------:R-:W-:Y:S01]  /*1c770*/  IADD3 R6, P0, R20, R24, RZ ;  /* 0x0000001814067210 */ /* 0x000fe20007f1e0ff */
[----:B------:R-:W-:Y:S01]  /*1c780*/  STL [R1+0xdec], R8 ;  /* 0x000dec0801007387 */ /* 0x000fe20000100800 */
[----:B------:R-:W-:Y:S01]  /*1c790*/  LEA.HI.X.SX32 R5, R5, R3, 0x1, P4 ;  /* 0x0000000305057211 */ /* 0x000fe200020f0eff */
[C---:B------:R-:W-:Y:S02]  /*1c7a0*/  IMAD R22, R4.reuse, 0x38, RZ ;  /* 0x0000003804167824 */ /* 0x040fe400078e02ff */
[----:B------:R1:W-:Y:S01]  /*1c7b0*/  STL [R1+0xeb8], R7 ;  /* 0x000eb80701007387 */ /* 0x0003e20000100800 */
[----:B------:R-:W-:-:S03]  /*1c7c0*/  IMAD R23, R4, 0x1c, RZ ;  /* 0x0000001c04177824 */ /* 0x000fc600078e02ff */
[----:B------:R2:W-:Y:S01]  /*1c7d0*/  STL [R1+0xedc], R6 ;  /* 0x000edc0601007387 */ /* 0x0005e20000100800 */
[----:B-1----:R-:W-:-:S03]  /*1c7e0*/  IADD3 R7, P4, R21, R24, RZ ;  /* 0x0000001815077210 */ /* 0x002fc60007f9e0ff */
[----:B------:R1:W-:Y:S01]  /*1c7f0*/  STL [R1+0xf10], R5 ;  /* 0x000f100501007387 */ /* 0x0003e20000100800 */
[----:B--2---:R-:W-:-:S03]  /*1c800*/  LEA.HI.X.SX32 R6, R20, R3, 0x1, P3 ;  /* 0x0000000314067211 */ /* 0x004fc600018f0eff */
[----:B------:R-:W-:Y:S01]  /*1c810*/  STL [R1+0xf24], R7 ;  /* 0x000f240701007387 */ /* 0x000fe20000100800 */
[----:B------:R-:W-:-:S03]  /*1c820*/  IADD3 R8, P3, R22, R24, RZ ;  /* 0x0000001816087210 */ /* 0x000fc60007f7e0ff */
[----:B------:R2:W-:Y:S01]  /*1c830*/  STL [R1+0xe48], R6 ;  /* 0x000e480601007387 */ /* 0x0005e20000100800 */
[C---:B-1----:R-:W-:Y:S02]  /*1c840*/  IMAD R5, R4.reuse, 0x9, RZ ;  /* 0x0000000904057824 */ /* 0x042fe400078e02ff */
[----:B------:R-:W-:Y:S01]  /*1c850*/  IMAD R29, R4, 0xe, RZ ;  /* 0x0000000e041d7824 */ /* 0x000fe200078e02ff */
[----:B------:R-:W-:Y:S02]  /*1c860*/  STL [R1+0xe8c], R8 ;  /* 0x000e8c0801007387 */ /* 0x000fe40000100800 */
[-C--:B------:R-:W-:Y:S02]  /*1c870*/  LEA.HI.X.SX32 R5, R5, R3.reuse, 0x1, P4 ;  /* 0x0000000305057211 */ /* 0x080fe400020f0eff */
[----:B--2---:R-:W-:Y:S02]  /*1c880*/  LEA.HI.X.SX32 R6, R21, R3, 0x1, P0 ;  /* 0x0000000315067211 */ /* 0x004fe400000f0eff */
[----:B------:R-:W-:-:S03]  /*1c890*/  IADD3 R7, P0, R23, R24, RZ ;  /* 0x0000001817077210 */ /* 0x000fc60007f1e0ff */
[----:B------:R1:W-:Y:S04]  /*1c8a0*/  STL [R1+0xed8], R6 ;  /* 0x000ed80601007387 */ /* 0x0003e80000100800 */
[----:B------:R2:W-:Y:S04]  /*1c8b0*/  STL [R1+0xefc], R7 ;  /* 0x000efc0701007387 */ /* 0x0005e80000100800 */
[----:B------:R3:W-:Y:S01]  /*1c8c0*/  STL [R1+0xf20], R5 ;  /* 0x000f200501007387 */ /* 0x0007e20000100800 */
[----:B-1----:R-:W-:Y:S01]  /*1c8d0*/  IMAD R6, R4, 0x28, RZ ;  /* 0x0000002804067824 */ /* 0x002fe200078e02ff */
[----:B--2---:R-:W-:-:S02]  /*1c8e0*/  IADD3 R7, P4, R29, R24, RZ ;  /* 0x000000181d077210 */ /* 0x004fc40007f9e0ff */
[----:B---3--:R-:W-:-:S03]  /*1c8f0*/  LEA.HI.X.SX32 R5, R22, R3, 0x1, P1 ;  /* 0x0000000316057211 */ /* 0x008fc600008f0eff */
[----:B------:R1:W-:Y:S01]  /*1c900*/  STL [R1+0xf34], R7 ;  /* 0x000f340701007387 */ /* 0x0003e20000100800 */
[----:B------:R-:W-:-:S03]  /*1c910*/  IMAD R9, R4, 0x14, RZ ;  /* 0x0000001404097824 */ /* 0x000fc600078e02ff */
[----:B------:R2:W-:Y:S01]  /*1c920*/  STL [R1+0xda8], R5 ;  /* 0x000da80501007387 */ /* 0x0005e20000100800 */
[----:B------:R-:W-:Y:S01]  /*1c930*/  IMAD R10, R4, 0xa, RZ ;  /* 0x0000000a040a7824 */ /* 0x000fe200078e02ff */
[----:B-1----:R-:W-:Y:S02]  /*1c940*/  IADD3 R7, P1, R6, R24, RZ ;  /* 0x0000001806077210 */ /* 0x002fe40007f3e0ff */
[----:B--2---:R-:W-:-:S03]  /*1c950*/  LEA.HI.X.SX32 R5, R23, R3, 0x1, P3 ;  /* 0x0000000317057211 */ /* 0x004fc600018f0eff */
[----:B------:R1:W-:Y:S01]  /*1c960*/  STL [R1+0xecc], R7 ;  /* 0x000ecc0701007387 */ /* 0x0003e20000100800 */
[----:B------:R-:W-:-:S03]  /*1c970*/  IADD3 R8, P3, R9, R24, RZ ;  /* 0x0000001809087210 */ /* 0x000fc60007f7e0ff */
[----:B------:R2:W-:Y:S01]  /*1c980*/  STL [R1+0xe88], R5 ;  /* 0x000e880501007387 */ /* 0x0005e20000100800 */
[----:B-1----:R-:W-:-:S03]  /*1c990*/  LEA.HI.X.SX32 R7, R29, R3, 0x1, P0 ;  /* 0x000000031d077211 */ /* 0x002fc600000f0eff */
[----:B------:R1:W-:Y:S01]  /*1c9a0*/  STL [R1+0xf1c], R8 ;  /* 0x000f1c0801007387 */ /* 0x0003e20000100800 */
[----:B--2---:R-:W-:Y:S01]  /*1c9b0*/  IMAD R5, R4, 0x7, RZ ;  /* 0x0000000704057824 */ /* 0x004fe200078e02ff */
[----:B------:R-:W-:Y:S02]  /*1c9c0*/  IADD3 R11, P0, R10, R24, RZ ;  /* 0x000000180a0b7210 */ /* 0x000fe40007f1e0ff */
[----:B------:R2:W-:Y:S01]  /*1c9d0*/  STL [R1+0xef8], R7 ;  /* 0x000ef80701007387 */ /* 0x0005e20000100800 */
[----:B-1----:R-:W-:-:S03]  /*1c9e0*/  IMAD R8, R4, 0x30, RZ ;  /* 0x0000003004087824 */ /* 0x002fc600078e02ff */
[----:B------:R1:W-:Y:S01]  /*1c9f0*/  STL [R1+0xf44], R11 ;  /* 0x000f440b01007387 */ /* 0x0003e20000100800 */
[----:B--2---:R-:W-:Y:S01]  /*1ca00*/  LEA.HI.X.SX32 R7, R5, R3, 0x1, P4 ;  /* 0x0000000305077211 */ /* 0x004fe200020f0eff */
[----:B------:R-:W-:-:S04]  /*1ca10*/  IMAD R5, R4, 0x18, RZ ;  /* 0x0000001804057824 */ /* 0x000fc800078e02ff */
[----:B------:R2:W-:Y:S01]  /*1ca20*/  STL [R1+0xf30], R7 ;  /* 0x000f300701007387 */ /* 0x0005e20000100800 */
[----:B-1----:R-:W-:-:S05]  /*1ca30*/  IADD3 R11, P4, R8, R24, RZ ;  /* 0x00000018080b7210 */ /* 0x002fca0007f9e0ff */
[----:B------:R1:W-:Y:S01]  /*1ca40*/  STL [R1+0xeac], R11 ;  /* 0x000eac0b01007387 */ /* 0x0003e20000100800 */
[----:B--2---:R-:W-:Y:S01]  /*1ca50*/  LEA.HI.X.SX32 R7, R6, R3, 0x1, P2 ;  /* 0x0000000306077211 */ /* 0x004fe200010f0eff */
[----:B------:R-:W-:Y:S01]  /*1ca60*/  IMAD R6, R4, 0xc, RZ ;  /* 0x0000000c04067824 */ /* 0x000fe200078e02ff */
[----:B------:R-:W-:-:S03]  /*1ca70*/  IADD3 R12, P2, R5, R24, RZ ;  /* 0x00000018050c7210 */ /* 0x000fc60007f5e0ff */
[----:B------:R2:W-:Y:S01]  /*1ca80*/  STL [R1+0xe28], R7 ;  /* 0x000e280701007387 */ /* 0x0005e20000100800 */
[----:B-1----:R-:W-:Y:S01]  /*1ca90*/  LEA.HI.X.SX32 R11, R9, R3, 0x1, P1 ;  /* 0x00000003090b7211 */ /* 0x002fe200008f0eff */
[----:B------:R-:W-:Y:S01]  /*1caa0*/  IMAD R9, R4, 0x5, RZ ;  /* 0x0000000504097824 */ /* 0x000fe200078e02ff */
[----:B------:R-:W-:Y:S01]  /*1cab0*/  IADD3 R13, P1, R6, R24, RZ ;  /* 0x00000018060d7210 */ /* 0x000fe20007f3e0ff */
[----:B------:R-:W-:Y:S01]  /*1cac0*/  STL [R1+0xf0c], R12 ;  /* 0x000f0c0c01007387 */ /* 0x000fe20000100800 */
[----:B--2---:R-:W-:-:S03]  /*1cad0*/  IMAD R7, R4, 0x6, RZ ;  /* 0x0000000604077824 */ /* 0x004fc600078e02ff */
[----:B------:R1:W-:Y:S04]  /*1cae0*/  STL [R1+0xec8], R11 ;  /* 0x000ec80b01007387 */ /* 0x0003e80000100800 */
[----:B------:R-:W-:Y:S01]  /*1caf0*/  STL [R1+0xf3c], R13 ;  /* 0x000f3c0d01007387 */ /* 0x000fe20000100800 */
[-C--:B-1----:R-:W-:Y:S02]  /*1cb00*/  LEA.HI.X.SX32 R11, R10, R3.reuse, 0x1, P3 ;  /* 0x000000030a0b7211 */ /* 0x082fe400018f0eff */
[----:B------:R-:W-:Y:S02]  /*1cb10*/  IADD3 R12, P3, R7, R24, RZ ;  /* 0x00000018070c7210 */ /* 0x000fe40007f7e0ff */
[-C--:B------:R-:W-:Y:S01]  /*1cb20*/  LEA.HI.X.SX32 R10, R9, R3.reuse, 0x1, P0 ;  /* 0x00000003090a7211 */ /* 0x080fe200000f0eff */
[----:B------:R1:W-:Y:S01]  /*1cb30*/  STL [R1+0xf18], R11 ;  /* 0x000f180b01007387 */ /* 0x0003e20000100800 */
[----:B------:R-:W-:-:S03]  /*1cb40*/  LEA.HI.X.SX32 R9, R8, R3, 0x1, P5 ;  /* 0x0000000308097211 */ /* 0x000fc600028f0eff */
[----:B------:R-:W-:Y:S01]  /*1cb50*/  STL [R1+0xf54], R12 ;  /* 0x000f540c01007387 */ /* 0x000fe20000100800 */
[----:B------:R-:W-:-:S03]  /*1cb60*/  LEA.HI.X.SX32 R8, R5, R3, 0x1, P4 ;  /* 0x0000000305087211 */ /* 0x000fc600020f0eff */
[----:B------:R2:W-:Y:S01]  /*1cb70*/  STL [R1+0xf40], R10 ;  /* 0x000f400a01007387 */ /* 0x0005e20000100800 */
[----:B-1----:R-:W-:-:S05]  /*1cb80*/  LEA R11, P0, R4, R24, 0x6 ;  /* 0x00000018040b7211 */ /* 0x002fca00078030ff */
[----:B------:R-:W-:Y:S01]  /*1cb90*/  STL [R1+0xe6c], R11 ;  /* 0x000e6c0b01007387 */ /* 0x000fe20000100800 */
[----:B--2---:R-:W-:-:S03]  /*1cba0*/  LEA R10, P5, R4, R24, 0x5 ;  /* 0x00000018040a7211 */ /* 0x004fc600078a28ff */
[----:B------:R1:W-:Y:S01]  /*1cbb0*/  STL [R1+0xde8], R9 ;  /* 0x000de80901007387 */ /* 0x0003e20000100800 */
[----:B------:R-:W-:-:S03]  /*1cbc0*/  IMAD.SHL.U32 R5, R4, 0x2, RZ ;  /* 0x0000000204057824 */ /* 0x000fc600078e00ff */
[----:B------:R-:W-:Y:S04]  /*1cbd0*/  STL [R1+0xeec], R10 ;  /* 0x000eec0a01007387 */ /* 0x000fe80000100800 */
[----:B------:R2:W-:Y:S01]  /*1cbe0*/  STL [R1+0xea8], R8 ;  /* 0x000ea80801007387 */ /* 0x0005e20000100800 */
[-C--:B-1----:R-:W-:Y:S02]  /*1cbf0*/  LEA R9, P4, R4, R24.reuse, 0x4 ;  /* 0x0000001804097211 */ /* 0x082fe400078820ff */
[----:B--2---:R-:W-:Y:S01]  /*1cc00*/  LEA.HI.X.SX32 R8, R6, R3, 0x1, P2 ;  /* 0x0000000306087211 */ /* 0x004fe200010f0eff */
[C---:B------:R-:W-:Y:S02]  /*1cc10*/  IMAD R6, R4.reuse, 0x3, RZ ;  /* 0x0000000304067824 */ /* 0x040fe400078e02ff */
[----:B------:R1:W-:Y:S01]  /*1cc20*/  STL [R1+0xf2c], R9 ;  /* 0x000f2c0901007387 */ /* 0x0003e20000100800 */
[----:B------:R-:W-:-:S03]  /*1cc30*/  LEA R10, P2, R4, R24, 0x3 ;  /* 0x00000018040a7211 */ /* 0x000fc600078418ff */
[----:B------:R2:W-:Y:S01]  /*1cc40*/  STL [R1+0xf08], R8 ;  /* 0x000f080801007387 */ /* 0x0005e20000100800 */
[----:B-1----:R-:W-:-:S03]  /*1cc50*/  LEA.HI.X.SX32 R9, R7, R3, 0x1, P1 ;  /* 0x0000000307097211 */ /* 0x002fc600008f0eff */
[----:B------:R-:W-:Y:S01]  /*1cc60*/  STL [R1+0xf4c], R10 ;  /* 0x000f4c0a01007387 */ /* 0x000fe20000100800 */
[----:B------:R-:W-:Y:S02]  /*1cc70*/  LEA.HI.X.SX32 R7, R6, R3, 0x1, P3 ;  /* 0x0000000306077211 */ /* 0x000fe400018f0eff */
[-C--:B--2---:R-:W-:Y:S01]  /*1cc80*/  IADD3 R8, P6, R5, R24.reuse, RZ ;  /* 0x0000001805087210 */ /* 0x084fe20007fde0ff */
[----:B------:R1:W-:Y:S01]  /*1cc90*/  STL [R1+0xf38], R9 ;  /* 0x000f380901007387 */ /* 0x0003e20000100800 */
[----:B------:R-:W-:-:S03]  /*1cca0*/  LEA R6, P1, R4, R24, 0x2 ;  /* 0x0000001804067211 */ /* 0x000fc600078210ff */
[----:B------:R2:W-:Y:S04]  /*1ccb0*/  STL [R1+0xf64], R8 ;  /* 0x000f640801007387 */ /* 0x0005e80000100800 */
[----:B------:R0:W5:Y:S01]  /*1ccc0*/  LDL.LU R24, [R1+0x17a4] ;  /* 0x0017a40001187983 */ /* 0x0001620000300800 */
[----:B-1----:R-:W-:-:S03]  /*1ccd0*/  IMAD.SHL.U32 R9, R4, 0x20, RZ ;  /* 0x0000002004097824 */ /* 0x002fc600078e00ff */
[----:B------:R1:W-:Y:S01]  /*1cce0*/  STL [R1+0xf50], R7 ;  /* 0x000f500701007387 */ /* 0x0003e20000100800 */
[----:B--2---:R-:W-:-:S03]  /*1ccf0*/  IMAD.SHL.U32 R8, R4, 0x10, RZ ;  /* 0x0000001004087824 */ /* 0x004fc600078e00ff */
[----:B------:R2:W-:Y:S01]  /*1cd00*/  STL [R1+0xf5c], R6 ;  /* 0x000f5c0601007387 */ /* 0x0005e20000100800 */
[-C--:B------:R-:W-:Y:S01]  /*1cd10*/  LEA.HI.X.SX32 R9, R9, R3.reuse, 0x1, P0 ;  /* 0x0000000309097211 */ /* 0x080fe200000f0eff */
[----:B-1----:R-:W-:Y:S01]  /*1cd20*/  IMAD.SHL.U32 R7, R4, 0x8, RZ ;  /* 0x0000000804077824 */ /* 0x002fe200078e00ff */
[----:B------:R-:W-:Y:S01]  /*1cd30*/  LEA.HI.X.SX32 R8, R8, R3, 0x1, P5 ;  /* 0x0000000308087211 */ /* 0x000fe200028f0eff */
[----:B--2---:R-:W-:-:S03]  /*1cd40*/  IMAD.SHL.U32 R6, R4, 0x4, RZ ;  /* 0x0000000404067824 */ /* 0x004fc600078e00ff */
[-C--:B------:R-:W-:Y:S01]  /*1cd50*/  LEA.HI.X.SX32 R7, R7, R3.reuse, 0x1, P4 ;  /* 0x0000000307077211 */ /* 0x080fe200020f0eff */
[----:B------:R-:W-:Y:S01]  /*1cd60*/  STL [R1+0xe68], R9 ;  /* 0x000e680901007387 */ /* 0x000fe20000100800 */
[-C--:B------:R-:W-:Y:S02]  /*1cd70*/  LEA.HI.X.SX32 R4, R4, R3.reuse, 0x1, P6 ;  /* 0x0000000304047211 */ /* 0x080fe400030f0eff */
[-C--:B------:R-:W-:Y:S01]  /*1cd80*/  LEA.HI.X.SX32 R6, R6, R3.reuse, 0x1, P2 ;  /* 0x0000000306067211 */ /* 0x080fe200010f0eff */
[----:B------:R-:W-:Y:S01]  /*1cd90*/  STL [R1+0xee8], R8 ;  /* 0x000ee80801007387 */ /* 0x000fe20000100800 */
[----:B------:R-:W-:-:S03]  /*1cda0*/  LEA.HI.X.SX32 R3, R5, R3, 0x1, P1 ;  /* 0x0000000305037211 */ /* 0x000fc600008f0eff */
[----:B------:R-:W-:Y:S04]  /*1cdb0*/  STL [R1+0xf28], R7 ;  /* 0x000f280701007387 */ /* 0x000fe80000100800 */
[----:B------:R-:W-:Y:S04]  /*1cdc0*/  STL [R1+0xf48], R6 ;  /* 0x000f480601007387 */ /* 0x000fe80000100800 */
[----:B------:R-:W-:Y:S04]  /*1cdd0*/  STL [R1+0xf60], R4 ;  /* 0x000f600401007387 */ /* 0x000fe80000100800 */
[----:B------:R-:W-:Y:S04]  /*1cde0*/  STL [R1+0x8d8], RZ ;  /* 0x0008d8ff01007387 */ /* 0x000fe80000100800 */
[----:B------:R1:W-:Y:S04]  /*1cdf0*/  STL [R1+0xf58], R3 ;  /* 0x000f580301007387 */ /* 0x0003e80000100800 */
[----:B------:R-:W-:Y:S04]  /*1ce00*/  STL [R1+0x8dc], RZ ;  /* 0x0008dcff01007387 */ /* 0x000fe80000100800 */
        /* <DEDUP_REMOVED lines=32> */
[----:B-1----:R-:W2:Y:S04]  /*1d010*/  LDL R3, [R1+0xd50] ;  /* 0x000d500001037983 */ /* 0x002ea80000100800 */
[----:B------:R-:W3:Y:S04]  /*1d020*/  LDL R5, [R1+0xd54] ;  /* 0x000d540001057983 */ /* 0x000ee80000100800 */
[----:B------:R-:W1:Y:S04]  /*1d030*/  S2R R6, SR_TID.X ;  /* 0x0000000000067919 */ /* 0x000e680000002100 */
[----:B------:R-:W-:Y:S04]  /*1d040*/  STL [R1+0x110], RZ ;  /* 0x000110ff01007387 */ /* 0x000fe80000100800 */
[----:B------:R-:W-:Y:S04]  /*1d050*/  STL [R1+0x114], RZ ;  /* 0x000114ff01007387 */ /* 0x000fe80000100800 */
[----:B------:R-:W-:Y:S04]  /*1d060*/  STL [R1+0x118], RZ ;  /* 0x000118ff01007387 */ /* 0x000fe80000100800 */
[----:B------:R-:W-:Y:S04]  /*1d070*/  STL [R1+0x11c], RZ ;  /* 0x00011cff01007387 */ /* 0x000fe80000100800 */
[----:B------:R-:W-:Y:S01]  /*1d080*/  STL [R1+0x100], RZ ;  /* 0x000100ff01007387 */ /* 0x000fe20000100800 */
[----:B-1----:R-:W-:-:S03]  /*1d090*/  LOP3.LUT R6, R6, 0x7f, RZ, 0xc0, !PT ;  /* 0x0000007f06067812 */ /* 0x002fc600078ec0ff */
[----:B------:R-:W-:Y:S04]  /*1d0a0*/  STL [R1+0x104], RZ ;  /* 0x000104ff01007387 */ /* 0x000fe80000100800 */
[----:B------:R-:W-:Y:S01]  /*1d0b0*/  STL [R1+0x108], RZ ;  /* 0x000108ff01007387 */ /* 0x000fe20000100800 */
[----:B------:R-:W-:-:S03]  /*1d0c0*/  IMAD.SHL.U32 R6, R6, 0x2, RZ ;  /* 0x0000000206067824 */ /* 0x000fc600078e00ff */
[----:B------:R-:W-:Y:S04]  /*1d0d0*/  STL [R1+0x10c], RZ ;  /* 0x00010cff01007387 */ /* 0x000fe80000100800 */
[----:B------:R-:W-:Y:S04]  /*1d0e0*/  STL [R1+0xf0], RZ ;  /* 0x0000f0ff01007387 */ /* 0x000fe80000100800 */
[----:B------:R-:W-:Y:S01]  /*1d0f0*/  STL [R1+0xf4], RZ ;  /* 0x0000f4ff01007387 */ /* 0x000fe20000100800 */
[----:B------:R-:W-:-:S03]  /*1d100*/  LOP3.LUT R4, R6, 0x30, RZ, 0x3c, !PT ;  /* 0x0000003006047812 */ /* 0x000fc600078e3cff */
        /* <DEDUP_REMOVED lines=16> */
[----:B------:R-:W-:Y:S04]  /*1d210*/  STL [R1+0xd8], RZ ;  /* 0x0000d8ff01007387 */ /* 0x000fe80000100800 */
[----:B------:R-:W-:Y:S04]  /*1d220*/  STL [R1+0xdc], RZ ;  /* 0x0000dcff01007387 */ /* 0x000fe80000100800 */
[----:B------:R1:W-:Y:S01]  /*1d230*/  STL [R1+0x1768], R4 ;  /* 0x0017680401007387 */ /* 0x0003e20000100800 */
[----:B------:R-:W-:Y:S01]  /*1d240*/  USHF.R.S32.HI UR5, URZ, 0x1f, UR4 ;  /* 0x0000001f3f057899 */ /* 0x000fe20008011404 */
[----:B------:R-:W-:Y:S01]  /*1d250*/  LOP3.LUT R7, R0, 0x60, RZ, 0x3c, !PT ;  /* 0x0000006000077812 */ /* 0x000fe200078e3cff */
[----:B------:R-:W-:-:S02]  /*1d260*/  USHF.L.U32 UR8, UR4, 0x1, URZ ;  /* 0x0000000104087899 */ /* 0x000fc4000800063f */
[----:B------:R-:W-:Y:S01]  /*1d270*/  USHF.L.U64.HI UR5, UR4, 0x1, UR5 ;  /* 0x0000000104057899 */ /* 0x000fe20008010205 */
[C---:B--2---:R-:W-:Y:S02]  /*1d280*/  LOP3.LUT R6, R3.reuse, 0x20, RZ, 0x3c, !PT ;  /* 0x0000002003067812 */ /* 0x044fe400078e3cff */
[C---:B-1----:R-:W-:Y:S02]  /*1d290*/  LOP3.LUT R4, R3.reuse, 0x40, RZ, 0x3c, !PT ;  /* 0x0000004003047812 */ /* 0x042fe400078e3cff */
[----:B------:R-:W-:Y:S01]  /*1d2a0*/  LOP3.LUT R3, R3, 0x60, RZ, 0x3c, !PT ;  /* 0x0000006003037812 */ /* 0x000fe200078e3cff */
[----:B------:R0:W-:Y:S04]  /*1d2b0*/  STL [R1+0x177c], R6 ;  /* 0x00177c0601007387 */ /* 0x0001e80000100800 */
[----:B------:R0:W-:Y:S04]  /*1d2c0*/  STL [R1+0x1778], R4 ;  /* 0x0017780401007387 */ /* 0x0001e80000100800 */
[----:B------:R0:W-:Y:S01]  /*1d2d0*/  STL [R1+0x1774], R3 ;  /* 0x0017740301007387 */ /* 0x0001e20000100800 */
[----:B---3--:R-:W-:-:S03]  /*1d2e0*/  LOP3.LUT R29, R5, 0x40, RZ, 0x3c, !PT ;  /* 0x00000040051d7812 */ /* 0x008fc600078e3cff */
.L_x_3:
[----:B-----5:R-:W2:Y:S01]  /*1d2f0*/  LDL R5, [R1+0xd5c] ;  /* 0x000d5c0001057983 */ /* 0x020ea20000100800 */
[----:B0-----:R-:W-:-:S03]  /*1d300*/  IMAD.MOV.U32 R3, RZ, RZ, -0x40 ;  /* 0xffffffc0ff037424 */ /* 0x001fc600078e00ff */
[----:B--2---:R0:W-:Y:S04]  /*1d310*/  STL [R1+0x41f0], R5 ;  /* 0x0041f00501007387 */ /* 0x0041e80000100800 */
[----:B------:R-:W2:Y:S04]  /*1d320*/  LDL R4, [R1+0xd60] ;  /* 0x000d600001047983 */ /* 0x000ea80000100800 */
[----:B0-----:R-:W3:Y:S04]  /*1d330*/  LDL R5, [R1+0xd68] ;  /* 0x000d680001057983 */ /* 0x001ee80000100800 */
[----:B------:R-:W-:Y:S04]  /*1d340*/  STL [R1+0x41d8], R22 ;  /* 0x0041d81601007387 */ /* 0x000fe80000100800 */
[----:B------:R-:W-:Y:S04]  /*1d350*/  STL [R1+0x41e0], R22 ;  /* 0x0041e01601007387 */ /* 0x000fe80000100800 */
[----:B------:R0:W-:Y:S04]  /*1d360*/  STL [R1+0x41ec], R22 ;  /* 0x0041ec1601007387 */ /* 0x0001e80000100800 */
[----:B------:R-:W-:Y:S04]  /*1d370*/  STL [R1+0x41b8], R17 ;  /* 0x0041b81101007387 */ /* 0x000fe80000100800 */
        /* <DEDUP_REMOVED lines=32> */
[----:B-----5:R-:W-:Y:S04]  /*1d580*/  STL.64 [R1+0x3780], R26 ;  /* 0x0037801a01007387 */ /* 0x020fe80000100a00 */
        /* <DEDUP_REMOVED lines=94> */
[----:B------:R-:W-:Y:S04]  /*1db70*/  STL.64 [R1+0x3778], R24 ;  /* 0x0037781801007387 */ /* 0x000fe80000100a00 */
        /* <DEDUP_REMOVED lines=67> */
[----:B------:R-:W-:Y:S01]  /*1dfb0*/  STL [R1+0x3f10], R2 ;  /* 0x003f100201007387 */ /* 0x000fe20000100800 */
[----:B---3--:R-:W-:-:S03]  /*1dfc0*/  IMAD R3, R5, R3, c[0x0][0x180] ;  /* 0x0000600005037624 */ /* 0x008fc600078e0203 */
[----:B------:R-:W-:Y:S04]  /*1dfd0*/  STL [R1+0x3fa4], R2 ;  /* 0x003fa40201007387 */ /* 0x000fe80000100800 */
[----:B------:R-:W-:Y:S04]  /*1dfe0*/  STL [R1+0x4074], R2 ;  /* 0x0040740201007387 */ /* 0x000fe80000100800 */
[----:B------:R-:W-:Y:S04]  /*1dff0*/  STL [R1+0x4078], R2 ;  /* 0x0040780201007387 */ /* 0x000fe80000100800 */
[----:B------:R-:W-:Y:S04]  /*1e000*/  STL [R1+0x17a4], R28 ;  /* 0x0017a41c01007387 */ /* 0x000fe80000100800 */
[----:B------:R-:W2:Y:S01]  /*1e010*/  LDL.LU R5, [R1+0x41f0] ;  /* 0x0041f00001057983 */ /* 0x000ea20000300800 */
[----:B------:R-:W-:-:S02]  /*1e020*/  ISETP.GT.AND P0, PT, R3, RZ, PT ;  /* 0x000000ff0300720c */ /* 0x000fc40003f04270 */
[----:B0-----:R-:W-:-:S11]  /*1e030*/  PRMT R22, RZ, 0x7610, R22 ;  /* 0x00007610ff167816 */ /* 0x001fd60000000016 */
[----:B--2---:R-:W2:Y:S01]  /*1e040*/  @P0 LDG.E.U16 R22, [R4.64] ;  /* 0x0000000604160981 */ /* 0x004ea2000c1e1500 */
[----:B------:R-:W-:-:S03]  /*1e050*/  ISETP.GT.AND P2, PT, R3, 0x1, PT ;  /* 0x000000010300780c */ /* 0x000fc60003f44270 */
[----:B--2---:R0:W-:Y:S04]  /*1e060*/  STL [R1+0x8], R22 ;  /* 0x0000081601007387 */ /* 0x0041e80000100800 */
[----:B0-----:R-:W2:Y:S04]  /*1e070*/  LDL.LU R22, [R1+0x41ec] ;  /* 0x0041ec0001167983 */ /* 0x001ea80000300800 */
[----:B------:R-:W3:Y:S04]  /*1e080*/  LDL R4, [R1+0xf60] ;  /* 0x000f600001047983 */ /* 0x000ee80000100800 */
[----:B------:R-:W3:Y:S01]  /*1e090*/  LDL R5, [R1+0xf64] ;  /* 0x000f640001057983 */ /* 0x000ee20000100800 */
[----:B------:R-:W-:-:S02]  /*1e0a0*/  PRMT R14, RZ, 0x7610, R14 ;  /* 0x00007610ff0e7816 */ /* 0x000fc4000000000e */
[----:B---3--:R-:W-:-:S04]  /*1e0b0*/  @P2 LOP3.LUT R5, R5, R4, RZ, 0x3c, !PT ;  /* 0x0000000405052212 */ /* 0x008fc800078e3cff */
[----:B------:R-:W-:-:S04]  /*1e0c0*/  @P2 LOP3.LUT R4, R5, R4, RZ, 0x3c, !PT ;  /* 0x0000000405042212 */ /* 0x000fc800078e3cff */
[----:B------:R-:W-:-:S05]  /*1e0d0*/  @P2 LOP3.LUT R5, R5, R4, RZ, 0x3c, !PT ;  /* 0x0000000405052212 */ /* 0x000fca00078e3cff */
[----:B------:R-:W3:Y:S01]  /*1e0e0*/  @P2 LDG.E.U16 R14, [R4.64] ;  /* 0x00000006040e2981 */ /* 0x000ee2000c1e1500 */
[----:B------:R-:W-:-:S03]  /*1e0f0*/  ISETP.GT.AND P3, PT, R3, 0x2, PT ;  /* 0x000000020300780c */ /* 0x000fc60003f64270 */
[----:B---3--:R0:W-:Y:S04]  /*1e100*/  STL [R1+0x24], R14 ;  /* 0x0000240e01007387 */ /* 0x0081e80000100800 */
[----:B0-----:R-:W3:Y:S04]  /*1e110*/  LDL.LU R14, [R1+0x41e8] ;  /* 0x0041e800010e7983 */ /* 0x001ee80000300800 */
[----:B------:R-:W4:Y:S04]  /*1e120*/  LDL R4, [R1+0xf58] ;  /* 0x000f580001047983 */ /* 0x000f280000100800 */
[----:B------:R-:W4:Y:S01]  /*1e130*/  LDL R5, [R1+0xf5c] ;  /* 0x000f5c0001057983 */ /* 0x000f220000100800 */
[----:B------:R-:W-:-:S02]  /*1e140*/  PRMT R17, RZ, 0x7610, R17 ;  /* 0x00007610ff117816 */ /* 0x000fc40000000011 */
[----:B----4-:R-:W-:-:S04]  /*1e150*/  @P3 LOP3.LUT R5, R5, R4, RZ, 0x3c, !PT ;  /* 0x0000000405053212 */ /* 0x010fc800078e3cff */
[----:B------:R-:W-:-:S04]  /*1e160*/  @P3 LOP3.LUT R4, R5, R4, RZ, 0x3c, !PT ;  /* 0x0000000405043212 */ /* 0x000fc800078e3cff */
[----:B------:R-:W-:-:S05]  /*1e170*/  @P3 LOP3.LUT R5, R5, R4, RZ, 0x3c, !PT ;  /* 0x0000000405053212 */ /* 0x000fca00078e3cff */
[----:B------:R-:W4:Y:S01]  /*1e180*/  @P3 LDG.E.U16 R17, [R4.64] ;  /* 0x0000000604113981 */ /* 0x000f22000c1e1500 */
[----:B------:R-:W-:-:S03]  /*1e190*/  ISETP.GT.AND P4, PT, R3, 0x3, PT ;  /* 0x000000030300780c */ /* 0x000fc60003f84270 */
[----:B----4-:R0:W-:Y:S04]  /*1e1a0*/  STL [R1+0x3c], R17 ;  /* 0x00003c1101007387 */ /* 0x0101e80000100800 */
[----:B0-----:R-:W4:Y:S04]  /*1e1b0*/  LDL.LU R17, [R1+0x41e4] ;  /* 0x0041e40001117983 */ /* 0x001f280000300800 */
[----:B------:R-:W3:Y:S04]  /*1e1c0*/  LDL R4, [R1+0xf50] ;  /* 0x000f500001047983 */ /* 0x000ee80000100800 */
[----:B------:R-:W3:Y:S01]  /*1e1d0*/  LDL R5, [R1+0xf54] ;  /* 0x000f540001057983 */ /* 0x000ee20000100800 */
[----:B--2---:R-:W-:-:S02]  /*1e1e0*/  PRMT R22, RZ, 0x7610, R22 ;  /* 0x00007610ff167816 */ /* 0x004fc40000000016 */
[----:B---3--:R-:W-:-:S04]  /*1e1f0*/  @P4 LOP3.LUT R5, R5, R4, RZ, 0x3c, !PT ;  /* 0x0000000405054212 */ /* 0x008fc800078e3cff */
[----:B------:R-:W-:-:S04]  /*1e200*/  @P4 LOP3.LUT R4, R5, R4, RZ, 0x3c, !PT ;  /* 0x0000000405044212 */ /* 0x000fc800078e3cff */
[----:B------:R-:W-:-:S05]  /*1e210*/  @P4 LOP3.LUT R5, R5, R4, RZ, 0x3c, !PT ;  /* 0x0000000405054212 */ /* 0x000fca00078e3cff */
[----:B------:R-:W2:Y:S01]  /*1e220*/  @P4 LDG.E.U16 R22, [R4.64] ;  /* 0x0000000604164981 */ /* 0x000ea2000c1e1500 */
[----:B------:R-:W-:-:S03]  /*1e230*/  ISETP.GT.AND P1, PT, R3, 0x4, PT ;  /* 0x000000040300780c */ /* 0x000fc60003f24270 */
[----:B--2---:R0:W-:Y:S04]  /*1e240*/  STL [R1+0x48], R22 ;  /* 0x0000481601007387 */ /* 0x0041e80000100800 */
[----:B0-----:R-:W2:Y:S04]  /*1e250*/  LDL.LU R22, [R1+0x41e0] ;  /* 0x0041e00001167983 */ /* 0x001ea80000300800 */
[----:B------:R-:W3:Y:S04]  /*1e260*/  LDL R4, [R1+0xf48] ;  /* 0x000f480001047983 */ /* 0x000ee80000100800 */
[----:B------:R-:W3:Y:S01]  /*1e270*/  LDL R5, [R1+0xf4c] ;  /* 0x000f4c0001057983 */ /* 0x000ee20000100800 */
[----:B----4-:R-:W-:-:S02]  /*1e280*/  PRMT R17, RZ, 0x7610, R17 ;  /* 0x00007610ff117816 */ /* 0x010fc40000000011 */
        /* <DEDUP_REMOVED lines=9> */
[----:B--2---:R-:W-:-:S02]  /*1e320*/  PRMT R22, RZ, 0x7610, R22 ;  /* 0x00007610ff167816 */ /* 0x004fc40000000016 */
[----:B----4-:R-:W-:-:S04]  /*1e330*/  @P0 LOP3.LUT R5, R5, R4, RZ, 0x3c, !PT ;  /* 0x0000000405050212 */ /* 0x010fc800078e3cff */
[----:B------:R-:W-:-:S04]  /*1e340*/  @P0 LOP3.LUT R4, R5, R4, RZ, 0x3c, !PT ;  /* 0x0000000405040212 */ /* 0x000fc800078e3cff */
[----:B------:R-:W-:-:S05]  /*1e350*/  @P0 LOP3.LUT R5, R5, R4, RZ, 0x3c, !PT ;  /* 0x0000000405050212 */ /* 0x000fca00078e3cff */
[----:B------:R-:W2:Y:S01]  /*1e360*/  @P0 LDG.E.U16 R22, [R4.64] ;  /* 0x0000000604160981 */ /* 0x000ea2000c1e1500 */
[----:B------:R-:W-:-:S03]  /*1e370*/  ISETP.GT.AND P2, PT, R3, 0x6, PT ;  /* 0x000000060300780c */ /* 0x000fc60003f44270 */
[----:B--2---:R0:W-:Y:S04]  /*1e380*/  STL [R1+0xa08], R22 ;  /* 0x000a081601007387 */ /* 0x0041e80000100800 */
[----:B0-----:R-:W2:Y:S04]  /*1e390*/  LDL.LU R22, [R1+0x41d8] ;  /* 0x0041d80001167983 */ /* 0x001ea80000300800 */
        /* <DEDUP_REMOVED lines=10> */
[----:B------:R-:W2:Y:S04]  /*1e440*/  LDL R4, [R1+0xf30] ;  /* 0x000f300001047983 */ /* 0x000ea80000100800 */
[----:B------:R-:W2:Y:S01]  /*1e450*/  LDL R5, [R1+0xf34] ;  /* 0x000f340001057983 */ /* 0x000ea20000100800 */
[----:B---3--:R-:W-:-:S02]  /*1e460*/  PRMT R17, RZ, 0x7610, R17 ;  /* 0x00007610ff117816 */ /* 0x008fc40000000011 */
[----:B--2---:R-:W-:-:S04]  /*1e470*/  @P3 LOP3.LUT R5, R5, R4, RZ, 0x3c, !PT ;  /* 0x0000000405053212 */ /* 0x004fc800078e3cff */
        /* <DEDUP_REMOVED lines=12> */
[----:B------:R0:W3:Y:S04]  /*1e540*/  @P4 LDG.E.U16 R22, [R4.64] ;  /* 0x0000000604164981 */ /* 0x0000e8000c1e1500 */
[----:B0-----:R-:W2:Y:S04]  /*1e550*/  LDL R4, [R1+0xf20] ;  /* 0x000f200001047983 */ /* 0x001ea80000100800 */
[----:B------:R-:W2:Y:S01]  /*1e560*/  LDL R5, [R1+0xf24] ;  /* 0x000f240001057983 */ /* 0x000ea20000100800 */
[----:B------:R-:W-:Y:S02]  /*1e570*/  ISETP.GT.AND P1, PT, R3, 0x9, PT ;  /* 0x000000090300780c */ /* 0x000fe40003f24270 */
[----:B----4-:R-:W-:-:S11]  /*1e580*/  PRMT R14, RZ, 0x7610, R14 ;  /* 0x00007610ff0e7816 */ /* 0x010fd6000000000e */
[----:B--2---:R-:W-:-:S04]  /*1e590*/  @P1 LOP3.LUT R5, R5, R4, RZ, 0x3c, !PT ;  /* 0x0000000405051212 */ /* 0x004fc800078e3cff */
[----:B------:R-:W-:-:S04]  /*1e5a0*/  @P1 LOP3.LUT R4, R5, R4, RZ, 0x3c, !PT ;  /* 0x0000000405041212 */ /* 0x000fc800078e3cff */
[----:B------:R-:W-:-:S05]  /*1e5b0*/  @P1 LOP3.LUT R5, R5, R4, RZ, 0x3c, !PT ;  /* 0x0000000405051212 */ /* 0x000fca00078e3cff */
[----:B------:R-:W2:Y:S04]  /*1e5c0*/  @P1 LDG.E.U16 R14, [R4.64] ;  /* 0x00000006040e1981 */ /* 0x000ea8000c1e1500 */
[----:B---3--:R-:W-:Y:S04]  /*1e5d0*/  STL [R1+0x4068], R22 ;  /* 0x0040681601007387 */ /* 0x008fe80000100800 */
[----:B------:R-:W-:Y:S01]  /*1e5e0*/  STL [R1+0x406c], R22 ;  /* 0x00406c1601007387 */ /* 0x000fe20000100800 */
        /* <DEDUP_REMOVED lines=43> */
[----:B------:R-:W2:Y:S04]  /*1e8a0*/  LDL R4, [R1+0xef8] ;  /* 0x000ef80001047983 */ /* 0x000ea80000100800 */
[----:B------:R-:W2:Y:S01]  /*1e8b0*/  LDL R5, [R1+0xefc] ;  /* 0x000efc0001057983 */ /* 0x000ea20000100800 */
[----:B------:R-:W-:-:S02]  /*1e8c0*/  PRMT R27, RZ, 0x7610, R27 ;  /* 0x00007610ff1b7816 */ /* 0x000fc4000000001b */
[----:B--2---:R-:W-:-:S04]  /*1e8d0*/  @P1 LOP3.LUT R5, R5, R4, RZ, 0x3c, !PT ;  /* 0x0000000405051212 */ /* 0x004fc800078e3cff */
[----:B------:R-:W-:-:S04]  /*1e8e0*/  @P1 LOP3.LUT R4, R5, R4, RZ, 0x3c, !PT ;  /* 0x0000000405041212 */ /* 0x000fc800078e3cff */
[----:B------:R-:W-:-:S05]  /*1e8f0*/  @P1 LOP3.LUT R5, R5, R4, RZ, 0x3c, !PT ;  /* 0x0000000405051212 */ /* 0x000fca00078e3cff */
[----:B------:R0:W2:Y:S04]  /*1e900*/  @P1 LDG.E.U16 R27, [R4.64] ;  /* 0x00000006041b1981 */ /* 0x0000a8000c1e1500 */
[----:B0-----:R-:W2:Y:S04]  /*1e910*/  LDL R4, [R1+0xef0] ;  /* 0x000ef00001047983 */ /* 0x001ea80000100800 */
[----:B------:R-:W2:Y:S01]  /*1e920*/  LDL R5, [R1+0xef4] ;  /* 0x000ef40001057983 */ /* 0x000ea20000100800 */
[----:B------:R-:W-:Y:S02]  /*1e930*/  ISETP.GT.AND P0, PT, R3, 0xf, PT ;  /* 0x0000000f0300780c */ /* 0x000fe40003f04270 */
[----:B---3--:R-:W-:-:S11]  /*1e940*/  PRMT R17, RZ, 0x7610, R17 ;  /* 0x00007610ff117816 */ /* 0x008fd60000000011 */
[----:B--2---:R-:W-:-:S04]  /*1e950*/  @P0 LOP3.LUT R5, R5, R4, RZ, 0x3c, !PT ;  /* 0x0000000405050212 */ /* 0x004fc800078e3cff */
[----:B------:R-:W-:-:S04]  /*1e960*/  @P0 LOP3.LUT R4, R5, R4, RZ, 0x3c, !PT ;  /* 0x0000000405040212 */ /* 0x000fc800078e3cff */
[----:B------:R-:W-:-:S05]  /*1e970*/  @P0 LOP3.LUT R5, R5, R4, RZ, 0x3c, !PT ;  /* 0x0000000405050212 */ /* 0x000fca00078e3cff */
[----:B------:R-:W2:Y:S04]  /*1e980*/  @P0 LDG.E.U16 R17, [R4.64] ;  /* 0x0000000604110981 */ /* 0x000ea8000c1e1500 */
[----:B------:R-:W-:Y:S04]  /*1e990*/  STL [R1+0x3fa8], R27 ;  /* 0x003fa81b01007387 */ /* 0x000fe80000100800 */
[----:B------:R-:W-:Y:S01]  /*1e9a0*/  STL [R1+0x3fac], R27 ;  /* 0x003fac1b01007387 */ /* 0x000fe20000100800 */
[----:B------:R-:W-:-:S03]  /*1e9b0*/  ISETP.GT.AND P2, PT, R3, 0x10, PT ;  /* 0x000000100300780c */ /* 0x000fc60003f44270 */
[----:B--2---:R0:W-:Y:S04]  /*1e9c0*/  STL [R1+0xa1c], R17 ;  /* 0x000a1c1101007387 */ /* 0x0041e80000100800 */
[----:B0-----:R-:W2:Y:S04]  /*1e9d0*/  LDL.LU R17, [R1+0x41b8] ;  /* 0x0041b80001117983 */ /* 0x001ea80000300800 */
[----:B------:R-:W3:Y:S04]  /*1e9e0*/  LDL R4, [R1+0xee8] ;  /* 0x000ee80001047983 */ /* 0x000ee80000100800 */
[----:B------:R-:W3:Y:S01]  /*1e9f0*/  LDL R5, [R1+0xeec] ;  /* 0x000eec0001057983 */ /* 0x000ee20000100800 */
[----:B--2---:R-:W-:-:S02]  /*1ea00*/  PRMT R17, RZ, 0x7610, R17 ;  /* 0x00007610ff117816 */ /* 0x004fc40000000011 */
[----:B---3--:R-:W-:-:S04]  /*1ea10*/  @P2 LOP3.LUT R5, R5, R4, RZ, 0x3c, !PT ;  /* 0x0000000405052212 */ /* 0x008fc800078e3cff */
[----:B------:R-:W-:-:S04]  /*1ea20*/  @P2 LOP3.LUT R4, R5, R4, RZ, 0x3c, !PT ;  /* 0x0000000405042212 */ /* 0x000fc800078e3cff */
[----:B------:R-:W-:-:S05]  /*1ea30*/  @P2 LOP3.LUT R5, R5, R4, RZ, 0x3c, !PT ;  /* 0x0000000405052212 */ /* 0x000fca00078e3cff */
[----:B------:R0:W2:Y:S04]  /*1ea40*/  @P2 LDG.E.U16 R17, [R4.64] ;  /* 0x0000000604112981 */ /* 0x0000a8000c1e1500 */
[----:B0-----:R-:W3:Y:S04]  /*1ea50*/  LDL R4, [R1+0xee0] ;  /* 0x000ee00001047983 */ /* 0x001ee80000100800 */
[----:B------:R-:W3:Y:S01]  /*1ea60*/  LDL R5, [R1+0xee4] ;  /* 0x000ee40001057983 */ /* 0x000ee20000100800 */
[----:B------:R-:W-:Y:S02]  /*1ea70*/  ISETP.GT.AND P3, PT, R3, 0x11, PT ;  /* 0x000000110300780c */ /* 0x000fe40003f64270 */
[----:B----4-:R-:W-:-:S11]  /*1ea80*/  PRMT R20, RZ, 0x7610, R20 ;  /* 0x00007610ff147816 */ /* 0x010fd60000000014 */
[----:B---3--:R-:W-:-:S04]  /*1ea90*/  @P3 LOP3.LUT R5, R5, R4, RZ, 0x3c, !PT ;  /* 0x0000000405053212 */ /* 0x008fc800078e3cff */
[----:B------:R-:W-:-:S04]  /*1eaa0*/  @P3 LOP3.LUT R4, R5, R4, RZ, 0x3c, !PT ;  /* 0x0000000405043212 */ /* 0x000fc800078e3cff */
[----:B------:R-:W-:-:S05]  /*1eab0*/  @P3 LOP3.LUT R5, R5, R4, RZ, 0x3c, !PT ;  /* 0x0000000405053212 */ /* 0x000fca00078e3cff */
[----:B------:R-:W3:Y:S04]  /*1eac0*/  @P3 LDG.E.U16 R20, [R4.64] ;  /* 0x0000000604143981 */ /* 0x000ee8000c1e1500 */
[----:B--2---:R-:W-:Y:S04]  /*1ead0*/  STL [R1+0x4064], R17 ;  /* 0x0040641101007387 */ /* 0x004fe80000100800 */
[----:B------:R-:W-:Y:S01]  /*1eae0*/  STL [R1+0x4070], R17 ;  /* 0x0040701101007387 */ /* 0x000fe20000100800 */
[----:B------:R-:W-:-:S03]  /*1eaf0*/  ISETP.GT.AND P4, PT, R3, 0x12, PT ;  /* 0x000000120300780c */ /* 0x000fc60003f84270 */
[----:B---3--:R0:W-:Y:S04]  /*1eb00*/  STL [R1+0x4], R20 ;  /* 0x0000041401007387 */ /* 0x0081e80000100800 */
        /* <DEDUP_REMOVED lines=23> */
[----:B---3--:R-:W-:-:S02]  /*1ec80*/  PRMT R14, RZ, 0x7610, R14 ;  /* 0x00007610ff0e7816 */ /* 0x008fc4000000000e */
[----:B----4-:R-:W-:-:S04]  /*1ec90*/  @P0 LOP3.LUT R5, R5, R4, RZ, 0x3c, !PT ;  /* 0x0000000405050212 */ /* 0x010fc800078e3cff */
        /* <DEDUP_REMOVED lines=22> */
[----:B------:R0:W4:Y:S04]  /*1ee00*/  @P3 LDG.E.U16 R26, [R4.64] ;  /* 0x00000006041a3981 */ /* 0x000128000c1e1500 */
[----:B0-----:R-:W3:Y:S04]  /*1ee10*/  LDL R4, [R1+0xeb0] ;  /* 0x000eb00001047983 */ /* 0x001ee80000100800 */
[----:B------:R-:W3:Y:S01]  /*1ee20*/  LDL R5, [R1+0xeb4] ;  /* 0x000eb40001057983 */ /* 0x000ee20000100800 */
[----:B------:R-:W-:Y:S02]  /*1ee30*/  ISETP.GT.AND P4, PT, R3, 0x17, PT ;  /* 0x000000170300780c */ /* 0x000fe40003f84270 */
[----:B--2---:R-:W-:-:S11]  /*1ee40*/  PRMT R20, RZ, 0x7610, R20 ;  /* 0x00007610ff147816 */ /* 0x004fd60000000014 */
[----:B---3--:R-:W-:-:S04]  /*1ee50*/  @P4 LOP3.LUT R5, R5, R4, RZ, 0x3c, !PT ;  /* 0x0000000405054212 */ /* 0x008fc800078e3cff */
[----:B------:R-:W-:-:S04]  /*1ee60*/  @P4 LOP3.LUT R4, R5, R4, RZ, 0x3c, !PT ;  /* 0x0000000405044212 */ /* 0x000fc800078e3cff */
[----:B------:R-:W-:-:S05]  /*1ee70*/  @P4 LOP3.LUT R5, R5, R4, RZ, 0x3c, !PT ;  /* 0x0000000405054212 */ /* 0x000fca00078e3cff */
[----:B------:R-:W2:Y:S04]  /*1ee80*/  @P4 LDG.E.U16 R20, [R4.64] ;  /* 0x0000000604144981 */ /* 0x000ea8000c1e1500 */
[----:B----4-:R-:W-:Y:S04]  /*1ee90*/  STL [R1+0x3fb0], R26 ;  /* 0x003fb01a01007387 */ /* 0x010fe80000100800 */
        /* <DEDUP_REMOVED lines=11> */
[----:B0-----:R-:W4:Y:S04]  /*1ef50*/  LDL R4, [R1+0xea0] ;  /* 0x000ea00001047983 */ /* 0x001f280000100800 */
[----:B------:R-:W4:Y:S01]  /*1ef60*/  LDL R5, [R1+0xea4] ;  /* 0x000ea40001057983 */ /* 0x000f220000100800 */
[----:B------:R-:W-:Y:S02]  /*1ef70*/  ISETP.GT.AND P0, PT, R3, 0x19, PT ;  /* 0x000000190300780c */ /* 0x000fe40003f04270 */
[----:B--2---:R-:W-:Y:S01]  /*1ef80*/  PRMT R20, RZ, 0x7610, R20 ;  /* 0x00007610ff147816 */ /* 0x004fe20000000014 */
[----:B---3--:R-:W-:Y:S10]  /*1ef90*/  STL [R1+0x4060], R14 ;  /* 0x0040600e01007387 */ /* 0x008ff40000100800 */
[----:B----4-:R-:W-:-:S04]  /*1efa0*/  @P0 LOP3.LUT R5, R5, R4, RZ, 0x3c, !PT ;  /* 0x0000000405050212 */ /* 0x010fc800078e3cff */
[----:B------:R-:W-:-:S04]  /*1efb0*/  @P0 LOP3.LUT R4, R5, R4, RZ, 0x3c, !PT ;  /* 0x0000000405040212 */ /* 0x000fc800078e3cff */
[----:B------:R-:W-:-:S05]  /*1efc0*/  @P0 LOP3.LUT R5, R5, R4, RZ, 0x3c, !PT ;  /* 0x0000000405050212 */ /* 0x000fca00078e3cff */
[----:B------:R0:W2:Y:S04]  /*1efd0*/  @P0 LDG.E.U16 R20, [R4.64] ;  /* 0x0000000604140981 */ /* 0x0000a8000c1e1500 */
[----:B0-----:R-:W3:Y:S04]  /*1efe0*/  LDL R4, [R1+0xe98] ;  /* 0x000e980001047983 */ /* 0x001ee80000100800 */
[----:B------:R-:W3:Y:S01]  /*1eff0*/  LDL R5, [R1+0xe9c] ;  /* 0x000e9c0001057983 */ /* 0x000ee20000100800 */
[----:B------:R-:W-:Y:S02]  /*1f000*/  ISETP.GT.AND P2, PT, R3, 0x1a, PT ;  /* 0x0000001a0300780c */ /* 0x000fe40003f44270 */
[----:B------:R-:W-:-:S11]  /*1f010*/  PRMT R23, RZ, 0x7610, R23 ;  /* 0x00007610ff177816 */ /* 0x000fd60000000017 */
[----:B---3--:R-:W-:-:S04]  /*1f020*/  @P2 LOP3.LUT R5, R5, R4, RZ, 0x3c, !PT ;  /* 0x0000000405052212 */ /* 0x008fc800078e3cff */
[----:B------:R-:W-:-:S04]  /*1f030*/  @P2 LOP3.LUT R4, R5, R4, RZ, 0x3c, !PT ;  /* 0x0000000405042212 */ /* 0x000fc800078e3cff */
[----:B------:R-:W-:-:S05]  /*1f040*/  @P2 LOP3.LUT R5, R5, R4, RZ, 0x3c, !PT ;  /* 0x0000000405052212 */ /* 0x000fca00078e3cff */
[----:B------:R-:W3:Y:S04]  /*1f050*/  @P2 LDG.E.U16 R23, [R4.64] ;  /* 0x0000000604172981 */ /* 0x000ee8000c1e1500 */
[----:B--2---:R-:W-:Y:S04]  /*1f060*/  STL [R1+0x4048], R20 ;  /* 0x0040481401007387 */ /* 0x004fe80000100800 */
[----:B------:R-:W-:Y:S04]  /*1f070*/  STL [R1+0x404c], R20 ;  /* 0x00404c1401007387 */ /* 0x000fe80000100800 */
[----:B------:R-:W-:Y:S04]  /*1f080*/  STL [R1+0x4050], R20 ;  /* 0x0040501401007387 */ /* 0x000fe80000100800 */
[----:B---3--:R0:W-:Y:S04]  /*1f090*/  STL [R1+0x10], R23 ;  /* 0x0000101701007387 */ /* 0x0081e80000100800 */
[----:B0-----:R-:W2:Y:S04]  /*1f0a0*/  LDL.LU R23, [R1+0x419c] ;  /* 0x00419c0001177983 */ /* 0x001ea80000300800 */
[----:B------:R-:W3:Y:S04]  /*1f0b0*/  LDL R4, [R1+0xe90] ;  /* 0x000e900001047983 */ /* 0x000ee80000100800 */
[----:B------:R-:W3:Y:S01]  /*1f0c0*/  LDL R5, [R1+0xe94] ;  /* 0x000e940001057983 */ /* 0x000ee20000100800 */
[----:B------:R-:W-:-:S02]  /*1f0d0*/  ISETP.GT.AND P3, PT, R3, 0x1b, PT ;  /* 0x0000001b0300780c */ /* 0x000fc40003f64270 */
[----:B------:R-:W-:-:S11]  /*1f0e0*/  PRMT R11, RZ, 0x7610, R11 ;  /* 0x00007610ff0b7816 */ /* 0x000fd6000000000b */
        /* <DEDUP_REMOVED lines=43> */
[----:B------:R-:W2:Y:S01]  /*1f3a0*/  @P2 LDG.E.U16 R13, [R4.64] ;  /* 0x00000006040d2981 */ /* 0x000ea2000c1e1500 */
[----:B------:R-:W-:-:S03]  /*1f3b0*/  ISETP.GT.AND P3, PT, R3, 0x20, PT ;  /* 0x000000200300780c */ /* 0x000fc60003f64270 */
[----:B--2---:R0:W-:Y:S04]  /*1f3c0*/  STL [R1+0xa0c], R13 ;  /* 0x000a0c0d01007387 */ /* 0x0041e80000100800 */
[----:B0-----:R-:W2:Y:S04]  /*1f3d0*/  LDL.LU R13, [R1+0x4188] ;  /* 0x00418800010d7983 */ /* 0x001ea80000300800 */
[----:B------:R-:W2:Y:S04]  /*1f3e0*/  LDL R4, [R1+0xe68] ;  /* 0x000e680001047983 */ /* 0x000ea80000100800 */
[----:B------:R-:W2:Y:S01]  /*1f3f0*/  LDL R5, [R1+0xe6c] ;  /* 0x000e6c0001057983 */ /* 0x000ea20000100800 */
[----:B------:R-:W-:-:S02]  /*1f400*/  PRMT R11, RZ, 0x7610, R11 ;  /* 0x00007610ff0b7816 */ /* 0x000fc4000000000b */
[----:B--2---:R-:W-:-:S04]  /*1f410*/  @P3 LOP3.LUT R5, R5, R4, RZ, 0x3c, !PT ;  /* 0x0000000405053212 */ /* 0x004fc800078e3cff */
[----:B------:R-:W-:-:S04]  /*1f420*/  @P3 LOP3.LUT R4, R5, R4, RZ, 0x3c, !PT ;  /* 0x0000000405043212 */ /* 0x000fc800078e3cff */
[----:B------:R-:W-:-:S05]  /*1f430*/  @P3 LOP3.LUT R5, R5, R4, RZ, 0x3c, !PT ;  /* 0x0000000405053212 */ /* 0x000fca00078e3cff */
[----:B------:R0:W2:Y:S04]  /*1f440*/  @P3 LDG.E.U16 R11, [R4.64] ;  /* 0x00000006040b3981 */ /* 0x0000a8000c1e1500 */
[----:B0-----:R-:W3:Y:S04]  /*1f450*/  LDL R4, [R1+0xe60] ;  /* 0x000e600001047983 */ /* 0x001ee80000100800 */
[----:B------:R-:W3:Y:S01]  /*1f460*/  LDL R5, [R1+0xe64] ;  /* 0x000e640001057983 */ /* 0x000ee20000100800 */
[----:B------:R-:W-:Y:S02]  /*1f470*/  ISETP.GT.AND P4, PT, R3, 0x21, PT ;  /* 0x000000210300780c */ /* 0x000fe40003f84270 */
[----:B----4-:R-:W-:Y:S01]  /*1f480*/  PRMT R16, RZ, 0x7610, R16 ;  /* 0x00007610ff107816 */ /* 0x010fe20000000010 */
[----:B--2---:R-:W-:Y:S10]  /*1f490*/  STL [R1+0x405c], R11 ;  /* 0x00405c0b01007387 */ /* 0x004ff40000100800 */
[----:B---3--:R-:W-:-:S04]  /*1f4a0*/  @P4 LOP3.LUT R5, R5, R4, RZ, 0x3c, !PT ;  /* 0x0000000405054212 */ /* 0x008fc800078e3cff */
[----:B------:R-:W-:-:S04]  /*1f4b0*/  @P4 LOP3.LUT R4, R5, R4, RZ, 0x3c, !PT ;  /* 0x0000000405044212 */ /* 0x000fc800078e3cff */
[----:B------:R-:W-:-:S05]  /*1f4c0*/  @P4 LOP3.LUT R5, R5, R4, RZ, 0x3c, !PT ;  /* 0x0000000405054212 */ /* 0x000fca00078e3cff */
[----:B------:R0:W2:Y:S04]  /*1f4d0*/  @P4 LDG.E.U16 R16, [R4.64] ;  /* 0x0000000604104981 */ /* 0x0000a8000c1e1500 */
[----:B0-----:R-:W3:Y:S04]  /*1f4e0*/  LDL R4, [R1+0xe58] ;  /* 0x000e580001047983 */ /* 0x001ee80000100800 */
[----:B------:R-:W3:Y:S01]  /*1f4f0*/  LDL R5, [R1+0xe5c] ;  /* 0x000e5c0001057983 */ /* 0x000ee20000100800 */
[----:B------:R-:W-:Y:S02]  /*1f500*/  ISETP.GT.AND P1, PT, R3, 0x22, PT ;  /* 0x000000220300780c */ /* 0x000fe40003f24270 */
[----:B------:R-:W-:Y:S01]  /*1f510*/  PRMT R23, RZ, 0x7610, R23 ;  /* 0x00007610ff177816 */ /* 0x000fe20000000017 */
[----:B--2---:R-:W-:Y:S10]  /*1f520*/  STL [R1+0x4044], R16 ;  /* 0x0040441001007387 */ /* 0x004ff40000100800 */
[----:B---3--:R-:W-:-:S04]  /*1f530*/  @P1 LOP3.LUT R5, R5, R4, RZ, 0x3c, !PT ;  /* 0x0000000405051212 */ /* 0x008fc800078e3cff */
[----:B------:R-:W-:-:S04]  /*1f540*/  @P1 LOP3.LUT R4, R5, R4, RZ, 0x3c, !PT ;  /* 0x0000000405041212 */ /* 0x000fc800078e3cff */
[----:B------:R-:W-:Y:S01]  /*1f550*/  @P1 LOP3.LUT R5, R5, R4, RZ, 0x3c, !PT ;  /* 0x0000000405051212 */ /* 0x000fe200078e3cff */
[----:B------:R-:W-:Y:S04]  /*1f560*/  STL [R1+0x4054], R16 ;  /* 0x0040541001007387 */ /* 0x000fe80000100800 */
[----:B------:R-:W-:Y:S04]  /*1f570*/  STL [R1+0x4058], R16 ;  /* 0x0040581001007387 */ /* 0x000fe80000100800 */
[----:B------:R0:W2:Y:S04]  /*1f580*/  @P1 LDG.E.U16 R23, [R4.64] ;  /* 0x0000000604171981 */ /* 0x0000a8000c1e1500 */
[----:B0-----:R-:W3:Y:S04]  /*1f590*/  LDL R4, [R1+0xe50] ;  /* 0x000e500001047983 */ /* 0x001ee80000100800 */
[----:B------:R-:W3:Y:S01]  /*1f5a0*/  LDL R5, [R1+0xe54] ;  /* 0x000e540001057983 */ /* 0x000ee20000100800 */
[----:B------:R-:W-:-:S02]  /*1f5b0*/  ISETP.GT.AND P0, PT, R3, 0x23, PT ;  /* 0x000000230300780c */ /* 0x000fc40003f04270 */
[----:B------:R-:W-:-:S11]  /*1f5c0*/  PRMT R19, RZ, 0x7610, R19 ;  /* 0x00007610ff137816 */ /* 0x000fd60000000013 */
        /* <DEDUP_REMOVED lines=26> */
[----:B0-----:R-:W2:Y:S04]  /*1f770*/  LDL R4, [R1+0xe38] ;  /* 0x000e380001047983 */ /* 0x001ea80000100800 */
[----:B------:R-:W2:Y:S01]  /*1f780*/  LDL R5, [R1+0xe3c] ;  /* 0x000e3c0001057983 */ /* 0x000ea20000100800 */
[----:B------:R-:W-:Y:S02]  /*1f790*/  ISETP.GT.AND P4, PT, R3, 0x26, PT ;  /* 0x000000260300780c */ /* 0x000fe40003f84270 */
[----:B------:R-:W-:-:S11]  /*1f7a0*/  PRMT R10, RZ, 0x7610, R10 ;  /* 0x00007610ff0a7816 */ /* 0x000fd6000000000a */
[----:B--2---:R-:W-:-:S04]  /*1f7b0*/  @P4 LOP3.LUT R5, R5, R4, RZ, 0x3c, !PT ;  /* 0x0000000405054212 */ /* 0x004fc800078e3cff */
[----:B------:R-:W-:-:S04]  /*1f7c0*/  @P4 LOP3.LUT R4, R5, R4, RZ, 0x3c, !PT ;  /* 0x0000000405044212 */ /* 0x000fc800078e3cff */
[----:B------:R-:W-:-:S05]  /*1f7d0*/  @P4 LOP3.LUT R5, R5, R4, RZ, 0x3c, !PT ;  /* 0x0000000405054212 */ /* 0x000fca00078e3cff */
[----:B------:R-:W2:Y:S04]  /*1f7e0*/  @P4 LDG.E.U16 R10, [R4.64] ;  /* 0x00000006040a4981 */ /* 0x000ea8000c1e1500 */
[----:B----4-:R-:W-:Y:S04]  /*1f7f0*/  STL [R1+0x3fb8], R26 ;  /* 0x003fb81a01007387 */ /* 0x010fe80000100800 */
[----:B------:R-:W-:Y:S04]  /*1f800*/  STL [R1+0x4030], R26 ;  /* 0x0040301a01007387 */ /* 0x000fe80000100800 */
[----:B------:R-:W-:Y:S04]  /*1f810*/  STL [R1+0x4034], R26 ;  /* 0x0040341a01007387 */ /* 0x000fe80000100800 */
[----:B------:R-:W-:Y:S04]  /*1f820*/  STL [R1+0x4038], R26 ;  /* 0x0040381a01007387 */ /* 0x000fe80000100800 */
[----:B--2---:R0:W-:Y:S04]  /*1f830*/  STL [R1+0x9ec], R10 ;  /* 0x0009ec0a01007387 */ /* 0x0041e80000100800 */
[----:B0-----:R-:W2:Y:S04]  /*1f840*/  LDL.LU R10, [R1+0x417c] ;  /* 0x00417c00010a7983 */ /* 0x001ea80000300800 */
[----:B------:R-:W4:Y:S04]  /*1f850*/  LDL R4, [R1+0xe30] ;  /* 0x000e300001047983 */ /* 0x000f280000100800 */
[----:B------:R-:W4:Y:S01]  /*1f860*/  LDL R5, [R1+0xe34] ;  /* 0x000e340001057983 */ /* 0x000f220000100800 */
[----:B------:R-:W-:-:S02]  /*1f870*/  ISETP.GT.AND P1, PT, R3, 0x27, PT ;  /* 0x000000270300780c */ /* 0x000fc40003f24270 */
[----:B------:R-:W-:-:S11]  /*1f880*/  PRMT R15, RZ, 0x7610, R15 ;  /* 0x00007610ff0f7816 */ /* 0x000fd6000000000f */
        /* <DEDUP_REMOVED lines=17> */
[----:B------:R-:W-:-:S11]  /*1f9a0*/  PRMT R13, RZ, 0x7610, R13 ;  /* 0x00007610ff0d7816 */ /* 0x000fd6000000000d */
[----:B--2---:R-:W-:-:S04]  /*1f9b0*/  @P2 LOP3.LUT R5, R5, R4, RZ, 0x3c, !PT ;  /* 0x0000000405052212 */ /* 0x004fc800078e3cff */
        /* <DEDUP_REMOVED lines=20> */
[----:B--2---:R-:W-:Y:S01]  /*1fb00*/  STL [R1+0x403c], R19 ;  /* 0x00403c1301007387 */ /* 0x004fe20000100800 */
        /* <DEDUP_REMOVED lines=58> */
[----:B0-----:R-:W2:Y:S04]  /*1feb0*/  LDL R4, [R1+0xdd8] ;  /* 0x000dd80001047983 */ /* 0x001ea80000100800 */
[----:B------:R-:W2:Y:S01]  /*1fec0*/  LDL R5, [R1+0xddc] ;  /* 0x000ddc0001057983 */ /* 0x000ea20000100800 */
[----:B------:R-:W-:Y:S02]  /*1fed0*/  ISETP.GT.AND P1, PT, R3, 0x32, PT ;  /* 0x000000320300780c */ /* 0x000fe40003f24270 */
[----:B----4-:R-:W-:-:S11]  /*1fee0*/  PRMT R15, RZ, 0x7610, R15 ;  /* 0x00007610ff0f7816 */ /* 0x010fd6000000000f */
[----:B--2---:R-:W-:-:S04]  /*1fef0*/  @P1 LOP3.LUT R5, R5, R4, RZ, 0x3c, !PT ;  /* 0x0000000405051212 */ /* 0x004fc800078e3cff */
[----:B------:R-:W-:-:S04]  /*1ff00*/  @P1 LOP3.LUT R4, R5, R4, RZ, 0x3c, !PT ;  /* 0x0000000405041212 */ /* 0x000fc800078e3cff */
[----:B------:R-:W-:-:S05]  /*1ff10*/  @P1 LOP3.LUT R5, R5, R4, RZ, 0x3c, !PT ;  /* 0x0000000405051212 */ /* 0x000fca00078e3cff */
[----:B------:R0:W2:Y:S04]  /*1ff20*/  @P1 LDG.E.U16 R15, [R4.64] ;  /* 0x00000006040f1981 */ /* 0x0000a8000c1e1500 */
[----:B0-----:R-:W4:Y:S04]  /*1ff30*/  LDL R4, [R1+0xdd0] ;  /* 0x000dd00001047983 */ /* 0x001f280000100800 */
[----:B------:R-:W4:Y:S01]  /*1ff40*/  LDL R5, [R1+0xdd4] ;  /* 0x000dd40001057983 */ /* 0x000f220000100800 */
[----:B------:R-:W-:Y:S02]  /*1ff50*/  ISETP.GT.AND P0, PT, R3, 0x33, PT ;  /* 0x000000330300780c */ /* 0x000fe40003f04270 */
[----:B------:R-:W-:-:S11]  /*1ff60*/  PRMT R21, RZ, 0x7610, R21 ;  /* 0x00007610ff157816 */ /* 0x000fd60000000015 */
        /* <DEDUP_REMOVED lines=27> */
[----:B------:R-:W-:Y:S01]  /*20120*/  PRMT R24, RZ, 0x7610, R24 ;  /* 0x00007610ff187816 */ /* 0x000fe20000000018 */
[----:B----4-:R-:W-:Y:S10]  /*20130*/  STL [R1+0x3fc4], R29 ;  /* 0x003fc41d01007387 */ /* 0x010ff40000100800 */
[----:B--2---:R-:W-:-:S04]  /*20140*/  @P1 LOP3.LUT R5, R5, R4, RZ, 0x3c, !PT ;  /* 0x0000000405051212 */ /* 0x004fc800078e3cff */
[C---:B------:R-:W-:Y:S01]  /*20150*/  @P1 LOP3.LUT R4, R5.reuse, R4, RZ, 0x3c, !PT ;  /* 0x0000000405041212 */ /* 0x040fe200078e3cff */
[----:B------:R-:W-:Y:S03]  /*20160*/  STL [R1+0x3fc8], R29 ;  /* 0x003fc81d01007387 */ /* 0x000fe60000100800 */
[----:B------:R-:W-:Y:S01]  /*20170*/  @P1 LOP3.LUT R5, R5, R4, RZ, 0x3c, !PT ;  /* 0x0000000405051212 */ /* 0x000fe200078e3cff */
[----:B------:R-:W-:Y:S04]  /*20180*/  STL [R1+0x400c], R29 ;  /* 0x00400c1d01007387 */ /* 0x000fe80000100800 */
[----:B------:R-:W-:Y:S04]  /*20190*/  STL [R1+0x4010], R29 ;  /* 0x0040101d01007387 */ /* 0x000fe80000100800 */
[----:B------:R0:W2:Y:S04]  /*201a0*/  @P1 LDG.E.U16 R24, [R4.64] ;  /* 0x0000000604181981 */ /* 0x0000a8000c1e1500 */
[----:B0-----:R-:W4:Y:S04]  /*201b0*/  LDL R4, [R1+0xdb0] ;  /* 0x000db00001047983 */ /* 0x001f280000100800 */
[----:B------:R-:W4:Y:S01]  /*201c0*/  LDL R5, [R1+0xdb4] ;  /* 0x000db40001057983 */ /* 0x000f220000100800 */
[----:B------:R-:W-:-:S02]  /*201d0*/  ISETP.GT.AND P0, PT, R3, 0x37, PT ;  /* 0x000000370300780c */ /* 0x000fc40003f04270 */
[----:B------:R-:W-:Y:S01]  /*201e0*/  PRMT R0, RZ, 0x7610, R0 ;  /* 0x00007610ff007816 */ /* 0x000fe20000000000 */
[----:B--2---:R0:W-:Y:S01]  /*201f0*/  STL [R1+0x990], R24 ;  /* 0x0009901801007387 */ /* 0x0041e20000100800 */
[----:B------:R-:W-:Y:S02]  /*20200*/  ISETP.GT.AND P1, PT, R3, 0x38, PT ;  /* 0x000000380300780c */ /* 0x000fe40003f24270 */
[----:B---3--:R-:W-:Y:S01]  /*20210*/  PRMT R6, RZ, 0x7610, R6 ;  /* 0x00007610ff067816 */ /* 0x008fe20000000006 */
[----:B0-----:R-:W2:Y:S06]  /*20220*/  LDL R24, [R1+0xda4] ;  /* 0x000da40001187983 */ /* 0x001eac0000100800 */
[----:B----4-:R-:W-:-:S04]  /*20230*/  @P0 LOP3.LUT R5, R5, R4, RZ, 0x3c, !PT ;  /* 0x0000000405050212 */ /* 0x010fc800078e3cff */
[----:B------:R-:W-:-:S04]  /*20240*/  @P0 LOP3.LUT R4, R5, R4, RZ, 0x3c, !PT ;  /* 0x0000000405040212 */ /* 0x000fc800078e3cff */
[----:B------:R-:W-:-:S05]  /*20250*/  @P0 LOP3.LUT R5, R5, R4, RZ, 0x3c, !PT ;  /* 0x0000000405050212 */ /* 0x000fca00078e3cff */
[----:B------:R0:W3:Y:S04]  /*20260*/  @P0 LDG.E.U16 R0, [R4.64] ;  /* 0x0000000604000981 */ /* 0x0000e8000c1e1500 */
[----:B0-----:R-:W4:Y:S04]  /*20270*/  LDL R4, [R1+0xda8] ;  /* 0x000da80001047983 */ /* 0x001f280000100800 */
[----:B------:R-:W4:Y:S04]  /*20280*/  LDL R5, [R1+0xdac] ;  /* 0x000dac0001057983 */ /* 0x000f280000100800 */
[----:B---3--:R-:W-:Y:S04]  /*20290*/  STL [R1+0x3f8c], R0 ;  /* 0x003f8c0001007387 */ /* 0x008fe80000100800 */
[----:B------:R-:W-:Y:S01]  /*202a0*/  STL [R1+0x3fcc], R0 ;  /* 0x003fcc0001007387 */ /* 0x000fe20000100800 */
[----:B----4-:R-:W-:-:S04]  /*202b0*/  @P1 LOP3.LUT R5, R5, R4, RZ, 0x3c, !PT ;  /* 0x0000000405051212 */ /* 0x010fc800078e3cff */
[C---:B------:R-:W-:Y:S01]  /*202c0*/  @P1 LOP3.LUT R4, R5.reuse, R4, RZ, 0x3c, !PT ;  /* 0x0000000405041212 */ /* 0x040fe200078e3cff */
[----:B------:R-:W-:Y:S03]  /*202d0*/  STL [R1+0x3fd0], R0 ;  /* 0x003fd00001007387 */ /* 0x000fe60000100800 */
[----:B------:R-:W-:Y:S01]  /*202e0*/  @P1 LOP3.LUT R5, R5, R4, RZ, 0x3c, !PT ;  /* 0x0000000405051212 */ /* 0x000fe200078e3cff */
[----:B------:R-:W-:Y:S04]  /*202f0*/  STL [R1+0x3ffc], R0 ;  /* 0x003ffc0001007387 */ /* 0x000fe80000100800 */
[----:B------:R-:W-:Y:S04]  /*20300*/  STL [R1+0x4000], R0 ;  /* 0x0040000001007387 */ /* 0x000fe80000100800 */
[----:B------:R-:W-:Y:S04]  /*20310*/  STL [R1+0x4014], R0 ;  /* 0x0040140001007387 */ /* 0x000fe80000100800 */
[----:B------:R-:W-:Y:S04]  /*20320*/  STL [R1+0x4018], R0 ;  /* 0x0040180001007387 */ /* 0x000fe80000100800 */
[----:B------:R0:W3:Y:S04]  /*20330*/  @P1 LDG.E.U16 R6, [R4.64] ;  /* 0x0000000604061981 */ /* 0x0000e8000c1e1500 */
[----:B0-----:R-:W4:Y:S01]  /*20340*/  LDL R5, [R1+0xda0] ;  /* 0x000da00001057983 */ /* 0x001f220000100800 */
[----:B------:R-:W-:-:S02]  /*20350*/  ISETP.GT.AND P0, PT, R3, 0x39, PT ;  /* 0x000000390300780c */ /* 0x000fc40003f04270 */
[----:B------:R-:W-:-:S11]  /*20360*/  PRMT R8, RZ, 0x7610, R8 ;  /* 0x00007610ff087816 */ /* 0x000fd60000000008 */
[----:B--2---:R-:W-:Y:S01]  /*20370*/  @P0 IMAD.MOV.U32 R4, RZ, RZ, R24 ;  /* 0x000000ffff040224 */ /* 0x004fe200078e0018 */
[----:B------:R-:W-:Y:S01]  /*20380*/  ISETP.GT.AND P1, PT, R3, 0x3a, PT ;  /* 0x0000003a0300780c */ /* 0x000fe20003f24270 */
[----:B------:R-:W2:Y:S04]  /*20390*/  LDL R24, [R1+0xd84] ;  /* 0x000d840001187983 */ /* 0x000ea80000100800 */
[----:B----4-:R0:W4:Y:S04]  /*203a0*/  @P0 LDG.E.U16 R8, [R4.64] ;  /* 0x0000000604080981 */ /* 0x010128000c1e1500 */
[----:B0-----:R-:W2:Y:S04]  /*203b0*/  LDL R4, [R1+0xd98] ;  /* 0x000d980001047983 */ /* 0x001ea80000100800 */
        /* <DEDUP_REMOVED lines=26> */
[----:B---3--:R0:W-:Y:S04]  /*20560*/  STL [R1], R25 ;  /* 0x0000001901007387 */ /* 0x0081e80000100800 */
[----:B0-----:R-:W2:Y:S04]  /*20570*/  LDL.LU R25, [R1+0x4160] ;  /* 0x0041600001197983 */ /* 0x001ea80000300800 */
[----:B------:R-:W3:Y:S02]  /*20580*/  LDL R5, [R1+0xd80] ;  /* 0x000d800001057983 */ /* 0x000ee40000100800 */
[----:B------:R-:W-:-:S02]  /*20590*/  @P0 IMAD.MOV.U32 R4, RZ, RZ, R24 ;  /* 0x000000ffff040224 */ /* 0x000fc400078e0018 */
[----:B------:R-:W0:Y:S01]  /*205a0*/  S2R R24, SR_TID.X ;  /* 0x0000000000187919 */ /* 0x000e220000002100 */
[----:B--2---:R-:W-:-:S06]  /*205b0*/  PRMT R25, RZ, 0x7610, R25 ;  /* 0x00007610ff197816 */ /* 0x004fcc0000000019 */
[----:B---3--:R1:W2:Y:S04]  /*205c0*/  @P0 LDG.E.U16 R25, [R4.64] ;  /* 0x0000000604190981 */ /* 0x0082a8000c1e1500 */
[----:B-1----:R-:W3:Y:S04]  /*205d0*/  LDL R4, [R1+0xd78] ;  /* 0x000d780001047983 */ /* 0x002ee80000100800 */
[----:B------:R-:W3:Y:S01]  /*205e0*/  LDL R5, [R1+0xd7c] ;  /* 0x000d7c0001057983 */ /* 0x000ee20000100800 */
[----:B------:R-:W-:Y:S02]  /*205f0*/  ISETP.GT.AND P1, PT, R3, 0x3e, PT ;  /* 0x0000003e0300780c */ /* 0x000fe40003f24270 */
[----:B0-----:R-:W-:-:S02]  /*20600*/  LOP3.LUT R24, R24, 0x3f, RZ, 0xc0, !PT ;  /* 0x0000003f18187812 */ /* 0x001fc400078ec0ff */
[----:B------:R-:W-:Y:S02]  /*20610*/  ISETP.GT.AND P2, PT, R3, 0x3f, PT ;  /* 0x0000003f0300780c */ /* 0x000fe40003f44270 */
[----:B------:R-:W-:Y:S02]  /*20620*/  ISETP.GE.AND P0, PT, R24, R3, PT ;  /* 0x000000031800720c */ /* 0x000fe40003f06270 */
[----:B------:R-:W-:Y:S01]  /*20630*/  PRMT R3, RZ, 0x7610, R3 ;  /* 0x00007610ff037816 */ /* 0x000fe20000000003 */
[----:B--2---:R-:W-:Y:S04]  /*20640*/  STL [R1+0x3fd4], R25 ;  /* 0x003fd41901007387 */ /* 0x004fe80000100800 */
[----:B---3--:R-:W-:-:S04]  /*20650*/  @P1 LOP3.LUT R5, R5, R4, RZ, 0x3c, !PT ;  /* 0x0000000405051212 */ /* 0x008fc800078e3cff */
[----:B------:R-:W-:-:S04]  /*20660*/  @P1 LOP3.LUT R4, R5, R4, RZ, 0x3c, !PT ;  /* 0x0000000405041212 */ /* 0x000fc800078e3cff */
[----:B------:R-:W-:Y:S01]  /*20670*/  @P1 LOP3.LUT R5, R5, R4, RZ, 0x3c, !PT ;  /* 0x0000000405051212 */ /* 0x000fe200078e3cff */
[----:B------:R-:W-:Y:S04]  /*20680*/  STL [R1+0x3fd8], R25 ;  /* 0x003fd81901007387 */ /* 0x000fe80000100800 */
[----:B------:R-:W2:Y:S04]  /*20690*/  LDL.LU R24, [R1+0x415c] ;  /* 0x00415c0001187983 */ /* 0x000ea80000300800 */
[----:B------:R0:W3:Y:S04]  /*206a0*/  @P1 LDG.E.U16 R3, [R4.64] ;  /* 0x0000000604031981 */ /* 0x0000e8000c1e1500 */
[----:B0-----:R-:W3:Y:S04]  /*206b0*/  LDL R4, [R1+0xd70] ;  /* 0x000d700001047983 */ /* 0x001ee80000100800 */
[----:B------:R-:W3:Y:S01]  /*206c0*/  LDL R5, [R1+0xd74] ;  /* 0x000d740001057983 */ /* 0x000ee20000100800 */
[----:B--2---:R-:W-:-:S02]  /*206d0*/  PRMT R24, RZ, 0x7610, R24 ;  /* 0x00007610ff187816 */ /* 0x004fc40000000018 */
[----:B---3--:R-:W-:-:S04]  /*206e0*/  @P2 LOP3.LUT R5, R5, R4, RZ, 0x3c, !PT ;  /* 0x0000000405052212 */ /* 0x008fc800078e3cff */
[----:B------:R-:W-:-:S04]  /*206f0*/  @P2 LOP3.LUT R4, R5, R4, RZ, 0x3c, !PT ;  /* 0x0000000405042212 */ /* 0x000fc800078e3cff */
[----:B------:R-:W-:-:S05]  /*20700*/  @P2 LOP3.LUT R5, R5, R4, RZ, 0x3c, !PT ;  /* 0x0000000405052212 */ /* 0x000fca00078e3cff */
[----:B------:R-:W2:Y:S04]  /*20710*/  @P2 LDG.E.U16 R24, [R4.64] ;  /* 0x0000000604182981 */ /* 0x000ea8000c1e1500 */
[----:B------:R-:W-:Y:S04]  /*20720*/  STL [R1+0x3fdc], R3 ;  /* 0x003fdc0301007387 */ /* 0x000fe80000100800 */
[----:B------:R-:W-:Y:S06]  /*20730*/  BAR.SYNC.DEFER_BLOCKING 0x0 ;  /* 0x0000000000007b1d */ /* 0x000fec0000010000 */
[----:B--2---:R0:W-:Y:S04]  /*20740*/  STL [R1+0x9a8], R24 ;  /* 0x0009a81801007387 */ /* 0x0041e80000100800 */
[----:B0-----:R-:W2:Y:S04]  /*20750*/  LDL.LU R24, [R1+0x4158] ;  /* 0x0041580001187983 */ /* 0x001ea80000300800 */
[----:B------:R-:W3:Y:S04]  /*20760*/  LDL R4, [R1+0x175c] ;  /* 0x00175c0001047983 */ /* 0x000ee80000100800 */
[----:B------:R-:W3:Y:S01]  /*20770*/  LDL R5, [R1+0x1760] ;  /* 0x0017600001057983 */ /* 0x000ee20000100800 */
[----:B--2---:R-:W-:-:S02]  /*20780*/  PRMT R24, RZ, 0x7610, R24 ;  /* 0x00007610ff187816 */ /* 0x004fc40000000018 */
[----:B---3--:R-:W-:-:S04]  /*20790*/  @!P0 LOP3.LUT R5, R5, R4, RZ, 0x3c, !PT ;  /* 0x0000000405058212 */ /* 0x008fc800078e3cff */
[----:B------:R-:W-:-:S04]  /*207a0*/  @!P0 LOP3.LUT R4, R5, R4, RZ, 0x3c, !PT ;  /* 0x0000000405048212 */ /* 0x000fc800078e3cff */
[----:B------:R-:W-:-:S05]  /*207b0*/  @!P0 LOP3.LUT R5, R5, R4, RZ, 0x3c, !PT ;  /* 0x0000000405058212 */ /* 0x000fca00078e3cff */
[----:B------:R-:W2:Y:S04]  /*207c0*/  @!P0 LDG.E.U16 R24, [R4.64] ;  /* 0x0000000604188981 */ /* 0x000ea8000c1e1500 */
        /* <DEDUP_REMOVED lines=454> */
[----:B------:R-:W-:-:S02]  /*22430*/  PRMT R27, RZ, 0x7610, R27 ;  /* 0x00007610ff1b7816 */ /* 0x000fc4000000001b */
[----:B---3--:R-:W-:-:S04]  /*22440*/  @!P0 LOP3.LUT R5, R5, R4, RZ, 0x3c, !PT ;  /* 0x0000000405058212 */ /* 0x008fc800078e3cff */
[----:B------:R-:W-:-:S04]  /*22450*/  @!P0 LOP3.LUT R4, R5, R4, RZ, 0x3c, !PT ;  /* 0x0000000405048212 */ /* 0x000fc800078e3cff */
[----:B------:R-:W-:-:S05]  /*22460*/  @!P0 LOP3.LUT R5, R5, R4, RZ, 0x3c, !PT ;  /* 0x0000000405058212 */ /* 0x000fca00078e3cff */
[----:B------:R0:W3:Y:S04]  /*22470*/  @!P0 LDG.E.U16 R27, [R4.64] ;  /* 0x00000006041b8981 */ /* 0x0000e8000c1e1500 */
[----:B0-----:R-:W3:Y:S04]  /*22480*/  LDL R4, [R1+0x10fc] ;  /* 0x0010fc0001047983 */ /* 0x001ee80000100800 */
[----:B------:R-:W3:Y:S01]  /*22490*/  LDL R5, [R1+0x1100] ;  /* 0x0011000001057983 */ /* 0x000ee20000100800 */
[----:B--2---:R-:W-:Y:S02]  /*224a0*/  PRMT R24, RZ, 0x7610, R24 ;  /* 0x00007610ff187816 */ /* 0x004fe40000000018 */
[----:B---3--:R-:W-:-:S04]  /*224b0*/  @!P0 LOP3.LUT R5, R5, R4, RZ, 0x3c, !PT ;  /* 0x0000000405058212 */ /* 0x008fc800078e3cff */
[----:B------:R-:W-:-:S04]  /*224c0*/  @!P0 LOP3.LUT R4, R5, R4, RZ, 0x3c, !PT ;  /* 0x0000000405048212 */ /* 0x000fc800078e3cff */
[----:B------:R-:W-:-:S05]  /*224d0*/  @!P0 LOP3.LUT R5, R5, R4, RZ, 0x3c, !PT ;  /* 0x0000000405058212 */ /* 0x000fca00078e3cff */
[----:B------:R-:W2:Y:S04]  /*224e0*/  @!P0 LDG.E.U16 R24, [R4.64] ;  /* 0x0000000604188981 */ /* 0x000ea8000c1e1500 */
[----:B------:R0:W-:Y:S04]  /*224f0*/  STL [R1+0x590], R27 ;  /* 0x0005901b01007387 */ /* 0x0001e80000100800 */
[----:B0-----:R-:W3:Y:S04]  /*22500*/  LDL R27, [R1+0x1060] ;  /* 0x00106000011b7983 */ /* 0x001ee80000100800 */
        /* <DEDUP_REMOVED lines=35> */
[----:B------:R0:W2:Y:S04]  /*22740*/  @!P0 LDG.E.U16 R24, [R4.64] ;  /* 0x0000000604188981 */ /* 0x0000a8000c1e1500 */
[----:B0-----:R-:W3:Y:S01]  /*22750*/  LDL R5, [R1+0x105c] ;  /* 0x00105c0001057983 */ /* 0x001ee20000100800 */
[----:B------:R-:W-:Y:S01]  /*22760*/  PRMT R22, RZ, 0x7610, R22 ;  /* 0x00007610ff167816 */ /* 0x000fe20000000016 */
[----:B------:R-:W-:Y:S02]  /*22770*/  @!P0 IMAD.MOV.U32 R4, RZ, RZ, R27 ;  /* 0x000000ffff048224 */ /* 0x000fe400078e001b */
[----:B--2---:R0:W-:Y:S01]  /*22780*/  STL [R1+0x1cc], R24 ;  /* 0x0001cc1801007387 */ /* 0x0041e20000100800 */
[----:B------:R-:W-:-:S03]  /*22790*/  PRMT R2, RZ, 0x7610, R2 ;  /* 0x00007610ff027816 */ /* 0x000fc60000000002 */
[----:B------:R-:W2:Y:S04]  /*227a0*/  LDL R27, [R1+0xfc0] ;  /* 0x000fc000011b7983 */ /* 0x000ea80000100800 */
[----:B---3--:R1:W3:Y:S04]  /*227b0*/  @!P0 LDG.E.U16 R22, [R4.64] ;  /* 0x0000000604168981 */ /* 0x0082e8000c1e1500 */
[----:B0-----:R-:W2:Y:S04]  /*227c0*/  LDL R24, [R1+0xfe0] ;  /* 0x000fe00001187983 */ /* 0x001ea80000100800 */
[----:B-1----:R-:W2:Y:S04]  /*227d0*/  LDL R4, [R1+0x103c] ;  /* 0x00103c0001047983 */ /* 0x002ea80000100800 */
[----:B------:R-:W2:Y:S02]  /*227e0*/  LDL R5, [R1+0x1040] ;  /* 0x0010400001057983 */ /* 0x000ea40000100800 */
[----:B--2---:R-:W-:-:S04]  /*227f0*/  @!P0 LOP3.LUT R5, R5, R4, RZ, 0x3c, !PT ;  /* 0x0000000405058212 */ /* 0x004fc800078e3cff */
[----:B------:R-:W-:-:S04]  /*22800*/  @!P0 LOP3.LUT R4, R5, R4, RZ, 0x3c, !PT ;  /* 0x0000000405048212 */ /* 0x000fc800078e3cff */
[----:B------:R-:W-:-:S05]  /*22810*/  @!P0 LOP3.LUT R5, R5, R4, RZ, 0x3c, !PT ;  /* 0x0000000405058212 */ /* 0x000fca00078e3cff */
[----:B------:R-:W2:Y:S04]  /*22820*/  @!P0 LDG.E.U16 R2, [R4.64] ;  /* 0x0000000604028981 */ /* 0x000ea8000c1e1500 */
[----:B---3--:R0:W-:Y:S04]  /*22830*/  STL [R1+0x1c8], R22 ;  /* 0x0001c81601007387 */ /* 0x0081e80000100800 */
[----:B0-----:R-:W3:Y:S04]  /*22840*/  LDL.LU R22, [R1+0x8] ;  /* 0x0000080001167983 */ /* 0x001ee80000300800 */
        /* <DEDUP_REMOVED lines=21> */
[----:B--2---:R0:W-:Y:S04]  /*229a0*/  STL [R1+0x1bc], R2 ;  /* 0x0001bc0201007387 */ /* 0x0041e80000100800 */
[----:B---3--:R1:W2:Y:S04]  /*229b0*/  @!P0 LDG.E.U16 R28, [R4.64] ;  /* 0x00000006041c8981 */ /* 0x0082a8000c1e1500 */
[----:B-1----:R-:W3:Y:S04]  /*229c0*/  LDL R5, [R1+0xfbc] ;  /* 0x000fbc0001057983 */ /* 0x002ee80000100800 */
[----:B0-----:R-:W0:Y:S01]  /*229d0*/  S2R R2, SR_TID.X ;  /* 0x0000000000027919 */ /* 0x001e220000002100 */
[----:B------:R-:W-:Y:S01]  /*229e0*/  PRMT R20, RZ, 0x7610, R20 ;  /* 0x00007610ff147816 */ /* 0x000fe20000000014 */
[----:B------:R-:W-:-:S02]  /*229f0*/  @!P0 IMAD.MOV.U32 R4, RZ, RZ, R27 ;  /* 0x000000ffff048224 */ /* 0x000fc400078e001b */
[----:B--2---:R1:W-:Y:S04]  /*22a00*/  STL [R1+0x3f84], R28 ;  /* 0x003f841c01007387 */ /* 0x0043e80000100800 */
[----:B0-----:R-:W-:Y:S01]  /*22a10*/  STL [R1+0x3fe4], R2 ;  /* 0x003fe40201007387 */ /* 0x001fe20000100800 */
[----:B------:R-:W-:Y:S02]  /*22a20*/  PRMT R17, RZ, 0x7610, R17 ;  /* 0x00007610ff117816 */ /* 0x000fe40000000011 */
[----:B------:R-:W-:Y:S01]  /*22a30*/  LOP3.LUT R24, R2, 0x7f, RZ, 0xc0, !PT ;  /* 0x0000007f02187812 */ /* 0x000fe200078ec0ff */
[----:B------:R-:W2:Y:S04]  /*22a40*/  LDL R27, [R1+0xf6c] ;  /* 0x000f6c00011b7983 */ /* 0x000ea80000100800 */
[----:B---3--:R0:W3:Y:S04]  /*22a50*/  @!P0 LDG.E.U16 R20, [R4.64] ;  /* 0x0000000604148981 */ /* 0x0080e8000c1e1500 */
[----:B0-----:R-:W2:Y:S04]  /*22a60*/  LDL R4, [R1+0xf9c] ;  /* 0x000f9c0001047983 */ /* 0x001ea80000100800 */
[----:B------:R-:W2:Y:S02]  /*22a70*/  LDL R5, [R1+0xfa0] ;  /* 0x000fa00001057983 */ /* 0x000ea40000100800 */
[----:B--2---:R-:W-:-:S04]  /*22a80*/  @!P0 LOP3.LUT R5, R5, R4, RZ, 0x3c, !PT ;  /* 0x0000000405058212 */ /* 0x004fc800078e3cff */
[----:B------:R-:W-:-:S04]  /*22a90*/  @!P0 LOP3.LUT R4, R5, R4, RZ, 0x3c, !PT ;  /* 0x0000000405048212 */ /* 0x000fc800078e3cff */
[----:B------:R-:W-:-:S05]  /*22aa0*/  @!P0 LOP3.LUT R5, R5, R4, RZ, 0x3c, !PT ;  /* 0x0000000405058212 */ /* 0x000fca00078e3cff */
[----:B------:R-:W2:Y:S04]  /*22ab0*/  @!P0 LDG.E.U16 R17, [R4.64] ;  /* 0x0000000604118981 */ /* 0x000ea8000c1e1500 */
[----:B---3--:R0:W-:Y:S01]  /*22ac0*/  STL [R1+0x1b4], R20 ;  /* 0x0001b41401007387 */ /* 0x0081e20000100800 */
[----:B-1----:R-:W-:-:S03]  /*22ad0*/  IMAD.SHL.U32 R28, R24, 0x2, RZ ;  /* 0x00000002181c7824 */ /* 0x002fc600078e00ff */
[----:B0-----:R-:W3:Y:S04]  /*22ae0*/  LDL R20, [R1+0x174c] ;  /* 0x00174c0001147983 */ /* 0x001ee80000100800 */
[----:B------:R-:W-:Y:S04]  /*22af0*/  STL [R1+0x3fe0], R24 ;  /* 0x003fe01801007387 */ /* 0x000fe80000100800 */
[----:B------:R-:W-:Y:S04]  /*22b00*/  STL [R1+0x3fe8], R24 ;  /* 0x003fe81801007387 */ /* 0x000fe80000100800 */
[----:B------:R-:W-:Y:S04]  /*22b10*/  STL [R1+0x3fec], R24 ;  /* 0x003fec1801007387 */ /* 0x000fe80000100800 */
[----:B------:R-:W-:Y:S04]  /*22b20*/  STS.U16 [R28+0x10000], R22 ;  /* 0x010000161c007388 */ /* 0x000fe80000000400 */
[----:B--2---:R0:W-:Y:S04]  /*22b30*/  STL [R1+0x1b0], R17 ;  /* 0x0001b01101007387 */ /* 0x0041e80000100800 */
[----:B0-----:R-:W2:Y:S04]  /*22b40*/  LDL.LU R17, [R1+0x4070] ;  /* 0x0040700001117983 */ /* 0x001ea80000300800 */
[----:B------:R-:W2:Y:S04]  /*22b50*/  LDL R4, [R1+0xf7c] ;  /* 0x000f7c0001047983 */ /* 0x000ea80000100800 */
[----:B------:R-:W2:Y:S04]  /*22b60*/  LDL R5, [R1+0xf80] ;  /* 0x000f800001057983 */ /* 0x000ea80000100800 */
[----:B------:R-:W3:Y:S01]  /*22b70*/  LDL.LU R22, [R1+0x406c] ;  /* 0x00406c0001167983 */ /* 0x000ee20000300800 */
[----:B--2---:R-:W-:-:S04]  /*22b80*/  @!P0 LOP3.LUT R5, R5, R4, RZ, 0x3c, !PT ;  /* 0x0000000405058212 */ /* 0x004fc800078e3cff */
[C---:B------:R-:W-:Y:S02]  /*22b90*/  @!P0 LOP3.LUT R4, R5.reuse, R4, RZ, 0x3c, !PT ;  /* 0x0000000405048212 */ /* 0x040fe400078e3cff */
[----:B---3--:R-:W-:Y:S02]  /*22ba0*/  PRMT R22, RZ, 0x7610, R22 ;  /* 0x00007610ff167816 */ /* 0x008fe40000000016 */
[----:B------:R-:W-:-:S05]  /*22bb0*/  @!P0 LOP3.LUT R5, R5, R4, RZ, 0x3c, !PT ;  /* 0x0000000405058212 */ /* 0x000fca00078e3cff */
[----:B------:R0:W2:Y:S01]  /*22bc0*/  @!P0 LDG.E.U16 R22, [R4.64] ;  /* 0x0000000604168981 */ /* 0x0000a2000c1e1500 */
[----:B------:R-:W-:Y:S01]  /*22bd0*/  PRMT R17, RZ, 0x7610, R17 ;  /* 0x00007610ff117816 */ /* 0x000fe20000000011 */
[----:B0-----:R-:W-:Y:S02]  /*22be0*/  @!P0 IMAD.MOV.U32 R4, RZ, RZ, R20 ;  /* 0x000000ffff048224 */ /* 0x001fe400078e0014 */
[----:B------:R-:W-:-:S05]  /*22bf0*/  @!P0 IMAD.MOV.U32 R5, RZ, RZ, R27 ;  /* 0x000000ffff058224 */ /* 0x000fca00078e001b */
[----:B------:R-:W3:Y:S04]  /*22c00*/  @!P0 LDG.E.U16 R17, [R4.64] ;  /* 0x0000000604118981 */ /* 0x000ee8000c1e1500 */
[----:B--2---:R0:W-:Y:S04]  /*22c10*/  STL [R1+0xcc], R22 ;  /* 0x0000cc1601007387 */ /* 0x0041e80000100800 */
[----:B0-----:R-:W2:Y:S04]  /*22c20*/  LDL.LU R22, [R1+0x4068] ;  /* 0x0040680001167983 */ /* 0x001ea80000300800 */
[----:B--2---:R-:W-:Y:S04]  /*22c30*/  STL [R1+0x3ff0], R22 ;  /* 0x003ff01601007387 */ /* 0x004fe80000100800 */
[----:B------:R-:W-:Y:S04]  /*22c40*/  STL [R1+0x3ff4], R22 ;  /* 0x003ff41601007387 */ /* 0x000fe80000100800 */
[----:B------:R-:W-:Y:S04]  /*22c50*/  STL [R1+0x3ff8], R22 ;  /* 0x003ff81601007387 */ /* 0x000fe80000100800 */
[----:B------:R-:W2:Y:S04]  /*22c60*/  LDL R27, [R1+0x16d8] ;  /* 0x0016d800011b7983 */ /* 0x000ea80000100800 */
[----:B------:R-:W2:Y:S04]  /*22c70*/  LDL.LU R20, [R1+0x24] ;  /* 0x0000240001147983 */ /* 0x000ea80000300800 */
[----:B---3--:R0:W-:Y:S04]  /*22c80*/  STL [R1+0xc8], R17 ;  /* 0x0000c81101007387 */ /* 0x0081e80000100800 */
[----:B0-----:R-:W3:Y:S04]  /*22c90*/  LDL.LU R17, [R1+0x4064] ;  /* 0x0040640001117983 */ /* 0x001ee80000300800 */
[----:B------:R-:W2:Y:S04]  /*22ca0*/  LDL R4, [R1+0x1730] ;  /* 0x0017300001047983 */ /* 0x000ea80000100800 */
[----:B------:R-:W2:Y:S01]  /*22cb0*/  LDL R5, [R1+0x1734] ;  /* 0x0017340001057983 */ /* 0x000ea20000100800 */
[----:B------:R-:W-:-:S02]  /*22cc0*/  PRMT R14, RZ, 0x7610, R14 ;  /* 0x00007610ff0e7816 */ /* 0x000fc4000000000e */
[----:B--2---:R-:W-:-:S04]  /*22cd0*/  @!P0 LOP3.LUT R5, R5, R4, RZ, 0x3c, !PT ;  /* 0x0000000405058212 */ /* 0x004fc800078e3cff */
[----:B------:R-:W-:-:S04]  /*22ce0*/  @!P0 LOP3.LUT R4, R5, R4, RZ, 0x3c, !PT ;  /* 0x0000000405048212 */ /* 0x000fc800078e3cff */
[----:B------:R-:W-:-:S05]  /*22cf0*/  @!P0 LOP3.LUT R5, R5, R4, RZ, 0x3c, !PT ;  /* 0x0000000405058212 */ /* 0x000fca00078e3cff */
[----:B------:R-:W2:Y:S04]  /*22d00*/  @!P0 LDG.E.U16 R14, [R4.64] ;  /* 0x00000006040e8981 */ /* 0x000ea8000c1e1500 */
[----:B--2---:R0:W-:Y:S04]  /*22d10*/  STL [R1+0xc4], R14 ;  /* 0x0000c40e01007387 */ /* 0x0041e80000100800 */
[----:B0-----:R-:W2:Y:S04]  /*22d20*/  LDL.LU R14, [R1+0x4060] ;  /* 0x00406000010e7983 */ /* 0x001ea80000300800 */
        /* <DEDUP_REMOVED lines=15> */
[----:B------:R-:W2:Y:S01]  /*22e20*/  @!P0 LDG.E.U16 R16, [R4.64] ;  /* 0x0000000604108981 */ /* 0x000ea2000c1e1500 */
[----:B------:R-:W-:-:S03]  /*22e30*/  PRMT R23, RZ, 0x7610, R23 ;  /* 0x00007610ff177816 */ /* 0x000fc60000000017 */
[----:B--2---:R0:W-:Y:S04]  /*22e40*/  STL [R1+0xbc], R16 ;  /* 0x0000bc1001007387 */ /* 0x0041e80000100800 */
[----:B0-----:R-:W2:Y:S04]  /*22e50*/  LDL.LU R16, [R1+0x4058] ;  /* 0x0040580001107983 */ /* 0x001ea80000300800 */
[----:B------:R-:W2:Y:S01]  /*22e60*/  LDL R5, [R1+0x16d4] ;  /* 0x0016d40001057983 */ /* 0x000ea20000100800 */
[----:B------:R-:W-:-:S05]  /*22e70*/  @!P0 IMAD.MOV.U32 R4, RZ, RZ, R27 ;  /* 0x000000ffff048224 */ /* 0x000fca00078e001b */
[----:B--2---:R0:W2:Y:S04]  /*22e80*/  @!P0 LDG.E.U16 R23, [R4.64] ;  /* 0x0000000604178981 */ /* 0x0040a8000c1e1500 */
[----:B0-----:R-:W2:Y:S04]  /*22e90*/  LDL R4, [R1+0x16b4] ;  /* 0x0016b40001047983 */ /* 0x001ea80000100800 */
[----:B------:R-:W2:Y:S01]  /*22ea0*/  LDL R5, [R1+0x16b8] ;  /* 0x0016b80001057983 */ /* 0x000ea20000100800 */
[----:B------:R-:W-:Y:S02]  /*22eb0*/  PRMT R26, RZ, 0x7610, R26 ;  /* 0x00007610ff1a7816 */ /* 0x000fe4000000001a */
[----:B--2---:R-:W-:-:S04]  /*22ec0*/  @!P0 LOP3.LUT R5, R5, R4, RZ, 0x3c, !PT ;  /* 0x0000000405058212 */ /* 0x004fc800078e3cff */
[----:B------:R-:W-:-:S04]  /*22ed0*/  @!P0 LOP3.LUT R4, R5, R4, RZ, 0x3c, !PT ;  /* 0x0000000405048212 */ /* 0x000fc800078e3cff */
[----:B------:R-:W-:-:S05]  /*22ee0*/  @!P0 LOP3.LUT R5, R5, R4, RZ, 0x3c, !PT ;  /* 0x0000000405058212 */ /* 0x000fca00078e3cff */
[----:B------:R0:W2:Y:S04]  /*22ef0*/  @!P0 LDG.E.U16 R26, [R4.64] ;  /* 0x00000006041a8981 */ /* 0x0000a8000c1e1500 */
[----:B------:R1:W-:Y:S04]  /*22f00*/  STL [R1+0xb8], R23 ;  /* 0x0000b81701007387 */ /* 0x0003e80000100800 */
[----:B------:R-:W3:Y:S04]  /*22f10*/  LDL R27, [R1+0x1658] ;  /* 0x00165800011b7983 */ /* 0x000ee80000100800 */
[----:B0-----:R-:W3:Y:S04]  /*22f20*/  LDL R4, [R1+0x1694] ;  /* 0x0016940001047983 */ /* 0x001ee80000100800 */
[----:B--2---:R0:W-:Y:S04]  /*22f30*/  STL [R1+0xb4], R26 ;  /* 0x0000b41a01007387 */ /* 0x0041e80000100800 */
[----:B------:R-:W3:Y:S01]  /*22f40*/  LDL R5, [R1+0x1698] ;  /* 0x0016980001057983 */ /* 0x000ee20000100800 */
[----:B------:R-:W-:-:S03]  /*22f50*/  PRMT R16, RZ, 0x7610, R16 ;  /* 0x00007610ff107816 */ /* 0x000fc60000000010 */
[----:B-1----:R-:W1:Y:S01]  /*22f60*/  S2R R23, SR_TID.X ;  /* 0x0000000000177919 */ /* 0x002e620000002100 */
[----:B---3--:R-:W-:-:S04]  /*22f70*/  @!P0 LOP3.LUT R5, R5, R4, RZ, 0x3c, !PT ;  /* 0x0000000405058212 */ /* 0x008fc800078e3cff */
[----:B------:R-:W-:-:S04]  /*22f80*/  @!P0 LOP3.LUT R4, R5, R4, RZ, 0x3c, !PT ;  /* 0x0000000405048212 */ /* 0x000fc800078e3cff */
[----:B------:R-:W-:-:S05]  /*22f90*/  @!P0 LOP3.LUT R5, R5, R4, RZ, 0x3c, !PT ;  /* 0x0000000405058212 */ /* 0x000fca00078e3cff */
[----:B------:R-:W2:Y:S01]  /*22fa0*/  @!P0 LDG.E.U16 R16, [R4.64] ;  /* 0x0000000604108981 */ /* 0x000ea2000c1e1500 */
[----:B-1----:R-:W-:-:S05]  /*22fb0*/  LOP3.LUT R23, R23, 0x7f, RZ, 0xc0, !PT ;  /* 0x0000007f17177812 */ /* 0x002fca00078ec0ff */
[----:B0-----:R-:W-:Y:S02]  /*22fc0*/  IMAD.SHL.U32 R26, R23, 0x2, RZ ;  /* 0x00000002171a7824 */ /* 0x001fe400078e00ff */
[----:B------:R-:W3:Y:S04]  /*22fd0*/  LDL R23, [R1+0x1638] ;  /* 0x0016380001177983 */ /* 0x000ee80000100800 */
[----:B------:R-:W-:Y:S01]  /*22fe0*/  STS.U16 [R28+0x10800], R22 ;  /* 0x010800161c007388 */ /* 0x000fe20000000400 */
[----:B------:R-:W-:-:S03]  /*22ff0*/  LOP3.LUT R26, R26, 0x10, RZ, 0x3c, !PT ;  /* 0x000000101a1a7812 */ /* 0x000fc600078e3cff */
[----:B------:R-:W-:Y:S04]  /*23000*/  STS.U16 [R28+0x11000], R17 ;  /* 0x011000111c007388 */ /* 0x000fe80000000400 */
[----:B------:R-:W-:Y:S04]  /*23010*/  STS.U16 [R28+0x11800], R14 ;  /* 0x0118000e1c007388 */ /* 0x000fe80000000400 */
[----:B------:R-:W-:Y:S04]  /*23020*/  STS.U16 [R28+0x12000], R11 ;  /* 0x0120000b1c007388 */ /* 0x000fe80000000400 */
[----:B------:R-:W-:Y:S04]  /*23030*/  STS.U16 [R28+0x12800], R9 ;  /* 0x012800091c007388 */ /* 0x000fe80000000400 */
[----:B------:R-:W-:Y:S04]  /*23040*/  STS.U16 [R28+0x13000], R7 ;  /* 0x013000071c007388 */ /* 0x000fe80000000400 */
[----:B------:R-:W-:Y:S04]  /*23050*/  STS.U16 [R28+0x13800], R6 ;  /* 0x013800061c007388 */ /* 0x000fe80000000400 */
        /* <DEDUP_REMOVED lines=10> */
[----:B------:R-:W2:Y:S04]  /*23100*/  @!P0 LDG.E.U16 R20, [R4.64] ;  /* 0x0000000604148981 */ /* 0x000ea8000c1e1500 */
[----:B--2---:R0:W-:Y:S04]  /*23110*/  STL [R1+0xac], R20 ;  /* 0x0000ac1401007387 */ /* 0x0041e80000100800 */
[----:B0-----:R-:W2:Y:S04]  /*23120*/  LDL.LU R20, [R1+0x404c] ;  /* 0x00404c0001147983 */ /* 0x001ea80000300800 */
[----:B------:R-:W3:Y:S04]  /*23130*/  LDL.LU R4, [R1+0x14] ;  /* 0x0000140001047983 */ /* 0x000ee80000300800 */
[----:B------:R-:W4:Y:S01]  /*23140*/  LDL R5, [R1+0x1654] ;  /* 0x0016540001057983 */ /* 0x000f220000100800 */
[----:B--2---:R-:W-:-:S03]  /*23150*/  PRMT R20, RZ, 0x7610, R20 ;  /* 0x00007610ff147816 */ /* 0x004fc60000000014 */
[----:B---3--:R0:W-:Y:S02]  /*23160*/  STS.U16 [R26+0x10900], R4 ;  /* 0x010900041a007388 */ /* 0x0081e40000000400 */
[----:B0-----:R-:W-:Y:S02]  /*23170*/  @!P0 IMAD.MOV.U32 R4, RZ, RZ, R27 ;  /* 0x000000ffff048224 */ /* 0x001fe400078e001b */
[----:B------:R-:W2:Y:S04]  /*23180*/  LDL.LU R27, [R1+0x3c] ;  /* 0x00003c00011b7983 */ /* 0x000ea80000300800 */
[----:B----4-:R-:W3:Y:S04]  /*23190*/  @!P0 LDG.E.U16 R20, [R4.64] ;  /* 0x0000000604148981 */ /* 0x010ee8000c1e1500 */
[----:B---3--:R0:W-:Y:S04]  /*231a0*/  STL [R1+0xa8], R20 ;  /* 0x0000a81401007387 */ /* 0x0081e80000100800 */
[----:B0-----:R-:W3:Y:S04]  /*231b0*/  LDL.LU R20, [R1+0x4048] ;  /* 0x0040480001147983 */ /* 0x001ee80000300800 */
[----:B------:R-:W4:Y:S04]  /*231c0*/  LDL.LU R4, [R1+0x4] ;  /* 0x0000040001047983 */ /* 0x000f280000300800 */
[----:B------:R-:W2:Y:S01]  /*231d0*/  LDL R5, [R1+0x1634] ;  /* 0x0016340001057983 */ /* 0x000ea20000100800 */
[----:B------:R-:W-:-:S03]  /*231e0*/  PRMT R21, RZ, 0x7610, R21 ;  /* 0x00007610ff157816 */ /* 0x000fc60000000015 */
[----:B----4-:R0:W-:Y:S02]  /*231f0*/  STS.U16 [R26+0x11100], R4 ;  /* 0x011100041a007388 */ /* 0x0101e40000000400 */
[----:B0-----:R-:W-:Y:S02]  /*23200*/  @!P0 IMAD.MOV.U32 R4, RZ, RZ, R23 ;  /* 0x000000ffff048224 */ /* 0x001fe400078e0017 */
[----:B------:R-:W4:Y:S04]  /*23210*/  LDL.LU R23, [R1+0x30] ;  /* 0x0000300001177983 */ /* 0x000f280000300800 */
[----:B--2---:R0:W2:Y:S04]  /*23220*/  @!P0 LDG.E.U16 R21, [R4.64] ;  /* 0x0000000604158981 */ /* 0x0040a8000c1e1500 */
[----:B0-----:R-:W2:Y:S04]  /*23230*/  LDL R4, [R1+0x1614] ;  /* 0x0016140001047983 */ /* 0x001ea80000100800 */
[----:B------:R-:W2:Y:S01]  /*23240*/  LDL R5, [R1+0x1618] ;  /* 0x0016180001057983 */ /* 0x000ea20000100800 */
[----:B------:R-:W-:-:S02]  /*23250*/  PRMT R16, RZ, 0x7610, R16 ;  /* 0x00007610ff107816 */ /* 0x000fc40000000010 */
[----:B--2---:R-:W-:-:S04]  /*23260*/  @!P0 LOP3.LUT R5, R5, R4, RZ, 0x3c, !PT ;  /* 0x0000000405058212 */ /* 0x004fc800078e3cff */
[----:B------:R-:W-:-:S04]  /*23270*/  @!P0 LOP3.LUT R4, R5, R4, RZ, 0x3c, !PT ;  /* 0x0000000405048212 */ /* 0x000fc800078e3cff */
[----:B------:R-:W-:-:S05]  /*23280*/  @!P0 LOP3.LUT R5, R5, R4, RZ, 0x3c, !PT ;  /* 0x0000000405058212 */ /* 0x000fca00078e3cff */
[----:B------:R-:W2:Y:S04]  /*23290*/  @!P0 LDG.E.U16 R16, [R4.64] ;  /* 0x0000000604108981 */ /* 0x000ea8000c1e1500 */
[----:B------:R0:W-:Y:S04]  /*232a0*/  STL [R1+0xa4], R21 ;  /* 0x0000a41501007387 */ /* 0x0001e80000100800 */
[----:B0-----:R-:W3:Y:S04]  /*232b0*/  LDL.LU R21, [R1+0x20] ;  /* 0x0000200001157983 */ /* 0x001ee80000300800 */
        /* <DEDUP_REMOVED lines=18> */
[----:B--2---:R-:W-:Y:S04]  /*233e0*/  STL [R1+0x98], R18 ;  /* 0x0000981201007387 */ /* 0x004fe80000100800 */
[----:B------:R-:W2:Y:S04]  /*233f0*/  LDL R4, [R1+0x15b4] ;  /* 0x0015b40001047983 */ /* 0x000ea80000100800 */
[----:B------:R-:W2:Y:S01]  /*23400*/  LDL R5, [R1+0x15b8] ;  /* 0x0015b80001057983 */ /* 0x000ea20000100800 */
[----:B------:R-:W-:-:S02]  /*23410*/  PRMT R19, RZ, 0x7610, R19 ;  /* 0x00007610ff137816 */ /* 0x000fc40000000013 */
[----:B--2---:R-:W-:-:S04]  /*23420*/  @!P0 LOP3.LUT R5, R5, R4, RZ, 0x3c, !PT ;  /* 0x0000000405058212 */ /* 0x004fc800078e3cff */
[----:B------:R-:W-:-:S04]  /*23430*/  @!P0 LOP3.LUT R4, R5, R4, RZ, 0x3c, !PT ;  /* 0x0000000405048212 */ /* 0x000fc800078e3cff */
[----:B------:R-:W-:-:S05]  /*23440*/  @!P0 LOP3.LUT R5, R5, R4, RZ, 0x3c, !PT ;  /* 0x0000000405058212 */ /* 0x000fca00078e3cff */
[----:B------:R-:W2:Y:S04]  /*23450*/  @!P0 LDG.E.U16 R19, [R4.64] ;  /* 0x0000000604138981 */ /* 0x000ea8000c1e1500 */
[----:B---3--:R-:W-:Y:S04]  /*23460*/  STS.U16 [R26+0x11900], R20 ;  /* 0x011900141a007388 */ /* 0x008fe80000000400 */
[----:B------:R-:W-:Y:S04]  /*23470*/  STS.U16 [R26+0x12100], R16 ;  /* 0x012100101a007388 */ /* 0x000fe80000000400 */
[----:B------:R-:W-:Y:S04]  /*23480*/  STS.U16 [R26+0x12900], R13 ;  /* 0x0129000d1a007388 */ /* 0x000fe80000000400 */
[----:B------:R-:W-:Y:S04]  /*23490*/  STS.U16 [R26+0x13100], R10 ;  /* 0x0131000a1a007388 */ /* 0x000fe80000000400 */
[----:B------:R-:W-:Y:S04]  /*234a0*/  STS.U16 [R26+0x13900], R8 ;  /* 0x013900081a007388 */ /* 0x000fe80000000400 */
[----:B--2---:R0:W-:Y:S04]  /*234b0*/  STL [R1+0x94], R19 ;  /* 0x0000941301007387 */ /* 0x0041e80000100800 */
[----:B0-----:R-:W2:Y:S04]  /*234c0*/  LDL.LU R19, [R1+0x403c] ;  /* 0x00403c0001137983 */ /* 0x001ea80000300800 */
[----:B------:R-:W3:Y:S04]  /*234d0*/  LDL R4, [R1+0x1594] ;  /* 0x0015940001047983 */ /* 0x000ee80000100800 */
[----:B------:R-:W3:Y:S04]  /*234e0*/  LDL R5, [R1+0x1598] ;  /* 0x0015980001057983 */ /* 0x000ee80000100800 */
[----:B------:R-:W2:Y:S01]  /*234f0*/  LDL.LU R26, [R1+0x4038] ;  /* 0x00403800011a7983 */ /* 0x000ea20000300800 */
[----:B---3--:R-:W-:-:S04]  /*23500*/  @!P0 LOP3.LUT R5, R5, R4, RZ, 0x3c, !PT ;  /* 0x0000000405058212 */ /* 0x008fc800078e3cff */
[C---:B------:R-:W-:Y:S02]  /*23510*/  @!P0 LOP3.LUT R4, R5.reuse, R4, RZ, 0x3c, !PT ;  /* 0x0000000405048212 */ /* 0x040fe400078e3cff */
[----:B--2---:R-:W-:Y:S02]  /*23520*/  PRMT R26, RZ, 0x7610, R26 ;  /* 0x00007610ff1a7816 */ /* 0x004fe4000000001a */
[----:B------:R-:W-:-:S05]  /*23530*/  @!P0 LOP3.LUT R5, R5, R4, RZ, 0x3c, !PT ;  /* 0x0000000405058212 */ /* 0x000fca00078e3cff */
[----:B------:R-:W2:Y:S04]  /*23540*/  @!P0 LDG.E.U16 R26, [R4.64] ;  /* 0x00000006041a8981 */ /* 0x000ea8000c1e1500 */
[----:B--2---:R0:W-:Y:S04]  /*23550*/  STL [R1+0x90], R26 ;  /* 0x0000901a01007387 */ /* 0x0041e80000100800 */
[----:B0-----:R-:W2:Y:S04]  /*23560*/  LDL.LU R26, [R1+0x4034] ;  /* 0x00403400011a7983 */ /* 0x001ea80000300800 */
[----:B------:R-:W3:Y:S04]  /*23570*/  LDL R4, [R1+0x1574] ;  /* 0x0015740001047983 */ /* 0x000ee80000100800 */
[----:B------:R-:W3:Y:S04]  /*23580*/  LDL R5, [R1+0x1578] ;  /* 0x0015780001057983 */ /* 0x000ee80000100800 */
[----:B------:R-:W0:Y:S01]  /*23590*/  S2R R18, SR_TID.X ;  /* 0x0000000000127919 */ /* 0x000e220000002100 */
[----:B--2---:R-:W-:-:S02]  /*235a0*/  PRMT R26, RZ, 0x7610, R26 ;  /* 0x00007610ff1a7816 */ /* 0x004fc4000000001a */
[----:B---3--:R-:W-:-:S04]  /*235b0*/  @!P0 LOP3.LUT R5, R5, R4, RZ, 0x3c, !PT ;  /* 0x0000000405058212 */ /* 0x008fc800078e3cff */
[----:B------:R-:W-:-:S04]  /*235c0*/  @!P0 LOP3.LUT R4, R5, R4, RZ, 0x3c, !PT ;  /* 0x0000000405048212 */ /* 0x000fc800078e3cff */
[----:B------:R-:W-:-:S05]  /*235d0*/  @!P0 LOP3.LUT R5, R5, R4, RZ, 0x3c, !PT ;  /* 0x0000000405058212 */ /* 0x000fca00078e3cff */
[----:B------:R-:W2:Y:S01]  /*235e0*/  @!P0 LDG.E.U16 R26, [R4.64] ;  /* 0x00000006041a8981 */ /* 0x000ea2000c1e1500 */
[----:B0-----:R-:W-:-:S05]  /*235f0*/  LOP3.LUT R18, R18, 0x7f, RZ, 0xc0, !PT ;  /* 0x0000007f12127812 */ /* 0x001fca00078ec0ff */
[----:B------:R-:W-:-:S05]  /*23600*/  IMAD.SHL.U32 R18, R18, 0x2, RZ ;  /* 0x0000000212127824 */ /* 0x000fca00078e00ff */
[----:B------:R-:W-:-:S05]  /*23610*/  LOP3.LUT R18, R18, 0x20, RZ, 0x3c, !PT ;  /* 0x0000002012127812 */ /* 0x000fca00078e3cff */
[----:B------:R0:W-:Y:S04]  /*23620*/  STS.U16 [R18+0x10200], R27 ;  /* 0x0102001b12007388 */ /* 0x0001e80000000400 */
[----:B0-----:R-:W3:Y:S04]  /*23630*/  LDL R27, [R1+0x1518] ;  /* 0x00151800011b7983 */ /* 0x001ee80000100800 */
[----:B--2---:R0:W-:Y:S04]  /*23640*/  STL [R1+0x8c], R26 ;  /* 0x00008c1a01007387 */ /* 0x0041e80000100800 */
[----:B0-----:R-:W2:Y:S04]  /*23650*/  LDL.LU R26, [R1+0x4030] ;  /* 0x00403000011a7983 */ /* 0x001ea80000300800 */
[----:B------:R-:W2:Y:S04]  /*23660*/  LDL R4, [R1+0x1554] ;  /* 0x0015540001047983 */ /* 0x000ea80000100800 */
[----:B------:R-:W2:Y:S01]  /*23670*/  LDL R5, [R1+0x1558] ;  /* 0x0015580001057983 */ /* 0x000ea20000100800 */
[----:B------:R-:W-:-:S03]  /*23680*/  PRMT R0, RZ, 0x7610, R0 ;  /* 0x00007610ff007816 */ /* 0x000fc60000000000 */
[----:B----4-:R0:W-:Y:S04]  /*23690*/  STS.U16 [R18+0x10a00], R23 ;  /* 0x010a001712007388 */ /* 0x0101e80000000400 */
[----:B0-----:R-:W4:Y:S01]  /*236a0*/  LDL.LU R23, [R1+0x402c] ;  /* 0x00402c0001177983 */ /* 0x001f220000300800 */
[----:B--2---:R-:W-:-:S04]  /*236b0*/  @!P0 LOP3.LUT R5, R5, R4, RZ, 0x3c, !PT ;  /* 0x0000000405058212 */ /* 0x004fc800078e3cff */
[----:B------:R-:W-:-:S04]  /*236c0*/  @!P0 LOP3.LUT R4, R5, R4, RZ, 0x3c, !PT ;  /* 0x0000000405048212 */ /* 0x000fc800078e3cff */
[----:B------:R-:W-:-:S05]  /*236d0*/  @!P0 LOP3.LUT R5, R5, R4, RZ, 0x3c, !PT ;  /* 0x0000000405058212 */ /* 0x000fca00078e3cff */
[----:B------:R0:W2:Y:S04]  /*236e0*/  @!P0 LDG.E.U16 R0, [R4.64] ;  /* 0x0000000604008981 */ /* 0x0000a8000c1e1500 */
[----:B0-----:R-:W3:Y:S04]  /*236f0*/  LDL R4, [R1+0x1534] ;  /* 0x0015340001047983 */ /* 0x001ee80000100800 */
[----:B------:R-:W3:Y:S01]  /*23700*/  LDL R5, [R1+0x1538] ;  /* 0x0015380001057983 */ /* 0x000ee20000100800 */
[----:B------:R-:W-:-:S03]  /*23710*/  PRMT R29, RZ, 0x7610, R29 ;  /* 0x00007610ff1d7816 */ /* 0x000fc6000000001d */
[----:B------:R0:W-:Y:S04]  /*23720*/  STS.U16 [R18+0x11200], R21 ;  /* 0x0112001512007388 */ /* 0x0001e80000000400 */
[----:B0-----:R-:W4:Y:S04]  /*23730*/  LDL R21, [R1+0x14d8] ;  /* 0x0014d80001157983 */ /* 0x001f280000100800 */
[----:B--2---:R0:W-:Y:S04]  /*23740*/  STL [R1+0x88], R0 ;  /* 0x0000880001007387 */ /* 0x0041e80000100800 */
[----:B0-----:R-:W2:Y:S01]  /*23750*/  LDL.LU R0, [R1+0x48] ;  /* 0x0000480001007983 */ /* 0x001ea20000300800 */
[----:B---3--:R-:W-:-:S04]  /*23760*/  @!P0 LOP3.LUT R5, R5, R4, RZ, 0x3c, !PT ;  /* 0x0000000405058212 */ /* 0x008fc800078e3cff */
[----:B------:R-:W-:-:S04]  /*23770*/  @!P0 LOP3.LUT R4, R5, R4, RZ, 0x3c, !PT ;  /* 0x0000000405048212 */ /* 0x000fc800078e3cff */
[----:B------:R-:W-:-:S05]  /*23780*/  @!P0 LOP3.LUT R5, R5, R4, RZ, 0x3c, !PT ;  /* 0x0000000405058212 */ /* 0x000fca00078e3cff */
[----:B------:R0:W3:Y:S04]  /*23790*/  @!P0 LDG.E.U16 R29, [R4.64] ;  /* 0x00000006041d8981 */ /* 0x0000e8000c1e1500 */
[----:B0-----:R-:W2:Y:S04]  /*237a0*/  LDL.LU R4, [R1+0x10] ;  /* 0x0000100001047983 */ /* 0x001ea80000300800 */
[----:B------:R-:W3:Y:S01]  /*237b0*/  LDL R5, [R1+0x1514] ;  /* 0x0015140001057983 */ /* 0x000ee20000100800 */
[----:B----4-:R-:W-:-:S03]  /*237c0*/  PRMT R23, RZ, 0x7610, R23 ;  /* 0x00007610ff177816 */ /* 0x010fc60000000017 */
[----:B--2---:R0:W-:Y:S02]  /*237d0*/  STS.U16 [R18+0x11a00], R4 ;  /* 0x011a000412007388 */ /* 0x0041e40000000400 */
[----:B0-----:R-:W-:-:S05]  /*237e0*/  @!P0 IMAD.MOV.U32 R4, RZ, RZ, R27 ;  /* 0x000000ffff048224 */ /* 0x001fca00078e001b */
[----:B---3--:R-:W2:Y:S04]  /*237f0*/  @!P0 LDG.E.U16 R23, [R4.64] ;  /* 0x0000000604178981 */ /* 0x008ea8000c1e1500 */
[----:B------:R0:W-:Y:S04]  /*23800*/  STL [R1+0x84], R29 ;  /* 0x0000841d01007387 */ /* 0x0001e80000100800 */
[----:B0-----:R-:W3:Y:S04]  /*23810*/  LDL.LU R29, [R1+0x44] ;  /* 0x00004400011d7983 */ /* 0x001ee80000300800 */
[----:B------:R-:W4:Y:S04]  /*23820*/  LDL.LU R27, [R1+0x38] ;  /* 0x00003800011b7983 */ /* 0x000f280000300800 */
        /* <DEDUP_REMOVED lines=8> */
[----:B------:R0:W2:Y:S04]  /*238b0*/  @!P0 LDG.E.U16 R26, [R4.64] ;  /* 0x00000006041a8981 */ /* 0x0000a8000c1e1500 */
[----:B0-----:R-:W2:Y:S01]  /*238c0*/  LDL R5, [R1+0x14d4] ;  /* 0x0014d40001057983 */ /* 0x001ea20000100800 */
[----:B------:R-:W-:Y:S01]  /*238d0*/  PRMT R3, RZ, 0x7610, R3 ;  /* 0x00007610ff037816 */ /* 0x000fe20000000003 */
[----:B------:R-:W-:-:S05]  /*238e0*/  @!P0 IMAD.MOV.U32 R4, RZ, RZ, R21 ;  /* 0x000000ffff048224 */ /* 0x000fca00078e0015 */
[----:B--2---:R0:W2:Y:S04]  /*238f0*/  @!P0 LDG.E.U16 R3, [R4.64] ;  /* 0x0000000604038981 */ /* 0x0040a8000c1e1500 */
[----:B------:R1:W-:Y:S04]  /*23900*/  STL [R1+0x7c], R26 ;  /* 0x00007c1a01007387 */ /* 0x0003e80000100800 */
[----:B-1----:R-:W3:Y:S04]  /*23910*/  LDL.LU R26, [R1+0x2c] ;  /* 0x00002c00011a7983 */ /* 0x002ee80000300800 */
[----:B0-----:R-:W3:Y:S04]  /*23920*/  LDL R4, [R1+0x14b4] ;  /* 0x0014b40001047983 */ /* 0x001ee80000100800 */
[----:B--2---:R-:W-:Y:S04]  /*23930*/  STL [R1+0x78], R3 ;  /* 0x0000780301007387 */ /* 0x004fe80000100800 */
[----:B------:R-:W3:Y:S01]  /*23940*/  LDL R5, [R1+0x14b8] ;  /* 0x0014b80001057983 */ /* 0x000ee20000100800 */
[----:B------:R-:W-:-:S03]  /*23950*/  PRMT R12, RZ, 0x7610, R12 ;  /* 0x00007610ff0c7816 */ /* 0x000fc6000000000c */
[----:B------:R-:W2:Y:S01]  /*23960*/  LDL.LU R21, [R1+0x1c] ;  /* 0x00001c0001157983 */ /* 0x000ea20000300800 */
[----:B---3--:R-:W-:-:S04]  /*23970*/  @!P0 LOP3.LUT R5, R5, R4, RZ, 0x3c, !PT ;  /* 0x0000000405058212 */ /* 0x008fc800078e3cff */
[----:B------:R-:W-:-:S04]  /*23980*/  @!P0 LOP3.LUT R4, R5, R4, RZ, 0x3c, !PT ;  /* 0x0000000405048212 */ /* 0x000fc800078e3cff */
[----:B------:R-:W-:-:S05]  /*23990*/  @!P0 LOP3.LUT R5, R5, R4, RZ, 0x3c, !PT ;  /* 0x0000000405058212 */ /* 0x000fca00078e3cff */
[----:B------:R-:W3:Y:S04]  /*239a0*/  @!P0 LDG.E.U16 R12, [R4.64] ;  /* 0x00000006040c8981 */ /* 0x000ee8000c1e1500 */
[----:B---3--:R0:W-:Y:S04]  /*239b0*/  STL [R1+0x74], R12 ;  /* 0x0000740c01007387 */ /* 0x0081e80000100800 */
[----:B0-----:R-:W3:Y:S04]  /*239c0*/  LDL.LU R12, [R1+0x4024] ;  /* 0x00402400010c7983 */ /* 0x001ee80000300800 */
[----:B------:R-:W2:Y:S04]  /*239d0*/  LDL R4, [R1+0x1494] ;  /* 0x0014940001047983 */ /* 0x000ea80000100800 */
[----:B------:R-:W2:Y:S04]  /*239e0*/  LDL R5, [R1+0x1498] ;  /* 0x0014980001057983 */ /* 0x000ea80000100800 */
[----:B------:R-:W-:Y:S04]  /*239f0*/  STS.U16 [R18+0x12200], R23 ;  /* 0x0122001712007388 */ /* 0x000fe80000000400 */
[----:B------:R-:W-:Y:S04]  /*23a00*/  STS.U16 [R18+0x12a00], R19 ;  /* 0x012a001312007388 */ /* 0x000fe80000000400 */
[----:B------:R-:W-:Y:S04]  /*23a10*/  STS.U16 [R18+0x13200], R15 ;  /* 0x0132000f12007388 */ /* 0x000fe80000000400 */
[----:B---3--:R0:W-:Y:S04]  /*23a20*/  STS.U16 [R18+0x13a00], R12 ;  /* 0x013a000c12007388 */ /* 0x0081e80000000400 */
[----:B0-----:R-:W3:Y:S01]  /*23a30*/  LDL.LU R18, [R1+0x4020] ;  /* 0x0040200001127983 */ /* 0x001ee20000300800 */
[----:B--2---:R-:W-:-:S04]  /*23a40*/  @!P0 LOP3.LUT R5, R5, R4, RZ, 0x3c, !PT ;  /* 0x0000000405058212 */ /* 0x004fc800078e3cff */
[----:B------:R-:W-:-:S04]  /*23a50*/  @!P0 LOP3.LUT R4, R5, R4, RZ, 0x3c, !PT ;  /* 0x0000000405048212 */ /* 0x000fc800078e3cff */
[----:B------:R-:W-:Y:S01]  /*23a60*/  @!P0 LOP3.LUT R5, R5, R4, RZ, 0x3c, !PT ;  /* 0x0000000405058212 */ /* 0x000fe200078e3cff */
[----:B------:R-:W0:Y:S01]  /*23a70*/  S2R R3, SR_TID.X ;  /* 0x0000000000037919 */ /* 0x000e220000002100 */
[----:B---3--:R-:W-:-:S06]  /*23a80*/  PRMT R18, RZ, 0x7610, R18 ;  /* 0x00007610ff127816 */ /* 0x008fcc0000000012 */
[----:B------:R-:W2:Y:S01]  /*23a90*/  @!P0 LDG.E.U16 R18, [R4.64] ;  /* 0x0000000604128981 */ /* 0x000ea2000c1e1500 */
[----:B0-----:R-:W-:-:S05]  /*23aa0*/  LOP3.LUT R3, R3, 0x7f, RZ, 0xc0, !PT ;  /* 0x0000007f03037812 */ /* 0x001fca00078ec0ff */
[----:B------:R-:W-:-:S05]  /*23ab0*/  IMAD.SHL.U32 R3, R3, 0x2, RZ ;  /* 0x0000000203037824 */ /* 0x000fca00078e00ff */
[----:B------:R-:W-:-:S05]  /*23ac0*/  LOP3.LUT R3, R3, 0x30, RZ, 0x3c, !PT ;  /* 0x0000003003037812 */ /* 0x000fca00078e3cff */
        /* <DEDUP_REMOVED lines=14> */
[----:B------:R-:W3:Y:S01]  /*23bb0*/  LDL R5, [R1+0x1458] ;  /* 0x0014580001057983 */ /* 0x000ee20000100800 */
[----:B------:R-:W-:-:S03]  /*23bc0*/  PRMT R2, RZ, 0x7610, R2 ;  /* 0x00007610ff027816 */ /* 0x000fc60000000002 */
[----:B------:R0:W-:Y:S04]  /*23bd0*/  STS.U16 [R3+0x10b00], R29 ;  /* 0x010b001d03007388 */ /* 0x0001e80000000400 */
[----:B0-----:R-:W2:Y:S01]  /*23be0*/  LDL.LU R29, [R1+0x4010] ;  /* 0x00401000011d7983 */ /* 0x001ea20000300800 */
[----:B---3--:R-:W-:-:S04]  /*23bf0*/  @!P0 LOP3.LUT R5, R5, R4, RZ, 0x3c, !PT ;  /* 0x0000000405058212 */ /* 0x008fc800078e3cff */
[----:B------:R-:W-:-:S04]  /*23c00*/  @!P0 LOP3.LUT R4, R5, R4, RZ, 0x3c, !PT ;  /* 0x0000000405048212 */ /* 0x000fc800078e3cff */
[----:B------:R-:W-:-:S05]  /*23c10*/  @!P0 LOP3.LUT R5, R5, R4, RZ, 0x3c, !PT ;  /* 0x0000000405058212 */ /* 0x000fca00078e3cff */
[----:B------:R0:W3:Y:S04]  /*23c20*/  @!P0 LDG.E.U16 R2, [R4.64] ;  /* 0x0000000604028981 */ /* 0x0000e8000c1e1500 */
[----:B0-----:R-:W2:Y:S04]  /*23c30*/  LDL R4, [R1+0x1434] ;  /* 0x0014340001047983 */ /* 0x001ea80000100800 */
[----:B------:R-:W2:Y:S01]  /*23c40*/  LDL R5, [R1+0x1438] ;  /* 0x0014380001057983 */ /* 0x000ea20000100800 */
[----:B------:R-:W-:-:S03]  /*23c50*/  PRMT R25, RZ, 0x7610, R25 ;  /* 0x00007610ff197816 */ /* 0x000fc60000000019 */
[----:B----4-:R0:W-:Y:S04]  /*23c60*/  STS.U16 [R3+0x11300], R27 ;  /* 0x0113001b03007388 */ /* 0x0101e80000000400 */
[----:B0-----:R-:W4:Y:S04]  /*23c70*/  LDL R27, [R1+0x13d8] ;  /* 0x0013d800011b7983 */ /* 0x001f280000100800 */
[----:B---3--:R0:W-:Y:S04]  /*23c80*/  STL [R1+0x68], R2 ;  /* 0x0000680201007387 */ /* 0x0081e80000100800 */
[----:B0-----:R-:W3:Y:S01]  /*23c90*/  LDL.LU R2, [R1+0x4c] ;  /* 0x00004c0001027983 */ /* 0x001ee20000300800 */
[----:B--2---:R-:W-:-:S04]  /*23ca0*/  @!P0 LOP3.LUT R5, R5, R4, RZ, 0x3c, !PT ;  /* 0x0000000405058212 */ /* 0x004fc800078e3cff */
[----:B------:R-:W-:-:S04]  /*23cb0*/  @!P0 LOP3.LUT R4, R5, R4, RZ, 0x3c, !PT ;  /* 0x0000000405048212 */ /* 0x000fc800078e3cff */
[----:B------:R-:W-:-:S05]  /*23cc0*/  @!P0 LOP3.LUT R5, R5, R4, RZ, 0x3c, !PT ;  /* 0x0000000405058212 */ /* 0x000fca00078e3cff */
[----:B------:R0:W2:Y:S04]  /*23cd0*/  @!P0 LDG.E.U16 R25, [R4.64] ;  /* 0x0000000604198981 */ /* 0x0000a8000c1e1500 */
[----:B0-----:R-:W2:Y:S04]  /*23ce0*/  LDL R4, [R1+0x1414] ;  /* 0x0014140001047983 */ /* 0x001ea80000100800 */
[----:B------:R-:W2:Y:S01]  /*23cf0*/  LDL R5, [R1+0x1418] ;  /* 0x0014180001057983 */ /* 0x000ea20000100800 */
[----:B------:R-:W-:Y:S02]  /*23d00*/  PRMT R29, RZ, 0x7610, R29 ;  /* 0x00007610ff1d7816 */ /* 0x000fe4000000001d */
[----:B--2---:R-:W-:-:S04]  /*23d10*/  @!P0 LOP3.LUT R5, R5, R4, RZ, 0x3c, !PT ;  /* 0x0000000405058212 */ /* 0x004fc800078e3cff */
[----:B------:R-:W-:-:S04]  /*23d20*/  @!P0 LOP3.LUT R4, R5, R4, RZ, 0x3c, !PT ;  /* 0x0000000405048212 */ /* 0x000fc800078e3cff */
[----:B------:R-:W-:-:S05]  /*23d30*/  @!P0 LOP3.LUT R5, R5, R4, RZ, 0x3c, !PT ;  /* 0x0000000405058212 */ /* 0x000fca00078e3cff */
[----:B------:R-:W2:Y:S04]  /*23d40*/  @!P0 LDG.E.U16 R29, [R4.64] ;  /* 0x00000006041d8981 */ /* 0x000ea8000c1e1500 */
[----:B------:R0:W-:Y:S04]  /*23d50*/  STS.U16 [R3+0x11b00], R26 ;  /* 0x011b001a03007388 */ /* 0x0001e80000000400 */
[----:B0-----:R-:W3:Y:S04]  /*23d60*/  LDL R26, [R1+0x13b8] ;  /* 0x0013b800011a7983 */ /* 0x001ee80000100800 */
[----:B------:R0:W-:Y:S04]  /*23d70*/  STL [R1+0x64], R25 ;  /* 0x0000641901007387 */ /* 0x0001e80000100800 */
[----:B0-----:R-:W3:Y:S04]  /*23d80*/  LDL.LU R25, [R1+0x9e8] ;  /* 0x0009e80001197983 */ /* 0x001ee80000300800 */
        /* <DEDUP_REMOVED lines=14> */
[----:B------:R-:W2:Y:S01]  /*23e70*/  LDL R5, [R1+0x13d4] ;  /* 0x0013d40001057983 */ /* 0x000ea20000100800 */
[----:B------:R-:W-:-:S03]  /*23e80*/  PRMT R29, RZ, 0x7610, R29 ;  /* 0x00007610ff1d7816 */ /* 0x000fc6000000001d */
[----:B---3--:R4:W-:Y:S02]  /*23e90*/  STS.U16 [R3+0x12b00], R4 ;  /* 0x012b000403007388 */ /* 0x0089e40000000400 */
[----:B----4-:R-:W-:Y:S02]  /*23ea0*/  @!P0 IMAD.MOV.U32 R4, RZ, RZ, R27 ;  /* 0x000000ffff048224 */ /* 0x010fe400078e001b */
[----:B------:R-:W3:Y:S04]  /*23eb0*/  LDL.LU R27, [R1+0x40] ;  /* 0x00004000011b7983 */ /* 0x000ee80000300800 */
[----:B--2---:R-:W2:Y:S01]  /*23ec0*/  @!P0 LDG.E.U16 R29, [R4.64] ;  /* 0x00000006041d8981 */ /* 0x004ea2000c1e1500 */
[----:B------:R-:W-:-:S03]  /*23ed0*/  PRMT R24, RZ, 0x7610, R24 ;  /* 0x00007610ff187816 */ /* 0x000fc60000000018 */
[----:B--2---:R0:W-:Y:S04]  /*23ee0*/  STL [R1+0x58], R29 ;  /* 0x0000581d01007387 */ /* 0x0041e80000100800 */
[----:B------:R-:W2:Y:S01]  /*23ef0*/  LDL R5, [R1+0x13b4] ;  /* 0x0013b40001057983 */ /* 0x000ea20000100800 */
[----:B------:R-:W-:-:S03]  /*23f00*/  @!P0 IMAD.MOV.U32 R4, RZ, RZ, R26 ;  /* 0x000000ffff048224 */ /* 0x000fc600078e001a */
[----:B------:R-:W4:Y:S04]  /*23f10*/  LDL.LU R26, [R1+0x34] ;  /* 0x00003400011a7983 */ /* 0x000f280000300800 */
[----:B--2---:R1:W2:Y:S04]  /*23f20*/  @!P0 LDG.E.U16 R24, [R4.64] ;  /* 0x0000000604188981 */ /* 0x0042a8000c1e1500 */
[----:B-1----:R-:W2:Y:S04]  /*23f30*/  LDL R4, [R1+0x1394] ;  /* 0x0013940001047983 */ /* 0x002ea80000100800 */
[----:B------:R-:W2:Y:S01]  /*23f40*/  LDL R5, [R1+0x1398] ;  /* 0x0013980001057983 */ /* 0x000ea20000100800 */
[----:B------:R-:W-:-:S03]  /*23f50*/  PRMT R0, RZ, 0x7610, R0 ;  /* 0x00007610ff007816 */ /* 0x000fc60000000000 */
[----:B0-----:R-:W0:Y:S01]  /*23f60*/  S2R R29, SR_TID.X ;  /* 0x00000000001d7919 */ /* 0x001e220000002100 */
[----:B--2---:R-:W-:-:S04]  /*23f70*/  @!P0 LOP3.LUT R5, R5, R4, RZ, 0x3c, !PT ;  /* 0x0000000405058212 */ /* 0x004fc800078e3cff */
[----:B------:R-:W-:-:S04]  /*23f80*/  @!P0 LOP3.LUT R4, R5, R4, RZ, 0x3c, !PT ;  /* 0x0000000405048212 */ /* 0x000fc800078e3cff */
[----:B------:R-:W-:-:S05]  /*23f90*/  @!P0 LOP3.LUT R5, R5, R4, RZ, 0x3c, !PT ;  /* 0x0000000405058212 */ /* 0x000fca00078e3cff */
[----:B------:R-:W2:Y:S01]  /*23fa0*/  @!P0 LDG.E.U16 R0, [R4.64] ;  /* 0x0000000604008981 */ /* 0x000ea2000c1e1500 */
[----:B0-----:R-:W-:-:S05]  /*23fb0*/  LOP3.LUT R29, R29, 0x7f, RZ, 0xc0, !PT ;  /* 0x0000007f1d1d7812 */ /* 0x001fca00078ec0ff */
[----:B------:R-:W-:Y:S01]  /*23fc0*/  IMAD.SHL.U32 R29, R29, 0x2, RZ ;  /* 0x000000021d1d7824 */ /* 0x000fe200078e00ff */
[----:B------:R-:W-:Y:S04]  /*23fd0*/  STS.U16 [R3+0x13300], R21 ;  /* 0x0133001503007388 */ /* 0x000fe80000000400 */
[----:B------:R0:W-:Y:S02]  /*23fe0*/  STS.U16 [R3+0x13b00], R18 ;  /* 0x013b001203007388 */ /* 0x0001e40000000400 */
[----:B0-----:R-:W-:Y:S02]  /*23ff0*/  LOP3.LUT R3, R29, 0x40, RZ, 0x3c, !PT ;  /* 0x000000401d037812 */ /* 0x001fe400078e3cff */
[----:B------:R-:W3:Y:S04]  /*24000*/  LDL R29, [R1+0x1338] ;  /* 0x00133800011d7983 */ /* 0x000ee80000100800 */
[----:B------:R0:W-:Y:S04]  /*24010*/  STL [R1+0x54], R24 ;  /* 0x0000541801007387 */ /* 0x0001e80000100800 */
        /* <DEDUP_REMOVED lines=10> */
[----:B------:R0:W-:Y:S04]  /*240c0*/  STS.U16 [R3+0x10400], R2 ;  /* 0x0104000203007388 */ /* 0x0001e80000000400 */
[----:B0-----:R-:W3:Y:S04]  /*240d0*/  LDL.LU R2, [R1+0x18] ;  /* 0x0000180001027983 */ /* 0x001ee80000300800 */
[----:B--2---:R0:W-:Y:S04]  /*240e0*/  STL [R1+0x4c], R0 ;  /* 0x00004c0001007387 */ /* 0x0041e80000100800 */
[----:B0-----:R-:W2:Y:S04]  /*240f0*/  LDL.LU R0, [R1+0x3ffc] ;  /* 0x003ffc0001007983 */ /* 0x001ea80000300800 */
[----:B------:R-:W3:Y:S04]  /*24100*/  LDL R4, [R1+0x1354] ;  /* 0x0013540001047983 */ /* 0x000ee80000100800 */
[----:B------:R-:W3:Y:S04]  /*24110*/  LDL R5, [R1+0x1358] ;  /* 0x0013580001057983 */ /* 0x000ee80000100800 */
[----:B------:R0:W-:Y:S04]  /*24120*/  STS.U16 [R3+0x10c00], R25 ;  /* 0x010c001903007388 */ /* 0x0001e80000000400 */
[----:B0-----:R-:W4:Y:S01]  /*24130*/  LDL.LU R25, [R1] ;  /* 0x0000000001197983 */ /* 0x001f220000300800 */
[----:B--2---:R-:W-:-:S02]  /*24140*/  PRMT R0, RZ, 0x7610, R0 ;  /* 0x00007610ff007816 */ /* 0x004fc40000000000 */
[----:B---3--:R-:W-:-:S04]  /*24150*/  @!P0 LOP3.LUT R5, R5, R4, RZ, 0x3c, !PT ;  /* 0x0000000405058212 */ /* 0x008fc800078e3cff */
[----:B------:R-:W-:-:S04]  /*24160*/  @!P0 LOP3.LUT R4, R5, R4, RZ, 0x3c, !PT ;  /* 0x0000000405048212 */ /* 0x000fc800078e3cff */
[----:B------:R-:W-:-:S05]  /*24170*/  @!P0 LOP3.LUT R5, R5, R4, RZ, 0x3c, !PT ;  /* 0x0000000405058212 */ /* 0x000fca00078e3cff */
[----:B------:R0:W2:Y:S04]  /*24180*/  @!P0 LDG.E.U16 R0, [R4.64] ;  /* 0x0000000604008981 */ /* 0x0000a8000c1e1500 */
[----:B0-----:R-:W3:Y:S04]  /*24190*/  LDL.LU R4, [R1+0x9b8] ;  /* 0x0009b80001047983 */ /* 0x001ee80000300800 */
[----:B------:R-:W2:Y:S01]  /*241a0*/  LDL R5, [R1+0x1334] ;  /* 0x0013340001057983 */ /* 0x000ea20000100800 */
[----:B------:R-:W-:-:S03]  /*241b0*/  PRMT R22, RZ, 0x7610, R22 ;  /* 0x00007610ff167816 */ /* 0x000fc60000000016 */
[----:B---3--:R0:W-:Y:S02]  /*241c0*/  STS.U16 [R3+0x11400], R4 ;  /* 0x0114000403007388 */ /* 0x0081e40000000400 */
[----:B0-----:R-:W-:-:S05]  /*241d0*/  @!P0 IMAD.MOV.U32 R4, RZ, RZ, R29 ;  /* 0x000000ffff048224 */ /* 0x001fca00078e001d */
[----:B--2---:R-:W2:Y:S04]  /*241e0*/  @!P0 LDG.E.U16 R22, [R4.64] ;  /* 0x0000000604168981 */ /* 0x004ea8000c1e1500 */
[----:B------:R0:W-:Y:S04]  /*241f0*/  STL [R1+0x48], R0 ;  /* 0x0000480001007387 */ /* 0x0001e80000100800 */
[----:B0-----:R-:W3:Y:S04]  /*24200*/  LDL.LU R0, [R1+0xa08] ;  /* 0x000a080001007983 */ /* 0x001ee80000300800 */
[----:B------:R-:W3:Y:S04]  /*24210*/  LDL.LU R29, [R1+0x9fc] ;  /* 0x0009fc00011d7983 */ /* 0x000ee80000300800 */
        /* <DEDUP_REMOVED lines=20> */
[----:B----4-:R0:W-:Y:S04]  /*24360*/  STS.U16 [R3+0x12400], R26 ;  /* 0x0124001a03007388 */ /* 0x0101e80000000400 */
[----:B0-----:R-:W3:Y:S04]  /*24370*/  LDL.LU R26, [R1+0x9e0] ;  /* 0x0009e000011a7983 */ /* 0x001ee80000300800 */
[----:B------:R-:W-:Y:S04]  /*24380*/  STS.U16 [R3+0x12c00], R24 ;  /* 0x012c001803007388 */ /* 0x000fe80000000400 */
[----:B--2---:R0:W-:Y:S04]  /*24390*/  STL [R1+0x3c], R22 ;  /* 0x00003c1601007387 */ /* 0x0041e80000100800 */
[----:B0-----:R-:W2:Y:S04]  /*243a0*/  LDL.LU R22, [R1+0x3ff0] ;  /* 0x003ff00001167983 */ /* 0x001ea80000300800 */
[----:B------:R-:W4:Y:S04]  /*243b0*/  LDL R4, [R1+0x12d4] ;  /* 0x0012d40001047983 */ /* 0x000f280000100800 */
[----:B------:R-:W4:Y:S04]  /*243c0*/  LDL R5, [R1+0x12d8] ;  /* 0x0012d80001057983 */ /* 0x000f280000100800 */
[----:B------:R-:W2:Y:S01]  /*243d0*/  LDL.LU R24, [R1+0x3fec] ;  /* 0x003fec0001187983 */ /* 0x000ea20000300800 */
[----:B----4-:R-:W-:-:S04]  /*243e0*/  @!P0 LOP3.LUT R5, R5, R4, RZ, 0x3c, !PT ;  /* 0x0000000405058212 */ /* 0x010fc800078e3cff */
[C---:B------:R-:W-:Y:S02]  /*243f0*/  @!P0 LOP3.LUT R4, R5.reuse, R4, RZ, 0x3c, !PT ;  /* 0x0000000405048212 */ /* 0x040fe400078e3cff */
[----:B--2---:R-:W-:Y:S02]  /*24400*/  PRMT R24, RZ, 0x7610, R24 ;  /* 0x00007610ff187816 */ /* 0x004fe40000000018 */
[----:B------:R-:W-:-:S05]  /*24410*/  @!P0 LOP3.LUT R5, R5, R4, RZ, 0x3c, !PT ;  /* 0x0000000405058212 */ /* 0x000fca00078e3cff */
[----:B------:R-:W2:Y:S04]  /*24420*/  @!P0 LDG.E.U16 R24, [R4.64] ;  /* 0x0000000604188981 */ /* 0x000ea8000c1e1500 */
[----:B--2---:R0:W-:Y:S04]  /*24430*/  STL [R1+0x38], R24 ;  /* 0x0000381801007387 */ /* 0x0041e80000100800 */
[----:B0-----:R-:W2:Y:S04]  /*24440*/  LDL.LU R24, [R1+0x3fe8] ;  /* 0x003fe80001187983 */ /* 0x001ea80000300800 */
[----:B------:R-:W4:Y:S04]  /*24450*/  LDL R4, [R1+0x12b4] ;  /* 0x0012b40001047983 */ /* 0x000f280000100800 */
[----:B------:R-:W4:Y:S01]  /*24460*/  LDL R5, [R1+0x12b8] ;  /* 0x0012b80001057983 */ /* 0x000f220000100800 */
[----:B--2---:R-:W-:-:S02]  /*24470*/  PRMT R24, RZ, 0x7610, R24 ;  /* 0x00007610ff187816 */ /* 0x004fc40000000018 */
[----:B----4-:R-:W-:-:S04]  /*24480*/  @!P0 LOP3.LUT R5, R5, R4, RZ, 0x3c, !PT ;  /* 0x0000000405058212 */ /* 0x010fc800078e3cff */
[----:B------:R-:W-:-:S04]  /*24490*/  @!P0 LOP3.LUT R4, R5, R4, RZ, 0x3c, !PT ;  /* 0x0000000405048212 */ /* 0x000fc800078e3cff */
[----:B------:R-:W-:-:S05]  /*244a0*/  @!P0 LOP3.LUT R5, R5, R4, RZ, 0x3c, !PT ;  /* 0x0000000405058212 */ /* 0x000fca00078e3cff */
[----:B------:R-:W2:Y:S04]  /*244b0*/  @!P0 LDG.E.U16 R24, [R4.64] ;  /* 0x0000000604188981 */ /* 0x000ea8000c1e1500 */
[----:B------:R0:W-:Y:S04]  /*244c0*/  STS.U16 [R3+0x13400], R2 ;  /* 0x0134000203007388 */ /* 0x0001e80000000400 */
[----:B0-----:R-:W4:Y:S04]  /*244d0*/  LDL.LU R2, [R1+0x3fe4] ;  /* 0x003fe40001027983 */ /* 0x001f280000300800 */
[----:B------:R-:W-:Y:S04]  /*244e0*/  STS.U16 [R3+0x13c00], R25 ;  /* 0x013c001903007388 */ /* 0x000fe80000000400 */
[----:B--2---:R0:W-:Y:S04]  /*244f0*/  STL [R1+0x34], R24 ;  /* 0x0000341801007387 */ /* 0x0041e80000100800 */
[----:B0-----:R-:W2:Y:S04]  /*24500*/  LDL.LU R24, [R1+0x3fe0] ;  /* 0x003fe00001187983 */ /* 0x001ea80000300800 */
[----:B------:R-:W2:Y:S04]  /*24510*/  LDL R4, [R1+0x1294] ;  /* 0x0012940001047983 */ /* 0x000ea80000100800 */
[----:B------:R-:W2:Y:S04]  /*24520*/  LDL R5, [R1+0x1298] ;  /* 0x0012980001057983 */ /* 0x000ea80000100800 */
[----:B------:R-:W3:Y:S04]  /*24530*/  LDL.LU R3, [R1+0x3fdc] ;  /* 0x003fdc0001037983 */ /* 0x000ee80000300800 */
[----:B------:R-:W3:Y:S01]  /*24540*/  LDL.LU R25, [R1+0x3fd8] ;  /* 0x003fd80001197983 */ /* 0x000ee20000300800 */
[----:B--2---:R-:W-:-:S04]  /*24550*/  @!P0 LOP3.LUT R5, R5, R4, RZ, 0x3c, !PT ;  /* 0x0000000405058212 */ /* 0x004fc800078e3cff */
[C---:B------:R-:W-:Y:S02]  /*24560*/  @!P0 LOP3.LUT R4, R5.reuse, R4, RZ, 0x3c, !PT ;  /* 0x0000000405048212 */ /* 0x040fe400078e3cff */
[----:B---3--:R-:W-:Y:S02]  /*24570*/  PRMT R25, RZ, 0x7610, R25 ;  /* 0x00007610ff197816 */ /* 0x008fe40000000019 */
[----:B------:R-:W-:-:S05]  /*24580*/  @!P0 LOP3.LUT R5, R5, R4, RZ, 0x3c, !PT ;  /* 0x0000000405058212 */ /* 0x000fca00078e3cff */
[----:B------:R-:W2:Y:S01]  /*24590*/  @!P0 LDG.E.U16 R25, [R4.64] ;  /* 0x0000000604198981 */ /* 0x000ea2000c1e1500 */
[----:B----4-:R-:W-:-:S05]  /*245a0*/  LOP3.LUT R2, R2, 0x7f, RZ, 0xc0, !PT ;  /* 0x0000007f02027812 */ /* 0x010fca00078ec0ff */
[----:B------:R-:W-:-:S05]  /*245b0*/  IMAD.SHL.U32 R2, R2, 0x2, RZ ;  /* 0x0000000202027824 */ /* 0x000fca00078e00ff */
[----:B------:R-:W-:-:S05]  /*245c0*/  LOP3.LUT R2, R2, 0x50, RZ, 0x3c, !PT ;  /* 0x0000005002027812 */ /* 0x000fca00078e3cff */
[----:B------:R-:W-:Y:S04]  /*245d0*/  STS.U16 [R2+0x10500], R0 ;  /* 0x0105000002007388 */ /* 0x000fe80000000400 */
[----:B--2---:R0:W-:Y:S04]  /*245e0*/  STL [R1+0x30], R25 ;  /* 0x0000301901007387 */ /* 0x0041e80000100800 */
[----:B0-----:R-:W2:Y:S04]  /*245f0*/  LDL.LU R25, [R1+0x3fd4] ;  /* 0x003fd40001197983 */ /* 0x001ea80000300800 */
[----:B------:R-:W3:Y:S04]  /*24600*/  LDL R4, [R1+0x1274] ;  /* 0x0012740001047983 */ /* 0x000ee80000100800 */
[----:B------:R-:W3:Y:S04]  /*24610*/  LDL R5, [R1+0x1278] ;  /* 0x0012780001057983 */ /* 0x000ee80000100800 */
[----:B------:R-:W4:Y:S01]  /*24620*/  LDL.LU R0, [R1+0x3fd0] ;  /* 0x003fd00001007983 */ /* 0x000f220000300800 */
[----:B---3--:R-:W-:-:S04]  /*24630*/  @!P0 LOP3.LUT R5, R5, R4, RZ, 0x3c, !PT ;  /* 0x0000000405058212 */ /* 0x008fc800078e3cff */
[C---:B------:R-:W-:Y:S02]  /*24640*/  @!P0 LOP3.LUT R4, R5.reuse, R4, RZ, 0x3c, !PT ;  /* 0x0000000405048212 */ /* 0x040fe400078e3cff */
[----:B----4-:R-:W-:Y:S02]  /*24650*/  PRMT R0, RZ, 0x7610, R0 ;  /* 0x00007610ff007816 */ /* 0x010fe40000000000 */
[----:B------:R-:W-:-:S05]  /*24660*/  @!P0 LOP3.LUT R5, R5, R4, RZ, 0x3c, !PT ;  /* 0x0000000405058212 */ /* 0x000fca00078e3cff */
[----:B------:R-:W3:Y:S04]  /*24670*/  @!P0 LDG.E.U16 R0, [R4.64] ;  /* 0x0000000604008981 */ /* 0x000ee8000c1e1500 */
[----:B------:R-:W-:Y:S04]  /*24680*/  STS.U16 [R2+0x10d00], R29 ;  /* 0x010d001d02007388 */ /* 0x000fe80000000400 */
[----:B---3--:R0:W-:Y:S04]  /*24690*/  STL [R1+0x2c], R0 ;  /* 0x00002c0001007387 */ /* 0x0081e80000100800 */
[----:B0-----:R-:W3:Y:S04]  /*246a0*/  LDL.LU R0, [R1+0x3fcc] ;  /* 0x003fcc0001007983 */ /* 0x001ee80000300800 */
        /* <DEDUP_REMOVED lines=23> */
[----:B---3--:R-:W-:-:S03]  /*24820*/  PRMT R0, RZ, 0x7610, R0 ;  /* 0x00007610ff007816 */ /* 0x008fc60000000000 */
[----:B------:R0:W-:Y:S04]  /*24830*/  STS.U16 [R2+0x11d00], R26 ;  /* 0x011d001a02007388 */ /* 0x0001e80000000400 */
[----:B0-----:R-:W3:Y:S01]  /*24840*/  LDL.LU R26, [R1+0x3fb8] ;  /* 0x003fb800011a7983 */ /* 0x001ee20000300800 */
[----:B----4-:R-:W-:-:S04]  /*24850*/  @!P0 LOP3.LUT R5, R5, R4, RZ, 0x3c, !PT ;  /* 0x0000000405058212 */ /* 0x010fc800078e3cff */
[----:B------:R-:W-:-:S04]  /*24860*/  @!P0 LOP3.LUT R4, R5, R4, RZ, 0x3c, !PT ;  /* 0x0000000405048212 */ /* 0x000fc800078e3cff */
[----:B------:R-:W-:-:S05]  /*24870*/  @!P0 LOP3.LUT R5, R5, R4, RZ, 0x3c, !PT ;  /* 0x0000000405058212 */ /* 0x000fca00078e3cff */
[----:B------:R0:W4:Y:S04]  /*24880*/  @!P0 LDG.E.U16 R0, [R4.64] ;  /* 0x0000000604008981 */ /* 0x000128000c1e1500 */
[----:B---3--:R-:W-:Y:S04]  /*24890*/  STS.U16 [R2+0x12500], R26 ;  /* 0x0125001a02007388 */ /* 0x008fe80000000400 */
[----:B0-----:R-:W3:Y:S04]  /*248a0*/  LDL R4, [R1+0x11f4] ;  /* 0x0011f40001047983 */ /* 0x001ee80000100800 */
[----:B------:R-:W3:Y:S04]  /*248b0*/  LDL R5, [R1+0x11f8] ;  /* 0x0011f80001057983 */ /* 0x000ee80000100800 */
[----:B----4-:R0:W-:Y:S04]  /*248c0*/  STL [R1+0x20], R0 ;  /* 0x0000200001007387 */ /* 0x0101e80000100800 */
[----:B0-----:R-:W4:Y:S04]  /*248d0*/  LDL R0, [R1+0x1198] ;  /* 0x0011980001007983 */ /* 0x001f280000100800 */
[----:B------:R-:W2:Y:S01]  /*248e0*/  LDL.LU R26, [R1+0x3fb4] ;  /* 0x003fb400011a7983 */ /* 0x000ea20000300800 */
[----:B---3--:R-:W-:-:S04]  /*248f0*/  @!P0 LOP3.LUT R5, R5, R4, RZ, 0x3c, !PT ;  /* 0x0000000405058212 */ /* 0x008fc800078e3cff */
[----:B------:R-:W-:-:S04]  /*24900*/  @!P0 LOP3.LUT R4, R5, R4, RZ, 0x3c, !PT ;  /* 0x0000000405048212 */ /* 0x000fc800078e3cff */
[----:B------:R-:W-:Y:S02]  /*24910*/  @!P0 LOP3.LUT R5, R5, R4, RZ, 0x3c, !PT ;  /* 0x0000000405058212 */ /* 0x000fe400078e3cff */
[----:B--2---:R-:W-:-:S06]  /*24920*/  PRMT R26, RZ, 0x7610, R26 ;  /* 0x00007610ff1a7816 */ /* 0x004fcc000000001a */
[----:B------:R-:W2:Y:S04]  /*24930*/  @!P0 LDG.E.U16 R26, [R4.64] ;  /* 0x00000006041a8981 */ /* 0x000ea8000c1e1500 */
        /* <DEDUP_REMOVED lines=11> */
[----:B------:R-:W-:Y:S04]  /*249f0*/  STS.U16 [R2+0x13500], R29 ;  /* 0x0135001d02007388 */ /* 0x000fe80000000400 */
[----:B--2---:R0:W-:Y:S04]  /*24a00*/  STL [R1+0x18], R27 ;  /* 0x0000181b01007387 */ /* 0x0041e80000100800 */
[----:B0-----:R-:W2:Y:S04]  /*24a10*/  LDL.LU R27, [R1+0x3fa8] ;  /* 0x003fa800011b7983 */ /* 0x001ea80000300800 */
[----:B------:R-:W3:Y:S04]  /*24a20*/  LDL R4, [R1+0x11b4] ;  /* 0x0011b40001047983 */ /* 0x000ee80000100800 */
[----:B------:R-:W3:Y:S04]  /*24a30*/  LDL R5, [R1+0x11b8] ;  /* 0x0011b80001057983 */ /* 0x000ee80000100800 */
[----:B------:R-:W2:Y:S04]  /*24a40*/  LDL.LU R2, [R1+0x3fa4] ;  /* 0x003fa40001027983 */ /* 0x000ea80000300800 */
[----:B------:R-:W4:Y:S01]  /*24a50*/  LDL.LU R29, [R1+0x3fa0] ;  /* 0x003fa000011d7983 */ /* 0x000f220000300800 */
[----:B---3--:R-:W-:-:S04]  /*24a60*/  @!P0 LOP3.LUT R5, R5, R4, RZ, 0x3c, !PT ;  /* 0x0000000405058212 */ /* 0x008fc800078e3cff */
[C---:B------:R-:W-:Y:S02]  /*24a70*/  @!P0 LOP3.LUT R4, R5.reuse, R4, RZ, 0x3c, !PT ;  /* 0x0000000405048212 */ /* 0x040fe400078e3cff */
[----:B--2---:R-:W-:Y:S02]  /*24a80*/  PRMT R2, RZ, 0x7610, R2 ;  /* 0x00007610ff027816 */ /* 0x004fe40000000002 */
[----:B------:R-:W-:-:S05]  /*24a90*/  @!P0 LOP3.LUT R5, R5, R4, RZ, 0x3c, !PT ;  /* 0x0000000405058212 */ /* 0x000fca00078e3cff */
[----:B------:R0:W2:Y:S04]  /*24aa0*/  @!P0 LDG.E.U16 R2, [R4.64] ;  /* 0x0000000604028981 */ /* 0x0000a8000c1e1500 */
[----:B0-----:R-:W0:Y:S02]  /*24ab0*/  S2R R5, SR_TID.X ;  /* 0x0000000000057919 */ /* 0x001e240000002100 */
[----:B0-----:R-:W-:-:S05]  /*24ac0*/  LOP3.LUT R5, R5, 0x7f, RZ, 0xc0, !PT ;  /* 0x0000007f05057812 */ /* 0x001fca00078ec0ff */
[----:B------:R-:W-:-:S05]  /*24ad0*/  IMAD.SHL.U32 R5, R5, 0x2, RZ ;  /* 0x0000000205057824 */ /* 0x000fca00078e00ff */
[----:B------:R-:W-:Y:S02]  /*24ae0*/  LOP3.LUT R4, R5, 0x50, RZ, 0x3c, !PT ;  /* 0x0000005005047812 */ /* 0x000fe400078e3cff */
[----:B------:R-:W3:Y:S01]  /*24af0*/  LDL R5, [R1+0x1194] ;  /* 0x0011940001057983 */ /* 0x000ee20000100800 */
[----:B----4-:R-:W-:-:S03]  /*24b00*/  PRMT R29, RZ, 0x7610, R29 ;  /* 0x00007610ff1d7816 */ /* 0x010fc6000000001d */
[----:B------:R0:W-:Y:S02]  /*24b10*/  STS.U16 [R4+0x13d00], R25 ;  /* 0x013d001904007388 */ /* 0x0001e40000000400 */
[----:B0-----:R-:W-:Y:S02]  /*24b20*/  @!P0 IMAD.MOV.U32 R4, RZ, RZ, R0 ;  /* 0x000000ffff048224 */ /* 0x001fe400078e0000 */
[----:B--2---:R0:W-:Y:S04]  /*24b30*/  STL [R1+0x3f14], R2 ;  /* 0x003f140201007387 */ /* 0x0041e80000100800 */
[----:B------:R-:W2:Y:S04]  /*24b40*/  LDL.LU R25, [R1+0x3f9c] ;  /* 0x003f9c0001197983 */ /* 0x000ea80000300800 */
[----:B0-----:R-:W4:Y:S04]  /*24b50*/  LDL R2, [R1+0x1138] ;  /* 0x0011380001027983 */ /* 0x001f280000100800 */
[----:B------:R-:W4:Y:S04]  /*24b60*/  LDL.LU R0, [R1+0x9ec] ;  /* 0x0009ec0001007983 */ /* 0x000f280000300800 */
[----:B---3--:R0:W3:Y:S04]  /*24b70*/  @!P0 LDG.E.U16 R29, [R4.64] ;  /* 0x00000006041d8981 */ /* 0x0080e8000c1e1500 */
[----:B0-----:R-:W4:Y:S04]  /*24b80*/  LDL R4, [R1+0x1174] ;  /* 0x0011740001047983 */ /* 0x001f280000100800 */
[----:B------:R-:W4:Y:S01]  /*24b90*/  LDL R5, [R1+0x1178] ;  /* 0x0011780001057983 */ /* 0x000f220000100800 */
[----:B--2---:R-:W-:-:S03]  /*24ba0*/  PRMT R25, RZ, 0x7610, R25 ;  /* 0x00007610ff197816 */ /* 0x004fc60000000019 */
[----:B---3--:R0:W-:Y:S04]  /*24bb0*/  STL [R1+0x3f18], R29 ;  /* 0x003f181d01007387 */ /* 0x0081e80000100800 */
[----:B0-----:R-:W2:Y:S01]  /*24bc0*/  LDL.LU R29, [R1+0xa18] ;  /* 0x000a1800011d7983 */ /* 0x001ea20000300800 */
[----:B----4-:R-:W-:-:S04]  /*24bd0*/  @!P0 LOP3.LUT R5, R5, R4, RZ, 0x3c, !PT ;  /* 0x0000000405058212 */ /* 0x010fc800078e3cff */
[----:B------:R-:W-:-:S04]  /*24be0*/  @!P0 LOP3.LUT R4, R5, R4, RZ, 0x3c, !PT ;  /* 0x0000000405048212 */ /* 0x000fc800078e3cff */
[----:B------:R-:W-:-:S05]  /*24bf0*/  @!P0 LOP3.LUT R5, R5, R4, RZ, 0x3c, !PT ;  /* 0x0000000405058212 */ /* 0x000fca00078e3cff */
[----:B------:R0:W3:Y:S01]  /*24c00*/  @!P0 LDG.E.U16 R25, [R4.64] ;  /* 0x0000000604198981 */ /* 0x0000e2000c1e1500 */
[----:B------:R-:W-:-:S05]  /*24c10*/  IMAD.SHL.U32 R24, R24, 0x2, RZ ;  /* 0x0000000218187824 */ /* 0x000fca00078e00ff */
[----:B------:R-:W-:Y:S01]  /*24c20*/  LOP3.LUT R24, R24, 0x60, RZ, 0x3c, !PT ;  /* 0x0000006018187812 */ /* 0x000fe200078e3cff */
[----:B0-----:R-:W4:Y:S04]  /*24c30*/  LDL R4, [R1+0x1154] ;  /* 0x0011540001047983 */ /* 0x001f280000100800 */
[----:B------:R-:W4:Y:S04]  /*24c40*/  LDL R5, [R1+0x1158] ;  /* 0x0011580001057983 */ /* 0x000f280000100800 */
[----:B--2---:R0:W-:Y:S04]  /*24c50*/  STS.U16 [R24+0x10600], R29 ;  /* 0x0106001d18007388 */ /* 0x0041e80000000400 */
[----:B------:R-:W-:Y:S04]  /*24c60*/  STS.U16 [R24+0x10e00], R27 ;  /* 0x010e001b18007388 */ /* 0x000fe80000000400 */
[----:B0-----:R-:W2:Y:S04]  /*24c70*/  LDL R29, [R1+0x1118] ;  /* 0x00111800011d7983 */ /* 0x001ea80000100800 */
[----:B---3--:R0:W-:Y:S04]  /*24c80*/  STL [R1+0x3f1c], R25 ;  /* 0x003f1c1901007387 */ /* 0x0081e80000100800 */
[----:B0-----:R-:W3:Y:S04]  /*24c90*/  LDL R25, [R1+0x1114] ;  /* 0x0011140001197983 */ /* 0x001ee80000100800 */
[----:B------:R-:W2:Y:S01]  /*24ca0*/  LDL.LU R24, [R1+0x3f98] ;  /* 0x003f980001187983 */ /* 0x000ea20000300800 */
[----:B----4-:R-:W-:-:S03]  /*24cb0*/  @!P0 LOP3.LUT R5, R5, R4, RZ, 0x3c, !PT ;  /* 0x0000000405058212 */ /* 0x010fc600078e3cff */
[----:B------:R-:W4:Y:S01]  /*24cc0*/  LDL.LU R27, [R1+0x3f94] ;  /* 0x003f9400011b7983 */ /* 0x000f220000300800 */
[----:B------:R-:W-:-:S04]  /*24cd0*/  @!P0 LOP3.LUT R4, R5, R4, RZ, 0x3c, !PT ;  /* 0x0000000405048212 */ /* 0x000fc800078e3cff */
[----:B------:R-:W-:Y:S02]  /*24ce0*/  @!P0 LOP3.LUT R5, R5, R4, RZ, 0x3c, !PT ;  /* 0x0000000405058212 */ /* 0x000fe400078e3cff */
[----:B--2---:R-:W-:-:S06]  /*24cf0*/  PRMT R24, RZ, 0x7610, R24 ;  /* 0x00007610ff187816 */ /* 0x004fcc0000000018 */
        /* <DEDUP_REMOVED lines=11> */
[----:B------:R-:W4:Y:S04]  /*24db0*/  LDL R2, [R1+0x10d8] ;  /* 0x0010d80001027983 */ /* 0x000f280000100800 */
[----:B0-----:R-:W4:Y:S04]  /*24dc0*/  LDL R24, [R1+0x10d4] ;  /* 0x0010d40001187983 */ /* 0x001f280000100800 */
[----:B---3--:R0:W3:Y:S04]  /*24dd0*/  @!P0 LDG.E.U16 R27, [R4.64] ;  /* 0x00000006041b8981 */ /* 0x0080e8000c1e1500 */
[----:B0-----:R-:W0:Y:S02]  /*24de0*/  S2R R5, SR_TID.X ;  /* 0x0000000000057919 */ /* 0x001e240000002100 */
[----:B0-----:R-:W-:-:S05]  /*24df0*/  LOP3.LUT R5, R5, 0x7f, RZ, 0xc0, !PT ;  /* 0x0000007f05057812 */ /* 0x001fca00078ec0ff */
[----:B------:R-:W-:Y:S02]  /*24e00*/  IMAD.SHL.U32 R4, R5, 0x2, RZ ;  /* 0x0000000205047824 */ /* 0x000fe400078e00ff */
[----:B------:R-:W4:Y:S01]  /*24e10*/  LDL.LU R5, [R1+0x9f8] ;  /* 0x0009f80001057983 */ /* 0x000f220000300800 */
[----:B--2---:R-:W-:-:S03]  /*24e20*/  PRMT R26, RZ, 0x7610, R26 ;  /* 0x00007610ff1a7816 */ /* 0x004fc6000000001a */
[----:B---3--:R0:W-:Y:S02]  /*24e30*/  STL [R1+0x3f24], R27 ;  /* 0x003f241b01007387 */ /* 0x0081e40000100800 */
[----:B0-----:R-:W-:Y:S01]  /*24e40*/  LOP3.LUT R27, R4, 0x60, RZ, 0x3c, !PT ;  /* 0x00000060041b7812 */ /* 0x001fe200078e3cff */
[----:B------:R-:W-:Y:S01]  /*24e50*/  @!P0 IMAD.MOV.U32 R4, RZ, RZ, R29 ;  /* 0x000000ffff048224 */ /* 0x000fe200078e001d */
[----:B------:R-:W-:Y:S01]  /*24e60*/  PRMT R23, RZ, 0x7610, R23 ;  /* 0x00007610ff177816 */ /* 0x000fe20000000017 */
[----:B------:R-:W2:Y:S04]  /*24e70*/  LDL R29, [R1+0x10b4] ;  /* 0x0010b400011d7983 */ /* 0x000ea80000100800 */
[----:B----4-:R0:W-:Y:S02]  /*24e80*/  STS.U16 [R27+0x11e00], R5 ;  /* 0x011e00051b007388 */ /* 0x0101e40000000400 */
[----:B0-----:R-:W-:-:S02]  /*24e90*/  @!P0 IMAD.MOV.U32 R5, RZ, RZ, R25 ;  /* 0x000000ffff058224 */ /* 0x001fc400078e0019 */
[----:B------:R-:W3:Y:S04]  /*24ea0*/  LDL R25, [R1+0x10b8] ;  /* 0x0010b80001197983 */ /* 0x000ee80000100800 */
[----:B------:R0:W4:Y:S04]  /*24eb0*/  @!P0 LDG.E.U16 R26, [R4.64] ;  /* 0x00000006041a8981 */ /* 0x000128000c1e1500 */
[----:B0-----:R-:W2:Y:S04]  /*24ec0*/  LDL R4, [R1+0x10f4] ;  /* 0x0010f40001047983 */ /* 0x001ea80000100800 */
[----:B------:R-:W2:Y:S04]  /*24ed0*/  LDL R5, [R1+0x10f8] ;  /* 0x0010f80001057983 */ /* 0x000ea80000100800 */
[----:B------:R-:W-:Y:S04]  /*24ee0*/  STS.U16 [R27+0x12600], R0 ;  /* 0x012600001b007388 */ /* 0x000fe80000000400 */
[----:B----4-:R0:W-:Y:S04]  /*24ef0*/  STL [R1+0x3f28], R26 ;  /* 0x003f281a01007387 */ /* 0x0101e80000100800 */
[----:B0-----:R-:W4:Y:S01]  /*24f00*/  LDL.LU R26, [R1+0x990] ;  /* 0x00099000011a7983 */ /* 0x001f220000300800 */
[-C--:B--2---:R-:W-:Y:S01]  /*24f10*/  @!P0 LOP3.LUT R5, R5, R4.reuse, RZ, 0x3c, !PT ;  /* 0x0000000405058212 */ /* 0x084fe200078e3cff */
[----:B------:R-:W2:Y:S03]  /*24f20*/  LDL.LU R0, [R1+0x3f8c] ;  /* 0x003f8c0001007983 */ /* 0x000ea60000300800 */
[----:B------:R-:W-:-:S04]  /*24f30*/  @!P0 LOP3.LUT R4, R5, R4, RZ, 0x3c, !PT ;  /* 0x0000000405048212 */ /* 0x000fc800078e3cff */
[----:B------:R-:W-:-:S05]  /*24f40*/  @!P0 LOP3.LUT R5, R5, R4, RZ, 0x3c, !PT ;  /* 0x0000000405058212 */ /* 0x000fca00078e3cff */
[----:B------:R0:W2:Y:S04]  /*24f50*/  @!P0 LDG.E.U16 R23, [R4.64] ;  /* 0x0000000604178981 */ /* 0x0000a8000c1e1500 */
[----:B0-----:R-:W2:Y:S01]  /*24f60*/  LDL.LU R5, [R1+0x9cc] ;  /* 0x0009cc0001057983 */ /* 0x001ea20000300800 */
[----:B------:R-:W-:Y:S01]  /*24f70*/  PRMT R22, RZ, 0x7610, R22 ;  /* 0x00007610ff167816 */ /* 0x000fe20000000016 */
[----:B------:R-:W-:Y:S02]  /*24f80*/  @!P0 IMAD.MOV.U32 R4, RZ, RZ, R2 ;  /* 0x000000ffff048224 */ /* 0x000fe400078e0002 */
[----:B--2---:R0:W-:Y:S02]  /*24f90*/  STS.U16 [R27+0x12e00], R5 ;  /* 0x012e00051b007388 */ /* 0x0041e40000000400 */
[----:B0-----:R-:W-:-:S05]  /*24fa0*/  @!P0 IMAD.MOV.U32 R5, RZ, RZ, R24 ;  /* 0x000000ffff058224 */ /* 0x001fca00078e0018 */
[----:B------:R3:W2:Y:S04]  /*24fb0*/  @!P0 LDG.E.U16 R22, [R4.64] ;  /* 0x0000000604168981 */ /* 0x0006a8000c1e1500 */
[----:B------:R-:W-:Y:S01]  /*24fc0*/  STL [R1+0x3f2c], R23 ;  /* 0x003f2c1701007387 */ /* 0x000fe20000100800 */
[----:B------:R-:W-:Y:S01]  /*24fd0*/  PRMT R21, RZ, 0x7610, R21 ;  /* 0x00007610ff157816 */ /* 0x000fe20000000015 */
[----:B------:R-:W4:Y:S02]  /*24fe0*/  LDL R2, [R1+0x1098] ;  /* 0x0010980001027983 */ /* 0x000f240000100800 */
[----:B------:R-:W4:Y:S02]  /*24ff0*/  LDL.LU R24, [R1+0xa14] ;  /* 0x000a140001187983 */ /* 0x000f240000300800 */
[----:B---3--:R-:W-:-:S02]  /*25000*/  @!P0 IMAD.MOV.U32 R4, RZ, RZ, R25 ;  /* 0x000000ffff048224 */ /* 0x008fc400078e0019 */
[----:B------:R-:W-:-:S05]  /*25010*/  @!P0 IMAD.MOV.U32 R5, RZ, RZ, R29 ;  /* 0x000000ffff058224 */ /* 0x000fca00078e001d */
[----:B------:R4:W3:Y:S04]  /*25020*/  @!P0 LDG.E.U16 R21, [R4.64] ;  /* 0x0000000604158981 */ /* 0x0008e8000c1e1500 */
[----:B--2---:R0:W-:Y:S01]  /*25030*/  STL [R1+0x3f30], R22 ;  /* 0x003f301601007387 */ /* 0x0041e20000100800 */
[----:B------:R-:W-:Y:S01]  /*25040*/  PRMT R20, RZ, 0x7610, R20 ;  /* 0x00007610ff147816 */ /* 0x000fe20000000014 */
[----:B------:R-:W2:Y:S02]  /*25050*/  LDL R29, [R1+0x1078] ;  /* 0x00107800011d7983 */ /* 0x000ea40000100800 */
[----:B0-----:R-:W2:Y:S01]  /*25060*/  LDL R22, [R1+0x1094] ;  /* 0x0010940001167983 */ /* 0x001ea20000100800 */
[----:B----4-:R-:W-:-:S03]  /*25070*/  @!P0 IMAD.MOV.U32 R4, RZ, RZ, R2 ;  /* 0x000000ffff048224 */ /* 0x010fc600078e0002 */
[----:B------:R0:W-:Y:S01]  /*25080*/  STS.U16 [R27+0x13600], R26 ;  /* 0x0136001a1b007388 */ /* 0x0001e20000000400 */
[----:B------:R-:W4:Y:S02]  /*25090*/  LDL.LU R25, [R1+0xa0c] ;  /* 0x000a0c0001197983 */ /* 0x000f240000300800 */
[----:B------:R1:W-:Y:S01]  /*250a0*/  STS.U16 [R27+0x13e00], R3 ;  /* 0x013e00031b007388 */ /* 0x0003e20000000400 */
[----:B---3--:R3:W-:Y:S01]  /*250b0*/  STL [R1+0x3f34], R21 ;  /* 0x003f341501007387 */ /* 0x0087e20000100800 */
[----:B------:R-:W4:Y:S01]  /*250c0*/  LDL R23, [R1+0x1058] ;  /* 0x0010580001177983 */ /* 0x000f220000100800 */
[----:B0-----:R-:W-:Y:S02]  /*250d0*/  LOP3.LUT R26, R28, 0x70, RZ, 0x3c, !PT ;  /* 0x000000701c1a7812 */ /* 0x001fe400078e3cff */
[----:B-1----:R-:W4:Y:S04]  /*250e0*/  LDL R27, [R1+0x1054] ;  /* 0x00105400011b7983 */ /* 0x002f280000100800 */
[----:B---3--:R-:W3:Y:S01]  /*250f0*/  LDL R21, [R1+0x1074] ;  /* 0x0010740001157983 */ /* 0x008ee20000100800 */
[----:B------:R-:W3:Y:S02]  /*25100*/  LDL.LU R28, [R1+0xa00] ;  /* 0x000a0000011c7983 */ /* 0x000ee40000300800 */
[----:B------:R-:W3:Y:S02]  /*25110*/  LDL R2, [R1+0x1038] ;  /* 0x0010380001027983 */ /* 0x000ee40000100800 */
[----:B--2---:R-:W-:-:S02]  /*25120*/  @!P0 IMAD.MOV.U32 R5, RZ, RZ, R22 ;  /* 0x000000ffff058224 */ /* 0x004fc400078e0016 */
[----:B------:R-:W2:Y:S04]  /*25130*/  LDL R22, [R1+0x1034] ;  /* 0x0010340001167983 */ /* 0x000ea80000100800 */
[----:B------:R0:W2:Y:S04]  /*25140*/  @!P0 LDG.E.U16 R20, [R4.64] ;  /* 0x0000000604148981 */ /* 0x0000a8000c1e1500 */
[----:B0-----:R-:W3:Y:S01]  /*25150*/  LDL.LU R5, [R1+0xa20] ;  /* 0x000a200001057983 */ /* 0x001ee20000300800 */
[----:B------:R-:W-:Y:S01]  /*25160*/  PRMT R19, RZ, 0x7610, R19 ;  /* 0x00007610ff137816 */ /* 0x000fe20000000013 */
[----:B------:R-:W-:-:S02]  /*25170*/  @!P0 IMAD.MOV.U32 R4, RZ, RZ, R29 ;  /* 0x000000ffff048224 */ /* 0x000fc400078e001d */
[----:B--2---:R0:W-:Y:S04]  /*25180*/  STL [R1+0x3f38], R20 ;  /* 0x003f381401007387 */ /* 0x0041e80000100800 */
[----:B---3--:R1:W-:Y:S04]  /*25190*/  STS.U16 [R26+0x10700], R5 ;  /* 0x010700051a007388 */ /* 0x0083e80000000400 */
[----:B0-----:R-:W2:Y:S01]  /*251a0*/  LDL R20, [R1+0x1018] ;  /* 0x0010180001147983 */ /* 0x001ea20000100800 */
[----:B-1----:R-:W-:-:S03]  /*251b0*/  @!P0 IMAD.MOV.U32 R5, RZ, RZ, R21 ;  /* 0x000000ffff058224 */ /* 0x002fc600078e0015 */
[----:B------:R-:W3:Y:S01]  /*251c0*/  LDL R21, [R1+0x1014] ;  /* 0x0010140001157983 */ /* 0x000ee20000100800 */
[----:B------:R-:W2:Y:S03]  /*251d0*/  LDL.LU R29, [R1+0x9f4] ;  /* 0x0009f400011d7983 */ /* 0x000ea60000300800 */
[----:B------:R0:W2:Y:S04]  /*251e0*/  @!P0 LDG.E.U16 R19, [R4.64] ;  /* 0x0000000604138981 */ /* 0x0000a8000c1e1500 */
[----:B0-----:R-:W2:Y:S01]  /*251f0*/  LDL.LU R5, [R1+0xa1c] ;  /* 0x000a1c0001057983 */ /* 0x001ea20000300800 */
[----:B------:R-:W-:Y:S01]  /*25200*/  PRMT R18, RZ, 0x7610, R18 ;  /* 0x00007610ff127816 */ /* 0x000fe20000000012 */
[----:B----4-:R-:W-:Y:S01]  /*25210*/  @!P0 IMAD.MOV.U32 R4, RZ, RZ, R23 ;  /* 0x000000ffff048224 */ /* 0x010fe200078e0017 */
[----:B------:R-:W-:Y:S01]  /*25220*/  PRMT R17, RZ, 0x7610, R17 ;  /* 0x00007610ff117816 */ /* 0x000fe20000000011 */
[----:B--2---:R0:W-:Y:S02]  /*25230*/  STS.U16 [R26+0x10f00], R5 ;  /* 0x010f00051a007388 */ /* 0x0041e40000000400 */
[----:B0-----:R-:W-:-:S05]  /*25240*/  @!P0 IMAD.MOV.U32 R5, RZ, RZ, R27 ;  /* 0x000000ffff058224 */ /* 0x001fca00078e001b */
[----:B------:R0:W2:Y:S02]  /*25250*/  @!P0 LDG.E.U16 R18, [R4.64] ;  /* 0x0000000604128981 */ /* 0x0000a4000c1e1500 */
[----:B0-----:R-:W-:Y:S02]  /*25260*/  @!P0 IMAD.MOV.U32 R4, RZ, RZ, R2 ;  /* 0x000000ffff048224 */ /* 0x001fe400078e0002 */
[----:B------:R-:W-:-:S05]  /*25270*/  @!P0 IMAD.MOV.U32 R5, RZ, RZ, R22 ;  /* 0x000000ffff058224 */ /* 0x000fca00078e0016 */
[----:B------:R0:W4:Y:S01]  /*25280*/  @!P0 LDG.E.U16 R17, [R4.64] ;  /* 0x0000000604118981 */ /* 0x000122000c1e1500 */
[----:B------:R-:W-:-:S03]  /*25290*/  PRMT R16, RZ, 0x7610, R16 ;  /* 0x00007610ff107816 */ /* 0x000fc60000000010 */
[----:B------:R-:W-:Y:S01]  /*252a0*/  STL [R1+0x3f3c], R19 ;  /* 0x003f3c1301007387 */ /* 0x000fe20000100800 */
[----:B0-----:R-:W-:Y:S02]  /*252b0*/  @!P0 IMAD.MOV.U32 R4, RZ, RZ, R20 ;  /* 0x000000ffff048224 */ /* 0x001fe400078e0014 */
[----:B---3--:R-:W-:-:S05]  /*252c0*/  @!P0 IMAD.MOV.U32 R5, RZ, RZ, R21 ;  /* 0x000000ffff058224 */ /* 0x008fca00078e0015 */
[----:B------:R-:W3:Y:S04]  /*252d0*/  @!P0 LDG.E.U16 R16, [R4.64] ;  /* 0x0000000604108981 */ /* 0x000ee8000c1e1500 */
[----:B--2---:R0:W-:Y:S01]  /*252e0*/  STL [R1+0x3f40], R18 ;  /* 0x003f401201007387 */ /* 0x0041e20000100800 */
[----:B------:R-:W2:Y:S03]  /*252f0*/  LDL R2, [R1+0xff8] ;  /* 0x000ff80001027983 */ /* 0x000ea60000100800 */
[----:B0-----:R-:W2:Y:S01]  /*25300*/  LDL R18, [R1+0xff4] ;  /* 0x000ff40001127983 */ /* 0x001ea20000100800 */
[----:B------:R-:W2:Y:S03]  /*25310*/  LDL.LU R27, [R1+0x9a8] ;  /* 0x0009a800011b7983 */ /* 0x000ea60000300800 */
[----:B----4-:R0:W-:Y:S01]  /*25320*/  STL [R1+0x3f44], R17 ;  /* 0x003f441101007387 */ /* 0x0101e20000100800 */
[----:B------:R-:W4:Y:S03]  /*25330*/  LDL R21, [R1+0xfd4] ;  /* 0x000fd40001157983 */ /* 0x000f260000100800 */
[----:B0-----:R-:W4:Y:S01]  /*25340*/  LDL R17, [R1+0xfd8] ;  /* 0x000fd80001117983 */ /* 0x001f220000100800 */
[----:B------:R-:W-:-:S03]  /*25350*/  PRMT R15, RZ, 0x7610, R15 ;  /* 0x00007610ff0f7816 */ /* 0x000fc6000000000f */
[----:B------:R0:W-:Y:S01]  /*25360*/  STS.U16 [R26+0x11700], R24 ;  /* 0x011700181a007388 */ /* 0x0001e20000000400 */
[----:B------:R-:W-:-:S03]  /*25370*/  PRMT R14, RZ, 0x7610, R14 ;  /* 0x00007610ff0e7816 */ /* 0x000fc6000000000e */
[----:B0-----:R-:W4:Y:S01]  /*25380*/  LDL.LU R24, [R1+0x9ac] ;  /* 0x0009ac0001187983 */ /* 0x001f220000300800 */
[----:B---3--:R-:W-:Y:S02]  /*25390*/  STL [R1+0x3f48], R16 ;  /* 0x003f481001007387 */ /* 0x008fe40000100800 */
[----:B------:R-:W3:Y:S02]  /*253a0*/  LDL R20, [R1+0xfb4] ;  /* 0x000fb40001147983 */ /* 0x000ee40000100800 */
[----:B------:R-:W3:Y:S02]  /*253b0*/  LDL R19, [R1+0xfb8] ;  /* 0x000fb80001137983 */ /* 0x000ee40000100800 */
[----:B--2---:R-:W-:Y:S02]  /*253c0*/  @!P0 IMAD.MOV.U32 R4, RZ, RZ, R2 ;  /* 0x000000ffff048224 */ /* 0x004fe400078e0002 */
[----:B------:R-:W-:-:S05]  /*253d0*/  @!P0 IMAD.MOV.U32 R5, RZ, RZ, R18 ;  /* 0x000000ffff058224 */ /* 0x000fca00078e0012 */
[----:B------:R4:W2:Y:S02]  /*253e0*/  @!P0 LDG.E.U16 R15, [R4.64] ;  /* 0x00000006040f8981 */ /* 0x0008a4000c1e1500 */
[----:B----4-:R-:W-:Y:S02]  /*253f0*/  @!P0 IMAD.MOV.U32 R5, RZ, RZ, R21 ;  /* 0x000000ffff058224 */ /* 0x010fe400078e0015 */
[----:B------:R-:W-:-:S05]  /*25400*/  @!P0 IMAD.MOV.U32 R4, RZ, RZ, R17 ;  /* 0x000000ffff048224 */ /* 0x000fca00078e0011 */
[----:B------:R3:W4:Y:S04]  /*25410*/  @!P0 LDG.E.U16 R14, [R4.64] ;  /* 0x00000006040e8981 */ /* 0x000728000c1e1500 */
[----:B------:R-:W-:Y:S01]  /*25420*/  STS.U16 [R26+0x11f00], R25 ;  /* 0x011f00191a007388 */ /* 0x000fe20000000400 */
[----:B------:R0:W-:Y:S01]  /*25430*/  STS.U16 [R26+0x12700], R28 ;  /* 0x0127001c1a007388 */ /* 0x0001e20000000400 */
[----:B------:R-:W-:Y:S01]  /*25440*/  PRMT R13, RZ, 0x7610, R13 ;  /* 0x00007610ff0d7816 */ /* 0x000fe2000000000d */
[----:B---3--:R-:W-:Y:S02]  /*25450*/  @!P0 IMAD.MOV.U32 R4, RZ, RZ, R19 ;  /* 0x000000ffff048224 */ /* 0x008fe400078e0013 */
[----:B------:R-:W-:Y:S01]  /*25460*/  @!P0 IMAD.MOV.U32 R5, RZ, RZ, R20 ;  /* 0x000000ffff058224 */ /* 0x000fe200078e0014 */
[----:B0-----:R-:W3:Y:S01]  /*25470*/  LDL.LU R28, [R1+0x9b4] ;  /* 0x0009b400011c7983 */ /* 0x001ee20000300800 */
[----:B------:R-:W3:Y:S02]  /*25480*/  LDL R2, [R1+0xf98] ;  /* 0x000f980001027983 */ /* 0x000ee40000100800 */
[----:B------:R-:W3:Y:S01]  /*25490*/  LDL.LU R25, [R1+0x9bc] ;  /* 0x0009bc0001197983 */ /* 0x000ee20000300800 */
[----:B------:R3:W3:Y:S04]  /*254a0*/  @!P0 LDG.E.U16 R13, [R4.64] ;  /* 0x00000006040d8981 */ /* 0x0006e8000c1e1500 */
[----:B------:R-:W-:Y:S01]  /*254b0*/  STS.U16 [R26+0x12f00], R29 ;  /* 0x012f001d1a007388 */ /* 0x000fe20000000400 */
[----:B------:R0:W-:Y:S03]  /*254c0*/  STS.U16 [R26+0x13700], R0 ;  /* 0x013700001a007388 */ /* 0x0001e60000000400 */
[----:B--2---:R1:W-:Y:S01]  /*254d0*/  STL [R1+0x3f4c], R15 ;  /* 0x003f4c0f01007387 */ /* 0x0043e20000100800 */
[----:B------:R-:W2:Y:S02]  /*254e0*/  LDL R18, [R1+0xf94] ;  /* 0x000f940001127983 */ /* 0x000ea40000100800 */
[----:B------:R-:W2:Y:S02]  /*254f0*/  LDL R17, [R1+0xf78] ;  /* 0x000f780001117983 */ /* 0x000ea40000100800 */
[----:B------:R-:W2:Y:S01]  /*25500*/  LDL R16, [R1+0x1758] ;  /* 0x0017580001107983 */ /* 0x000ea20000100800 */
[----:B----4-:R4:W-:Y:S01]  /*25510*/  STL [R1+0x3f50], R14 ;  /* 0x003f500e01007387 */ /* 0x0109e20000100800 */
[----:B0-----:R-:W2:Y:S02]  /*25520*/  LDL.LU R0, [R1+0x3f88] ;  /* 0x003f880001007983 */ /* 0x001ea40000300800 */
[----:B-1----:R-:W2:Y:S01]  /*25530*/  LDL R15, [R1+0xf68] ;  /* 0x000f6800010f7983 */ /* 0x002ea20000100800 */
[----:B----4-:R-:W4:Y:S01]  /*25540*/  LDL R14, [R1+0x1748] ;  /* 0x00174800010e7983 */ /* 0x010f220000100800 */
[----:B------:R-:W-:Y:S01]  /*25550*/  PRMT R12, RZ, 0x7610, R12 ;  /* 0x00007610ff0c7816 */ /* 0x000fe2000000000c */
[----:B------:R-:W4:Y:S02]  /*25560*/  LDL.LU R29, [R1+0x9c4] ;  /* 0x0009c400011d7983 */ /* 0x000f240000300800 */
[----:B---3--:R-:W-:Y:S01]  /*25570*/  @!P0 IMAD.MOV.U32 R4, RZ, RZ, R2 ;  /* 0x000000ffff048224 */ /* 0x008fe200078e0002 */
[----:B------:R0:W-:Y:S01]  /*25580*/  STL [R1+0x3f54], R13 ;  /* 0x003f540d01007387 */ /* 0x0001e20000100800 */
[----:B------:R-:W3:Y:S01]  /*25590*/  LDL R2, [R1+0x172c] ;  /* 0x00172c0001027983 */ /* 0x000ee20000100800 */
[----:B------:R-:W-:-:S02]  /*255a0*/  PRMT R11, RZ, 0x7610, R11 ;  /* 0x00007610ff0b7816 */ /* 0x000fc4000000000b */
[----:B0-----:R-:W3:Y:S01]  /*255b0*/  LDL R13, [R1+0x1728] ;  /* 0x00172800010d7983 */ /* 0x001ee20000100800 */
[----:B------:R-:W-:Y:S01]  /*255c0*/  PRMT R10, RZ, 0x7610, R10 ;  /* 0x00007610ff0a7816 */ /* 0x000fe2000000000a */
[----:B--2---:R-:W-:-:S05]  /*255d0*/  @!P0 IMAD.MOV.U32 R5, RZ, RZ, R18 ;  /* 0x000000ffff058224 */ /* 0x004fca00078e0012 */
[----:B------:R0:W2:Y:S02]  /*255e0*/  @!P0 LDG.E.U16 R12, [R4.64] ;  /* 0x00000006040c8981 */ /* 0x0000a4000c1e1500 */
[----:B0-----:R-:W-:Y:S02]  /*255f0*/  @!P0 IMAD.MOV.U32 R4, RZ, RZ, R16 ;  /* 0x000000ffff048224 */ /* 0x001fe400078e0010 */
[----:B------:R-:W-:-:S05]  /*25600*/  @!P0 IMAD.MOV.U32 R5, RZ, RZ, R17 ;  /* 0x000000ffff058224 */ /* 0x000fca00078e0011 */
[----:B------:R4:W2:Y:S02]  /*25610*/  @!P0 LDG.E.U16 R11, [R4.64] ;  /* 0x00000006040b8981 */ /* 0x0008a4000c1e1500 */
[----:B----4-:R-:W-:Y:S02]  /*25620*/  @!P0 IMAD.MOV.U32 R4, RZ, RZ, R14 ;  /* 0x000000ffff048224 */ /* 0x010fe400078e000e */
[----:B------:R-:W-:-:S05]  /*25630*/  @!P0 IMAD.MOV.U32 R5, RZ, RZ, R15 ;  /* 0x000000ffff058224 */ /* 0x000fca00078e000f */
[----:B------:R3:W4:Y:S01]  /*25640*/  @!P0 LDG.E.U16 R10, [R4.64] ;  /* 0x00000006040a8981 */ /* 0x000722000c1e1500 */
[----:B------:R-:W-:Y:S01]  /*25650*/  PRMT R9, RZ, 0x7610, R9 ;  /* 0x00007610ff097816 */ /* 0x000fe20000000009 */
[----:B---3--:R-:W-:Y:S02]  /*25660*/  @!P0 IMAD.MOV.U32 R4, RZ, RZ, R2 ;  /* 0x000000ffff048224 */ /* 0x008fe400078e0002 */
[----:B------:R-:W-:-:S05]  /*25670*/  @!P0 IMAD.MOV.U32 R5, RZ, RZ, R13 ;  /* 0x000000ffff058224 */ /* 0x000fca00078e000d */
[----:B------:R-:W2:Y:S04]  /*25680*/  @!P0 LDG.E.U16 R9, [R4.64] ;  /* 0x0000000604098981 */ /* 0x000ea8000c1e1500 */
[----:B------:R-:W-:Y:S01]  /*25690*/  STS.U16 [R26+0x13f00], R27 ;  /* 0x013f001b1a007388 */ /* 0x000fe20000000400 */
[----:B------:R0:W-:Y:S02]  /*256a0*/  STS.U16 [R0], R24 ;  /* 0x0000001800007388 */ /* 0x0001e40000000400 */
[----:B------:R1:W-:Y:S01]  /*256b0*/  STS.U16 [R0+0x400], R28 ;  /* 0x0004001c00007388 */ /* 0x0003e20000000400 */
[----:B--2---:R-:W-:Y:S04]  /*256c0*/  STL [R1+0x3f58], R12 ;  /* 0x003f580c01007387 */ /* 0x004fe80000100800 */
[----:B------:R2:W-:Y:S01]  /*256d0*/  STL [R1+0x3f5c], R11 ;  /* 0x003f5c0b01007387 */ /* 0x0005e20000100800 */
[----:B0-----:R-:W3:Y:S02]  /*256e0*/  LDL.LU R24, [R1+0x9c8] ;  /* 0x0009c80001187983 */ /* 0x001ee40000300800 */
[----:B-1----:R-:W3:Y:S01]  /*256f0*/  LDL.LU R28, [R1+0x9d4] ;  /* 0x0009d400011c7983 */ /* 0x002ee20000300800 */
[----:B----4-:R0:W-:Y:S01]  /*25700*/  STL [R1+0x3f60], R10 ;  /* 0x003f600a01007387 */ /* 0x0101e20000100800 */
[----:B------:R-:W4:Y:S02]  /*25710*/  LDL R14, [R1+0x1708] ;  /* 0x00170800010e7983 */ /* 0x000f240000100800 */
[----:B------:R-:W3:Y:S02]  /*25720*/  LDL R13, [R1+0xd6c] ;  /* 0x000d6c00010d7983 */ /* 0x000ee40000100800 */
[----:B------:R-:W3:Y:S01]  /*25730*/  LDL R2, [R1+0x16ec] ;  /* 0x0016ec0001027983 */ /* 0x000ee20000100800 */
[----:B--2---:R-:W2:Y:S04]  /*25740*/  LDL R11, [R1+0x16d0] ;  /* 0x0016d000010b7983 */ /* 0x004ea80000100800 */
[----:B0-----:R-:W2:Y:S01]  /*25750*/  LDL R10, [R1+0x170c] ;  /* 0x00170c00010a7983 */ /* 0x001ea20000100800 */
[----:B------:R-:W3:Y:S03]  /*25760*/  LDL.LU R18, [R1+0x9d8] ;  /* 0x0009d80001127983 */ /* 0x000ee60000300800 */
[----:B------:R-:W-:Y:S01]  /*25770*/  STL [R1+0x3f64], R9 ;  /* 0x003f640901007387 */ /* 0x000fe20000100800 */
[----:B------:R-:W3:Y:S02]  /*25780*/  LDL R12, [R1+0x16cc] ;  /* 0x0016cc00010c7983 */ /* 0x000ee40000100800 */
[----:B------:R-:W3:Y:S02]  /*25790*/  LDL.LU R19, [R1+0x9dc] ;  /* 0x0009dc0001137983 */ /* 0x000ee40000300800 */
[----:B------:R-:W3:Y:S01]  /*257a0*/  LDL.LU R20, [R1+0x9d0] ;  /* 0x0009d00001147983 */ /* 0x000ee20000300800 */
[----:B------:R-:W3:Y:S01]  /*257b0*/  LDL.LU R21, [R1+0x9c0] ;  /* 0x0009c00001157983 */ /* 0x000ee20000300800 */
[----:B------:R-:W3:Y:S02]  /*257c0*/  LDL.LU R22, [R1+0x9b0] ;  /* 0x0009b00001167983 */ /* 0x000ee40000300800 */
[----:B------:R-:W3:Y:S02]  /*257d0*/  LDL.LU R23, [R1+0x9a4] ;  /* 0x0009a40001177983 */ /* 0x000ee40000300800 */
[----:B------:R-:W3:Y:S01]  /*257e0*/  LDL.LU R26, [R1+0x99c] ;  /* 0x00099c00011a7983 */ /* 0x000ee20000300800 */
[----:B------:R0:W-:Y:S04]  /*257f0*/  STS.U16 [R0+0x800], R25 ;  /* 0x0008001900007388 */ /* 0x0001e80000000400 */
[----:B------:R-:W3:Y:S04]  /*25800*/  LDL.LU R27, [R1+0x998] ;  /* 0x00099800011b7983 */ /* 0x000ee80000300800 */
[----:B------:R1:W-:Y:S01]  /*25810*/  STS.U16 [R0+0xc00], R29 ;  /* 0x000c001d00007388 */ /* 0x0003e20000000400 */
[----:B------:R-:W-:-:S03]  /*25820*/  PRMT R8, RZ, 0x7610, R8 ;  /* 0x00007610ff087816 */ /* 0x000fc60000000008 */
[----:B0-----:R-:W3:Y:S01]  /*25830*/  LDL.LU R25, [R1+0x994] ;  /* 0x0009940001197983 */ /* 0x001ee20000300800 */
[----:B-1----:R-:W3:Y:S02]  /*25840*/  LDL.LU R29, [R1+0x98c] ;  /* 0x00098c00011d7983 */ /* 0x002ee40000300800 */
[----:B------:R-:W3:Y:S01]  /*25850*/  LDL R9, [R1+0x16b0] ;  /* 0x0016b00001097983 */ /* 0x000ee20000100800 */
[----:B------:R-:W-:Y:S01]  /*25860*/  PRMT R7, RZ, 0x7610, R7 ;  /* 0x00007610ff077816 */ /* 0x000fe20000000007 */
[----:B----4-:R-:W-:Y:S02]  /*25870*/  @!P0 IMAD.MOV.U32 R5, RZ, RZ, R14 ;  /* 0x000000ffff058224 */ /* 0x010fe400078e000e */
[----:B--2---:R-:W-:Y:S02]  /*25880*/  @!P0 IMAD.MOV.U32 R4, RZ, RZ, R10 ;  /* 0x000000ffff048224 */ /* 0x004fe400078e000a */
[----:B------:R-:W2:Y:S04]  /*25890*/  LDL R10, [R1+0x16ac] ;  /* 0x0016ac00010a7983 */ /* 0x000ea80000100800 */
[----:B------:R3:W4:Y:S02]  /*258a0*/  @!P0 LDG.E.U16 R8, [R4.64] ;  /* 0x0000000604088981 */ /* 0x000724000c1e1500 */
[----:B---3--:R-:W-:-:S02]  /*258b0*/  @!P0 IMAD.MOV.U32 R4, RZ, RZ, R2 ;  /* 0x000000ffff048224 */ /* 0x008fc400078e0002 */
[----:B------:R-:W-:-:S05]  /*258c0*/  @!P0 IMAD.MOV.U32 R5, RZ, RZ, R13 ;  /* 0x000000ffff058224 */ /* 0x000fca00078e000d */
[----:B------:R0:W3:Y:S01]  /*258d0*/  @!P0 LDG.E.U16 R7, [R4.64] ;  /* 0x0000000604078981 */ /* 0x0000e2000c1e1500 */
[----:B------:R-:W-:Y:S02]  /*258e0*/  PRMT R6, RZ, 0x7610, R6 ;  /* 0x00007610ff067816 */ /* 0x000fe40000000006 */
[----:B------:R-:W-:Y:S01]  /*258f0*/  PRMT R3, RZ, 0x7610, R3 ;  /* 0x00007610ff037816 */ /* 0x000fe20000000003 */
[----:B0-----:R-:W-:Y:S02]  /*25900*/  @!P0 IMAD.MOV.U32 R4, RZ, RZ, R11 ;  /* 0x000000ffff048224 */ /* 0x001fe400078e000b */
[----:B------:R-:W-:-:S05]  /*25910*/  @!P0 IMAD.MOV.U32 R5, RZ, RZ, R12 ;  /* 0x000000ffff058224 */ /* 0x000fca00078e000c */
[----:B------:R0:W3:Y:S02]  /*25920*/  @!P0 LDG.E.U16 R6, [R4.64] ;  /* 0x0000000604068981 */ /* 0x0000e4000c1e1500 */
[----:B0-----:R-:W-:Y:S02]  /*25930*/  @!P0 IMAD.MOV.U32 R4, RZ, RZ, R9 ;  /* 0x000000ffff048224 */ /* 0x001fe400078e0009 */
[----:B------:R0:W-:Y:S04]  /*25940*/  STS.U16 [R0+0x1000], R24 ;  /* 0x0010001800007388 */ /* 0x0001e80000000400 */
[----:B------:R1:W-:Y:S01]  /*25950*/  STS.U16 [R0+0x1400], R28 ;  /* 0x0014001c00007388 */ /* 0x0003e20000000400 */
[----:B--2---:R-:W-:-:S05]  /*25960*/  @!P0 IMAD.MOV.U32 R5, RZ, RZ, R10 ;  /* 0x000000ffff058224 */ /* 0x004fca00078e000a */
[----:B------:R-:W2:Y:S04]  /*25970*/  @!P0 LDG.E.U16 R3, [R4.64] ;  /* 0x0000000604038981 */ /* 0x000ea8000c1e1500 */
[----:B----4-:R-:W-:Y:S04]  /*25980*/  STL [R1+0x3f68], R8 ;  /* 0x003f680801007387 */ /* 0x010fe80000100800 */
[----:B---3--:R-:W-:Y:S01]  /*25990*/  STL [R1+0x3f6c], R7 ;  /* 0x003f6c0701007387 */ /* 0x008fe20000100800 */
[----:B0-----:R-:W3:Y:S02]  /*259a0*/  LDL.LU R24, [R1+0x988] ;  /* 0x0009880001187983 */ /* 0x001ee40000300800 */
[----:B------:R-:W4:Y:S02]  /*259b0*/  LDL.LU R2, [R1+0x984] ;  /* 0x0009840001027983 */ /* 0x000f240000300800 */
[----:B-1----:R-:W3:Y:S01]  /*259c0*/  LDL.LU R28, [R1+0x980] ;  /* 0x00098000011c7983 */ /* 0x002ee20000300800 */
[----:B------:R-:W-:Y:S04]  /*259d0*/  STS.U16 [R0+0x3800], R25 ;  /* 0x0038001900007388 */ /* 0x000fe80000000400 */
[----:B------:R-:W-:Y:S04]  /*259e0*/  STS.U16 [R0+0x3c00], R29 ;  /* 0x003c001d00007388 */ /* 0x000fe80000000400 */
[----:B------:R-:W-:Y:S04]  /*259f0*/  STL [R1+0x3f70], R6 ;  /* 0x003f700601007387 */ /* 0x000fe80000100800 */
[----:B------:R-:W-:Y:S04]  /*25a00*/  STS.U16 [R0+0x1800], R18 ;  /* 0x0018001200007388 */ /* 0x000fe80000000400 */
        /* <DEDUP_REMOVED lines=8> */
[----:B0-----:R-:W2:Y:S01]  /*25a90*/  LDL.LU R3, [R1+0x978] ;  /* 0x0009780001037983 */ /* 0x001ea20000300800 */
[----:B------:R-:W2:Y:S02]  /*25aa0*/  LDL.LU R4, [R1+0x974] ;  /* 0x0009740001047983 */ /* 0x000ea40000300800 */
[----:B------:R-:W2:Y:S02]  /*25ab0*/  LDL.LU R5, [R1+0x970] ;  /* 0x0009700001057983 */ /* 0x000ea40000300800 */
[----:B------:R-:W2:Y:S01]  /*25ac0*/  LDL.LU R6, [R1+0x96c] ;  /* 0x00096c0001067983 */ /* 0x000ea20000300800 */
[----:B------:R-:W2:Y:S01]  /*25ad0*/  LDL.LU R7, [R1+0x968] ;  /* 0x0009680001077983 */ /* 0x000ea20000300800 */
[----:B------:R-:W2:Y:S02]  /*25ae0*/  LDL.LU R8, [R1+0x964] ;  /* 0x0009640001087983 */ /* 0x000ea40000300800 */
[----:B------:R-:W2:Y:S02]  /*25af0*/  LDL.LU R9, [R1+0x960] ;  /* 0x0009600001097983 */ /* 0x000ea40000300800 */
[----:B------:R-:W2:Y:S01]  /*25b00*/  LDL.LU R10, [R1+0x958] ;  /* 0x00095800010a7983 */ /* 0x000ea20000300800 */
[----:B------:R-:W2:Y:S01]  /*25b10*/  LDL.LU R11, [R1+0x954] ;  /* 0x00095400010b7983 */ /* 0x000ea20000300800 */
[----:B------:R-:W2:Y:S02]  /*25b20*/  LDL.LU R25, [R1+0x950] ;  /* 0x0009500001197983 */ /* 0x000ea40000300800 */
[----:B------:R-:W2:Y:S01]  /*25b30*/  LDL.LU R29, [R1+0x7bc] ;  /* 0x0007bc00011d7983 */ /* 0x000ea20000300800 */
[----:B----4-:R0:W-:Y:S01]  /*25b40*/  STS.U16 [R0+0x4400], R2 ;  /* 0x0044000200007388 */ /* 0x0101e20000000400 */
[----:B------:R-:W4:Y:S03]  /*25b50*/  LDL.LU R12, [R1+0x7b8] ;  /* 0x0007b800010c7983 */ /* 0x000f260000300800 */
[----:B0-----:R-:W4:Y:S01]  /*25b60*/  LDL.LU R2, [R1+0x7b4] ;  /* 0x0007b40001027983 */ /* 0x001f220000300800 */
[----:B------:R-:W4:Y:S02]  /*25b70*/  LDL.LU R13, [R1+0x7b0] ;  /* 0x0007b000010d7983 */ /* 0x000f240000300800 */
[----:B------:R-:W4:Y:S02]  /*25b80*/  LDL.LU R14, [R1+0x6b8] ;  /* 0x0006b800010e7983 */ /* 0x000f240000300800 */
[----:B------:R-:W4:Y:S01]  /*25b90*/  LDL.LU R15, [R1+0x6b4] ;  /* 0x0006b400010f7983 */ /* 0x000f220000300800 */
[----:B------:R-:W4:Y:S01]  /*25ba0*/  LDL.LU R16, [R1+0x6b0] ;  /* 0x0006b00001107983 */ /* 0x000f220000300800 */
[----:B------:R-:W4:Y:S02]  /*25bb0*/  LDL.LU R17, [R1+0x6ac] ;  /* 0x0006ac0001117983 */ /* 0x000f240000300800 */
[----:B------:R-:W4:Y:S02]  /*25bc0*/  LDL.LU R18, [R1+0x6a8] ;  /* 0x0006a80001127983 */ /* 0x000f240000300800 */
[----:B------:R-:W4:Y:S01]  /*25bd0*/  LDL.LU R19, [R1+0x6a4] ;  /* 0x0006a40001137983 */ /* 0x000f220000300800 */
[----:B------:R-:W4:Y:S01]  /*25be0*/  LDL.LU R20, [R1+0x6a0] ;  /* 0x0006a00001147983 */ /* 0x000f220000300800 */
[----:B------:R-:W4:Y:S02]  /*25bf0*/  LDL.LU R21, [R1+0x69c] ;  /* 0x00069c0001157983 */ /* 0x000f240000300800 */
[----:B------:R-:W4:Y:S02]  /*25c00*/  LDL.LU R22, [R1+0x698] ;  /* 0x0006980001167983 */ /* 0x000f240000300800 */
[----:B------:R-:W4:Y:S01]  /*25c10*/  LDL.LU R23, [R1+0x694] ;  /* 0x0006940001177983 */ /* 0x000f220000300800 */
[----:B------:R-:W4:Y:S04]  /*25c20*/  LDL.LU R26, [R1+0x690] ;  /* 0x00069000011a7983 */ /* 0x000f280000300800 */
[----:B---3--:R0:W-:Y:S01]  /*25c30*/  STS.U16 [R0+0x4000], R24 ;  /* 0x0040001800007388 */ /* 0x0081e20000000400 */
[----:B------:R-:W3:Y:S03]  /*25c40*/  LDL.LU R27, [R1+0x5ac] ;  /* 0x0005ac00011b7983 */ /* 0x000ee60000300800 */
[----:B------:R1:W-:Y:S04]  /*25c50*/  STS.U16 [R0+0x4800], R28 ;  /* 0x0048001c00007388 */ /* 0x0003e80000000400 */
[----:B0-----:R-:W3:Y:S01]  /*25c60*/  LDL.LU R24, [R1+0x5a8] ;  /* 0x0005a80001187983 */ /* 0x001ee20000300800 */
[----:B-1----:R-:W3:Y:S03]  /*25c70*/  LDL.LU R28, [R1+0x5a4] ;  /* 0x0005a400011c7983 */ /* 0x002ee60000300800 */
[----:B--2---:R-:W-:Y:S04]  /*25c80*/  STS.U16 [R0+0x4c00], R3 ;  /* 0x004c000300007388 */ /* 0x004fe80000000400 */
[----:B------:R0:W-:Y:S04]  /*25c90*/  STS.U16 [R0+0x7000], R25 ;  /* 0x0070001900007388 */ /* 0x0001e80000000400 */
[----:B------:R1:W-:Y:S04]  /*25ca0*/  STS.U16 [R0+0x7400], R29 ;  /* 0x0074001d00007388 */ /* 0x0003e80000000400 */
[----:B0-----:R-:W2:Y:S01]  /*25cb0*/  LDL.LU R25, [R1+0x5a0] ;  /* 0x0005a00001197983 */ /* 0x001ea20000300800 */
[----:B-1----:R-:W2:Y:S03]  /*25cc0*/  LDL.LU R29, [R1+0x59c] ;  /* 0x00059c00011d7983 */ /* 0x002ea60000300800 */
[----:B----4-:R0:W-:Y:S04]  /*25cd0*/  STS.U16 [R0+0x7c00], R2 ;  /* 0x007c000200007388 */ /* 0x0101e80000000400 */
[----:B0-----:R-:W4:Y:S04]  /*25ce0*/  LDL.LU R2, [R1+0x598] ;  /* 0x0005980001027983 */ /* 0x001f280000300800 */
[----:B---3--:R0:W-:Y:S04]  /*25cf0*/  STS.U16 [R0+0xb800], R28 ;  /* 0x00b8001c00007388 */ /* 0x0081e80000000400 */
[----:B0-----:R-:W3:Y:S01]  /*25d00*/  LDL.LU R28, [R1+0x594] ;  /* 0x00059400011c7983 */ /* 0x001ee20000300800 */
[----:B------:R-:W3:Y:S03]  /*25d10*/  LDL.LU R3, [R1+0x590] ;  /* 0x0005900001037983 */ /* 0x000ee60000300800 */
[----:B------:R0:W-:Y:S04]  /*25d20*/  STS.U16 [R0+0x5000], R4 ;  /* 0x0050000400007388 */ /* 0x0001e80000000400 */
[----:B------:R1:W-:Y:S04]  /*25d30*/  STS.U16 [R0+0x5400], R5 ;  /* 0x0054000500007388 */ /* 0x0003e80000000400 */
[----:B------:R1:W-:Y:S04]  /*25d40*/  STS.U16 [R0+0x5800], R6 ;  /* 0x0058000600007388 */ /* 0x0003e80000000400 */
[----:B------:R1:W-:Y:S04]  /*25d50*/  STS.U16 [R0+0x5c00], R7 ;  /* 0x005c000700007388 */ /* 0x0003e80000000400 */
[----:B------:R1:W-:Y:S04]  /*25d60*/  STS.U16 [R0+0x6000], R8 ;  /* 0x0060000800007388 */ /* 0x0003e80000000400 */
[----:B------:R1:W-:Y:S04]  /*25d70*/  STS.U16 [R0+0x6400], R9 ;  /* 0x0064000900007388 */ /* 0x0003e80000000400 */
[----:B0-----:R-:W3:Y:S01]  /*25d80*/  LDL.LU R4, [R1+0x34c] ;  /* 0x00034c0001047983 */ /* 0x001ee20000300800 */
[----:B-1----:R-:W3:Y:S02]  /*25d90*/  LDL.LU R5, [R1+0x348] ;  /* 0x0003480001057983 */ /* 0x002ee40000300800 */
[----:B------:R-:W3:Y:S02]  /*25da0*/  LDL.LU R6, [R1+0x344] ;  /* 0x0003440001067983 */ /* 0x000ee40000300800 */
[----:B------:R-:W3:Y:S01]  /*25db0*/  LDL.LU R7, [R1+0x340] ;  /* 0x0003400001077983 */ /* 0x000ee20000300800 */
[----:B------:R-:W3:Y:S04]  /*25dc0*/  LDL.LU R8, [R1+0x1cc] ;  /* 0x0001cc0001087983 */ /* 0x000ee80000300800 */
[----:B------:R0:W-:Y:S01]  /*25dd0*/  STS.U16 [R0+0x6800], R10 ;  /* 0x0068000a00007388 */ /* 0x0001e20000000400 */
[----:B------:R-:W3:Y:S03]  /*25de0*/  LDL.LU R9, [R1+0x1c8] ;  /* 0x0001c80001097983 */ /* 0x000ee60000300800 */
[----:B------:R1:W-:Y:S04]  /*25df0*/  STS.U16 [R0+0x6c00], R11 ;  /* 0x006c000b00007388 */ /* 0x0003e80000000400 */
[----:B------:R1:W-:Y:S04]  /*25e00*/  STS.U16 [R0+0x7800], R12 ;  /* 0x0078000c00007388 */ /* 0x0003e80000000400 */
[----:B------:R1:W-:Y:S04]  /*25e10*/  STS.U16 [R0+0x8000], R13 ;  /* 0x0080000d00007388 */ /* 0x0003e80000000400 */
[----:B------:R1:W-:Y:S04]  /*25e20*/  STS.U16 [R0+0x8400], R14 ;  /* 0x0084000e00007388 */ /* 0x0003e80000000400 */
[----:B------:R1:W-:Y:S04]  /*25e30*/  STS.U16 [R0+0x8800], R15 ;  /* 0x0088000f00007388 */ /* 0x0003e80000000400 */
[----:B0-----:R-:W3:Y:S01]  /*25e40*/  LDL.LU R10, [R1+0x1c4] ;  /* 0x0001c400010a7983 */ /* 0x001ee20000300800 */
[----:B-1----:R-:W3:Y:S02]  /*25e50*/  LDL.LU R11, [R1+0x1c0] ;  /* 0x0001c000010b7983 */ /* 0x002ee40000300800 */
[----:B------:R-:W3:Y:S01]  /*25e60*/  LDL.LU R12, [R1+0x1bc] ;  /* 0x0001bc00010c7983 */ /* 0x000ee20000300800 */
[----:B------:R-:W3:Y:S01]  /*25e70*/  LDL.LU R13, [R1+0x1b4] ;  /* 0x0001b400010d7983 */ /* 0x000ee20000300800 */
[----:B------:R-:W3:Y:S03]  /*25e80*/  LDL.LU R14, [R1+0x1b0] ;  /* 0x0001b000010e7983 */ /* 0x000ee60000300800 */
        /* <DEDUP_REMOVED lines=23> */
[----:B--2---:R0:W-:Y:S04]  /*26000*/  STS.U16 [R0+0xbc00], R25 ;  /* 0x00bc001900007388 */ /* 0x0041e80000000400 */
[----:B------:R1:W-:Y:S04]  /*26010*/  STS.U16 [R0+0xc000], R29 ;  /* 0x00c0001d00007388 */ /* 0x0003e80000000400 */
[----:B0-----:R-:W2:Y:S04]  /*26020*/  LDL.LU R25, [R1+0x9c] ;  /* 0x00009c0001197983 */ /* 0x001ea80000300800 */
[----:B----4-:R0:W-:Y:S01]  /*26030*/  STS.U16 [R0+0xc400], R2 ;  /* 0x00c4000200007388 */ /* 0x0101e20000000400 */
[----:B-1----:R-:W4:Y:S03]  /*26040*/  LDL.LU R29, [R1+0x98] ;  /* 0x00009800011d7983 */ /* 0x002f260000300800 */
[----:B0-----:R-:W2:Y:S04]  /*26050*/  LDL.LU R2, [R1+0x94] ;  /* 0x0000940001027983 */ /* 0x001ea80000300800 */
[----:B---3--:R0:W-:Y:S04]  /*26060*/  STS.U16 [R0+0xc800], R28 ;  /* 0x00c8001c00007388 */ /* 0x0081e80000000400 */
[----:B------:R1:W-:Y:S04]  /*26070*/  STS.U16 [R0+0xcc00], R3 ;  /* 0x00cc000300007388 */ /* 0x0003e80000000400 */
[----:B0-----:R-:W3:Y:S01]  /*26080*/  LDL.LU R28, [R1+0x3f84] ;  /* 0x003f8400011c7983 */ /* 0x001ee20000300800 */
[----:B------:R-:W-:Y:S02]  /*26090*/  STL [R1+0x17a8], R0 ;  /* 0x0017a80001007387 */ /* 0x000fe40000100800 */
[----:B-1----:R-:W2:Y:S02]  /*260a0*/  LDL.LU R3, [R1+0x84] ;  /* 0x0000840001037983 */ /* 0x002ea40000300800 */
[----:B--2---:R0:W-:Y:S04]  /*260b0*/  STL [R1+0x3f78], R3 ;  /* 0x003f780301007387 */ /* 0x0041e80000100800 */
[----:B0-----:R-:W2:Y:S04]  /*260c0*/  LDL.LU R3, [R1+0x88] ;  /* 0x0000880001037983 */ /* 0x001ea80000300800 */
[----:B--2---:R0:W-:Y:S04]  /*260d0*/  STL [R1+0x3f7c], R3 ;  /* 0x003f7c0301007387 */ /* 0x0041e80000100800 */
[----:B0-----:R-:W2:Y:S04]  /*260e0*/  LDL.LU R3, [R1+0x8c] ;  /* 0x00008c0001037983 */ /* 0x001ea80000300800 */
[----:B------:R-:W-:Y:S04]  /*260f0*/  STS.U16 [R0+0xd800], R6 ;  /* 0x00d8000600007388 */ /* 0x000fe80000000400 */
[----:B------:R-:W-:Y:S04]  /*26100*/  STS.U16 [R0+0xdc00], R7 ;  /* 0x00dc000700007388 */ /* 0x000fe80000000400 */
[----:B------:R-:W-:Y:S04]  /*26110*/  STS.U16 [R0+0xe000], R8 ;  /* 0x00e0000800007388 */ /* 0x000fe80000000400 */
[----:B------:R-:W-:Y:S04]  /*26120*/  STS.U16 [R0+0xe400], R9 ;  /* 0x00e4000900007388 */ /* 0x000fe80000000400 */
[----:B---3--:R0:W-:Y:S04]  /*26130*/  STS.U16 [R0+0xf400], R28 ;  /* 0x00f4001c00007388 */ /* 0x0081e80000000400 */
[----:B------:R-:W-:Y:S04]  /*26140*/  STS.U16 [R0+0xe800], R10 ;  /* 0x00e8000a00007388 */ /* 0x000fe80000000400 */
[----:B------:R-:W-:Y:S04]  /*26150*/  STS.U16 [R0+0xec00], R11 ;  /* 0x00ec000b00007388 */ /* 0x000fe80000000400 */
[----:B------:R-:W-:Y:S04]  /*26160*/  STS.U16 [R0+0xf000], R12 ;  /* 0x00f0000c00007388 */ /* 0x000fe80000000400 */
[----:B------:R-:W-:Y:S04]  /*26170*/  STS.U16 [R0+0xf800], R13 ;  /* 0x00f8000d00007388 */ /* 0x000fe80000000400 */
[----:B------:R-:W-:Y:S04]  /*26180*/  STS.U16 [R0+0xd000], R4 ;  /* 0x00d0000400007388 */ /* 0x000fe80000000400 */
[----:B------:R-:W-:Y:S01]  /*26190*/  STS.U16 [R0+0xd400], R5 ;  /* 0x00d4000500007388 */ /* 0x000fe20000000400 */
[----:B0-----:R-:W-:-:S03]  /*261a0*/  LOP3.LUT R28, R0, 0x20, RZ, 0x3c, !PT ;  /* 0x00000020001c7812 */ /* 0x001fc600078e3cff */
[----:B------:R-:W-:Y:S04]  /*261b0*/  STS.U16 [R0+0xfc00], R14 ;  /* 0x00fc000e00007388 */ /* 0x000fe80000000400 */
[----:B--2---:R0:W-:Y:S04]  /*261c0*/  STL [R1+0x3f80], R3 ;  /* 0x003f800301007387 */ /* 0x0041e80000100800 */
[----:B0-----:R-:W2:Y:S01]  /*261d0*/  LDL.LU R3, [R1+0x90] ;  /* 0x0000900001037983 */ /* 0x001ea20000300800 */
[----:B------:R-:W3:Y:S02]  /*261e0*/  LDL.LU R6, [R1+0x80] ;  /* 0x0000800001067983 */ /* 0x000ee40000300800 */
[----:B------:R-:W3:Y:S02]  /*261f0*/  LDL.LU R7, [R1+0x7c] ;  /* 0x00007c0001077983 */ /* 0x000ee40000300800 */
[----:B------:R-:W3:Y:S01]  /*26200*/  LDL.LU R8, [R1+0x78] ;  /* 0x0000780001087983 */ /* 0x000ee20000300800 */
[----:B------:R-:W3:Y:S01]  /*26210*/  LDL.LU R9, [R1+0x74] ;  /* 0x0000740001097983 */ /* 0x000ee20000300800 */
[----:B------:R-:W3:Y:S02]  /*26220*/  LDL.LU R10, [R1+0x70] ;  /* 0x00007000010a7983 */ /* 0x000ee40000300800 */
[----:B------:R-:W3:Y:S02]  /*26230*/  LDL.LU R11, [R1+0x6c] ;  /* 0x00006c00010b7983 */ /* 0x000ee40000300800 */
[----:B------:R-:W3:Y:S01]  /*26240*/  LDL.LU R12, [R1+0x68] ;  /* 0x00006800010c7983 */ /* 0x000ee20000300800 */
[----:B------:R-:W3:Y:S04]  /*26250*/  LDL.LU R13, [R1+0x64] ;  /* 0x00006400010d7983 */ /* 0x000ee80000300800 */
[----:B------:R0:W-:Y:S01]  /*26260*/  STS.U16 [R28+0x100], R15 ;  /* 0x0001000f1c007388 */ /* 0x0001e20000000400 */
[----:B------:R-:W3:Y:S02]  /*26270*/  LDL.LU R14, [R1+0x60] ;  /* 0x00006000010e7983 */ /* 0x000ee40000300800 */
[----:B------:R1:W-:Y:S02]  /*26280*/  STS.U16 [R28+0x500], R16 ;  /* 0x000500101c007388 */ /* 0x0003e40000000400 */
[----:B------:R1:W-:Y:S01]  /*26290*/  STS.U16 [R28+0x900], R17 ;  /* 0x000900111c007388 */ /* 0x0003e20000000400 */
[----:B------:R4:W-:Y:S01]  /*262a0*/  STS.U16 [R28+0xd00], R18 ;  /* 0x000d00121c007388 */ /* 0x0009e20000000400 */
[----:B------:R4:W-:Y:S02]  /*262b0*/  STS.U16 [R28+0x1100], R19 ;  /* 0x001100131c007388 */ /* 0x0009e40000000400 */
[----:B------:R4:W-:Y:S01]  /*262c0*/  STS.U16 [R28+0x1500], R20 ;  /* 0x001500141c007388 */ /* 0x0009e20000000400 */
[----:B0-----:R-:W3:Y:S01]  /*262d0*/  LDL.LU R15, [R1+0x5c] ;  /* 0x00005c00010f7983 */ /* 0x001ee20000300800 */
[----:B-1----:R-:W3:Y:S02]  /*262e0*/  LDL.LU R16, [R1+0x58] ;  /* 0x0000580001107983 */ /* 0x002ee40000300800 */
[----:B------:R-:W3:Y:S01]  /*262f0*/  LDL.LU R17, [R1+0x54] ;  /* 0x0000540001117983 */ /* 0x000ee20000300800 */
[----:B----4-:R-:W3:Y:S01]  /*26300*/  LDL.LU R18, [R1+0x50] ;  /* 0x0000500001127983 */ /* 0x010ee20000300800 */
[----:B------:R-:W3:Y:S02]  /*26310*/  LDL.LU R19, [R1+0x4c] ;  /* 0x00004c0001137983 */ /* 0x000ee40000300800 */
[----:B------:R0:W-:Y:S02]  /*26320*/  STS.U16 [R28+0x1900], R21 ;  /* 0x001900151c007388 */ /* 0x0001e40000000400 */
[----:B------:R-:W3:Y:S01]  /*26330*/  LDL.LU R20, [R1+0x48] ;  /* 0x0000480001147983 */ /* 0x000ee20000300800 */
[----:B------:R1:W-:Y:S01]  /*26340*/  STS.U16 [R28+0x1d00], R22 ;  /* 0x001d00161c007388 */ /* 0x0003e20000000400 */
[----:B------:R1:W-:Y:S02]  /*26350*/  STS.U16 [R28+0x2100], R23 ;  /* 0x002100171c007388 */ /* 0x0003e40000000400 */
[----:B------:R1:W-:Y:S02]  /*26360*/  STS.U16 [R28+0x2500], R26 ;  /* 0x0025001a1c007388 */ /* 0x0003e40000000400 */
[----:B------:R1:W-:Y:S01]  /*26370*/  STS.U16 [R28+0x2900], R27 ;  /* 0x0029001b1c007388 */ /* 0x0003e20000000400 */
[----:B------:R1:W-:Y:S04]  /*26380*/  STS.U16 [R28+0x2d00], R24 ;  /* 0x002d00181c007388 */ /* 0x0003e80000000400 */
[----:B0-----:R-:W3:Y:S01]  /*26390*/  LDL.LU R21, [R1+0x44] ;  /* 0x0000440001157983 */ /* 0x001ee20000300800 */
[----:B-1----:R-:W3:Y:S03]  /*263a0*/  LDL.LU R22, [R1+0x40] ;  /* 0x0000400001167983 */ /* 0x002ee60000300800 */
[----:B------:R-:W3:Y:S04]  /*263b0*/  LDL.LU R23, [R1+0x3c] ;  /* 0x00003c0001177983 */ /* 0x000ee80000300800 */
[----:B------:R-:W3:Y:S01]  /*263c0*/  LDL.LU R26, [R1+0x38] ;  /* 0x00003800011a7983 */ /* 0x000ee20000300800 */
[----:B------:R-:W3:Y:S02]  /*263d0*/  LDL.LU R27, [R1+0x34] ;  /* 0x00003400011b7983 */ /* 0x000ee40000300800 */
[----:B------:R0:W-:Y:S02]  /*263e0*/  STS.U16 [R28+0x3100], R25 ;  /* 0x003100191c007388 */ /* 0x0001e40000000400 */
[----:B------:R-:W3:Y:S01]  /*263f0*/  LDL.LU R24, [R1+0x30] ;  /* 0x0000300001187983 */ /* 0x000ee20000300800 */
[----:B------:R1:W-:Y:S01]  /*26400*/  STS.U16 [R28+0x3500], R29 ;  /* 0x0035001d1c007388 */ /* 0x0003e20000000400 */
[----:B------:R1:W-:Y:S03]  /*26410*/  STS.U16 [R28+0x3900], R2 ;  /* 0x003900021c007388 */ /* 0x0003e60000000400 */
[----:B0-----:R-:W3:Y:S01]  /*26420*/  LDL.LU R25, [R1+0x2c] ;  /* 0x00002c0001197983 */ /* 0x001ee20000300800 */
[----:B-1----:R-:W3:Y:S02]  /*26430*/  LDL.LU R29, [R1+0x28] ;  /* 0x00002800011d7983 */ /* 0x002ee40000300800 */
[----:B------:R-:W3:Y:S01]  /*26440*/  LDL.LU R2, [R1+0x24] ;  /* 0x0000240001027983 */ /* 0x000ee20000300800 */
[----:B------:R-:W3:Y:S04]  /*26450*/  LDL.LU R0, [R1+0x20] ;  /* 0x0000200001007983 */ /* 0x000ee80000300800 */
[----:B------:R-:W3:Y:S01]  /*26460*/  LDL.LU R4, [R1+0x1c] ;  /* 0x00001c0001047983 */ /* 0x000ee20000300800 */
[----:B------:R-:W3:Y:S03]  /*26470*/  LDL.LU R5, [R1+0x18] ;  /* 0x0000180001057983 */ /* 0x000ee60000300800 */
[----:B--2---:R0:W-:Y:S04]  /*26480*/  STS.U16 [R28+0x3d00], R3 ;  /* 0x003d00031c007388 */ /* 0x0041e80000000400 */
[----:B0-----:R-:W2:Y:S04]  /*26490*/  LDL.LU R3, [R1+0x3f80] ;  /* 0x003f800001037983 */ /* 0x001ea80000300800 */
[----:B--2---:R0:W-:Y:S04]  /*264a0*/  STS.U16 [R28+0x4100], R3 ;  /* 0x004100031c007388 */ /* 0x0041e80000000400 */
[----:B0-----:R-:W2:Y:S04]  /*264b0*/  LDL.LU R3, [R1+0x3f7c] ;  /* 0x003f7c0001037983 */ /* 0x001ea80000300800 */
[----:B--2---:R0:W-:Y:S04]  /*264c0*/  STS.U16 [R28+0x4500], R3 ;  /* 0x004500031c007388 */ /* 0x0041e80000000400 */
[----:B0-----:R-:W2:Y:S04]  /*264d0*/  LDL.LU R3, [R1+0x3f78] ;  /* 0x003f780001037983 */ /* 0x001ea80000300800 */
[----:B--2---:R0:W-:Y:S01]  /*264e0*/  STS.U16 [R28+0x4900], R3 ;  /* 0x004900031c007388 */ /* 0x0041e20000000400 */
[----:B---3--:R1:W-:Y:S02]  /*264f0*/  STS.U16 [R28+0x4d00], R6 ;  /* 0x004d00061c007388 */ /* 0x0083e40000000400 */
[----:B------:R2:W-:Y:S02]  /*26500*/  STS.U16 [R28+0x5100], R7 ;  /* 0x005100071c007388 */ /* 0x0005e40000000400 */
[----:B------:R3:W-:Y:S01]  /*26510*/  STS.U16 [R28+0x5500], R8 ;  /* 0x005500081c007388 */ /* 0x0007e20000000400 */
[----:B------:R3:W-:Y:S01]  /*26520*/  STS.U16 [R28+0x5900], R9 ;  /* 0x005900091c007388 */ /* 0x0007e20000000400 */
[----:B------:R3:W-:Y:S03]  /*26530*/  STS.U16 [R28+0x5d00], R10 ;  /* 0x005d000a1c007388 */ /* 0x0007e60000000400 */
[----:B0-----:R-:W3:Y:S01]  /*26540*/  LDL.LU R3, [R1+0x3f74] ;  /* 0x003f740001037983 */ /* 0x001ee20000300800 */
[----:B-1----:R-:W3:Y:S02]  /*26550*/  LDL.LU R6, [R1+0x3f70] ;  /* 0x003f700001067983 */ /* 0x002ee40000300800 */
[----:B--2---:R-:W2:Y:S02]  /*26560*/  LDL.LU R7, [R1+0x3f6c] ;  /* 0x003f6c0001077983 */ /* 0x004ea40000300800 */
[----:B---3--:R-:W3:Y:S01]  /*26570*/  LDL.LU R8, [R1+0x3f68] ;  /* 0x003f680001087983 */ /* 0x008ee20000300800 */
[----:B------:R-:W2:Y:S01]  /*26580*/  LDL.LU R9, [R1+0x3f64] ;  /* 0x003f640001097983 */ /* 0x000ea20000300800 */
[----:B------:R-:W2:Y:S03]  /*26590*/  LDL.LU R10, [R1+0x3f60] ;  /* 0x003f6000010a7983 */ /* 0x000ea60000300800 */
[----:B------:R0:W-:Y:S01]  /*265a0*/  STS.U16 [R28+0x6100], R11 ;  /* 0x0061000b1c007388 */ /* 0x0001e20000000400 */
[----:B------:R1:W-:Y:S02]  /*265b0*/  STS.U16 [R28+0x6500], R12 ;  /* 0x0065000c1c007388 */ /* 0x0003e40000000400 */
[----:B------:R1:W-:Y:S02]  /*265c0*/  STS.U16 [R28+0x6900], R13 ;  /* 0x0069000d1c007388 */ /* 0x0003e40000000400 */
[----:B------:R1:W-:Y:S01]  /*265d0*/  STS.U16 [R28+0x6d00], R14 ;  /* 0x006d000e1c007388 */ /* 0x0003e20000000400 */
[----:B------:R1:W-:Y:S01]  /*265e0*/  STS.U16 [R28+0x7100], R15 ;  /* 0x0071000f1c007388 */ /* 0x0003e20000000400 */
[----:B------:R1:W-:Y:S03]  /*265f0*/  STS.U16 [R28+0x7500], R16 ;  /* 0x007500101c007388 */ /* 0x0003e60000000400 */
[----:B0-----:R-:W2:Y:S01]  /*26600*/  LDL.LU R11, [R1+0x3f5c] ;  /* 0x003f5c00010b7983 */ /* 0x001ea20000300800 */
[----:B-1----:R-:W2:Y:S03]  /*26610*/  LDL.LU R12, [R1+0x3f58] ;  /* 0x003f5800010c7983 */ /* 0x002ea60000300800 */
[----:B------:R-:W2:Y:S01]  /*26620*/  LDL.LU R13, [R1+0x3f54] ;  /* 0x003f5400010d7983 */ /* 0x000ea20000300800 */
[----:B------:R-:W2:Y:S03]  /*26630*/  LDL.LU R14, [R1+0x3f50] ;  /* 0x003f5000010e7983 */ /* 0x000ea60000300800 */
        /* <DEDUP_REMOVED lines=26> */
[----:B------:R0:W-:Y:S04]  /*267e0*/  STS.U16 [R28+0xa900], R2 ;  /* 0x00a900021c007388 */ /* 0x0001e80000000400 */
[----:B0-----:R-:W2:Y:S01]  /*267f0*/  LDL.LU R2, [R1+0x3f14] ;  /* 0x003f140001027983 */ /* 0x001ea20000300800 */
[----:B------:R-:W-:Y:S02]  /*26800*/  STS.U16 [R28+0xad00], R0 ;  /* 0x00ad00001c007388 */ /* 0x000fe40000000400 */
[----:B------:R-:W-:Y:S02]  /*26810*/  STS.U16 [R28+0xb100], R4 ;  /* 0x00b100041c007388 */ /* 0x000fe40000000400 */
[----:B------:R-:W-:Y:S01]  /*26820*/  STS.U16 [R28+0xb500], R5 ;  /* 0x00b500051c007388 */ /* 0x000fe20000000400 */
[----:B--2---:R0:W-:Y:S01]  /*26830*/  STS.U16 [R28+0xb900], R2 ;  /* 0x00b900021c007388 */ /* 0x0041e20000000400 */
[----:B------:R1:W-:Y:S02]  /*26840*/  STS.U16 [R28+0xbd00], R29 ;  /* 0x00bd001d1c007388 */ /* 0x0003e40000000400 */
[----:B------:R2:W-:Y:S02]  /*26850*/  STS.U16 [R28+0xc100], R25 ;  /* 0x00c100191c007388 */ /* 0x0005e40000000400 */
[----:B------:R3:W-:Y:S01]  /*26860*/  STS.U16 [R28+0xc500], R24 ;  /* 0x00c500181c007388 */ /* 0x0007e20000000400 */
[----:B------:R3:W-:Y:S04]  /*26870*/  STS.U16 [R28+0xc900], R27 ;  /* 0x00c9001b1c007388 */ /* 0x0007e80000000400 */
[----:B0-----:R-:W4:Y:S01]  /*26880*/  LDL.LU R2, [R1+0x3f10] ;  /* 0x003f100001027983 */ /* 0x001f220000300800 */
[----:B-1----:R-:W4:Y:S02]  /*26890*/  LDL.LU R29, [R1+0x3f0c] ;  /* 0x003f0c00011d7983 */ /* 0x002f240000300800 */
[----:B--2---:R-:W2:Y:S02]  /*268a0*/  LDL.LU R25, [R1+0x3f08] ;  /* 0x003f080001197983 */ /* 0x004ea40000300800 */
[----:B---3--:R-:W3:Y:S01]  /*268b0*/  LDL.LU R24, [R1+0x3f04] ;  /* 0x003f040001187983 */ /* 0x008ee20000300800 */
[----:B------:R-:W3:Y:S01]  /*268c0*/  LDL.LU R27, [R1+0x3f00] ;  /* 0x003f0000011b7983 */ /* 0x000ee20000300800 */
[----:B------:R-:W3:Y:S02]  /*268d0*/  LDL R5, [R1+0xf74] ;  /* 0x000f740001057983 */ /* 0x000ee40000100800 */
[----:B------:R-:W3:Y:S01]  /*268e0*/  LDL R4, [R1+0x1754] ;  /* 0x0017540001047983 */ /* 0x000ee20000100800 */
[----:B------:R0:W-:Y:S04]  /*268f0*/  STS.U16 [R28+0xcd00], R26 ;  /* 0x00cd001a1c007388 */ /* 0x0001e80000000400 */
[----:B0-----:R-:W4:Y:S01]  /*26900*/  LDL R26, [R1+0x1768] ;  /* 0x00176800011a7983 */ /* 0x001f220000100800 */
[----:B--2---:R-:W-:-:S03]  /*26910*/  PRMT R25, RZ, 0x7610, R25 ;  /* 0x00007610ff197816 */ /* 0x004fc60000000019 */
[----:B------:R-:W-:Y:S04]  /*26920*/  STS.U16 [R28+0xd100], R23 ;  /* 0x00d100171c007388 */ /* 0x000fe80000000400 */
[----:B------:R-:W2:Y:S04]  /*26930*/  LDL.LU R0, [R1+0xf8c] ;  /* 0x000f8c0001007983 */ /* 0x000ea80000300800 */
[----:B---3--:R-:W3:Y:S01]  /*26940*/  @!P0 LDG.E.U16 R25, [R4.64] ;  /* 0x0000000604198981 */ /* 0x008ee2000c1e1500 */
[----:B------:R-:W-:Y:S02]  /*26950*/  STS.U16 [R28+0xd500], R22 ;  /* 0x00d500161c007388 */ /* 0x000fe40000000400 */
[----:B------:R-:W-:Y:S02]  /*26960*/  STS.U16 [R28+0xd900], R21 ;  /* 0x00d900151c007388 */ /* 0x000fe40000000400 */
[----:B------:R-:W-:Y:S01]  /*26970*/  STS.U16 [R28+0xdd00], R20 ;  /* 0x00dd00141c007388 */ /* 0x000fe20000000400 */
[----:B------:R-:W-:Y:S01]  /*26980*/  STS.U16 [R28+0xe100], R19 ;  /* 0x00e100131c007388 */ /* 0x000fe20000000400 */
[----:B------:R-:W-:Y:S02]  /*26990*/  STS.U16 [R28+0xe500], R18 ;  /* 0x00e500121c007388 */ /* 0x000fe40000000400 */
[----:B------:R-:W-:Y:S02]  /*269a0*/  STS.U16 [R28+0xe900], R17 ;  /* 0x00e900111c007388 */ /* 0x000fe40000000400 */
[----:B------:R-:W-:Y:S01]  /*269b0*/  STS.U16 [R28+0xed00], R16 ;  /* 0x00ed00101c007388 */ /* 0x000fe20000000400 */
[----:B------:R-:W-:Y:S01]  /*269c0*/  STS.U16 [R28+0xf100], R15 ;  /* 0x00f1000f1c007388 */ /* 0x000fe20000000400 */
[----:B------:R-:W-:Y:S02]  /*269d0*/  STS.U16 [R28+0xf500], R14 ;  /* 0x00f5000e1c007388 */ /* 0x000fe40000000400 */
[----:B------:R-:W-:Y:S02]  /*269e0*/  STS.U16 [R28+0xf900], R13 ;  /* 0x00f9000d1c007388 */ /* 0x000fe40000000400 */
[----:B------:R0:W-:Y:S01]  /*269f0*/  STS.U16 [R28+0xfd00], R12 ;  /* 0x00fd000c1c007388 */ /* 0x0001e20000000400 */
[----:B----4-:R-:W-:Y:S01]  /*26a00*/  STS.U16 [R26+0x200], R11 ;  /* 0x0002000b1a007388 */ /* 0x010fe20000000400 */
[----:B------:R-:W-:Y:S02]  /*26a10*/  STS.U16 [R26+0x600], R10 ;  /* 0x0006000a1a007388 */ /* 0x000fe40000000400 */
[----:B------:R-:W-:Y:S02]  /*26a20*/  STS.U16 [R26+0xa00], R9 ;  /* 0x000a00091a007388 */ /* 0x000fe40000000400 */
[----:B------:R-:W-:Y:S01]  /*26a30*/  STS.U16 [R26+0xe00], R8 ;  /* 0x000e00081a007388 */ /* 0x000fe20000000400 */
[----:B------:R-:W-:Y:S01]  /*26a40*/  STS.U16 [R26+0x1200], R7 ;  /* 0x001200071a007388 */ /* 0x000fe20000000400 */
[----:B------:R-:W-:Y:S02]  /*26a50*/  STS.U16 [R26+0x1600], R6 ;  /* 0x001600061a007388 */ /* 0x000fe40000000400 */
[----:B------:R1:W-:Y:S01]  /*26a60*/  STS.U16 [R26+0x1a00], R3 ;  /* 0x001a00031a007388 */ /* 0x0003e20000000400 */
[----:B0-----:R-:W4:Y:S04]  /*26a70*/  LDL.LU R28, [R1+0xf84] ;  /* 0x000f8400011c7983 */ /* 0x001f280000300800 */
[----:B-1----:R-:W2:Y:S04]  /*26a80*/  LDL.LU R26, [R1+0x3efc] ;  /* 0x003efc00011a7983 */ /* 0x002ea80000300800 */
[----:B---3--:R0:W-:Y:S04]  /*26a90*/  STL [R1+0x984], R25 ;  /* 0x0009841901007387 */ /* 0x0081e80000100800 */
[----:B0-----:R-:W3:Y:S01]  /*26aa0*/  LDL.LU R25, [R1+0x3ef8] ;  /* 0x003ef80001197983 */ /* 0x001ee20000300800 */
[----:B------:R-:W2:Y:S02]  /*26ab0*/  LDL R4, [R1+0x1740] ;  /* 0x0017400001047983 */ /* 0x000ea40000100800 */
[----:B------:R-:W2:Y:S01]  /*26ac0*/  LDL R5, [R1+0x1744] ;  /* 0x0017440001057983 */ /* 0x000ea20000100800 */
[----:B------:R-:W-:-:S02]  /*26ad0*/  PRMT R27, RZ, 0x7610, R27 ;  /* 0x00007610ff1b7816 */ /* 0x000fc4000000001b */
[----:B--2---:R-:W-:-:S04]  /*26ae0*/  @!P0 LOP3.LUT R5, R5, R4, RZ, 0x3c, !PT ;  /* 0x0000000405058212 */ /* 0x004fc800078e3cff */
[----:B------:R-:W-:-:S04]  /*26af0*/  @!P0 LOP3.LUT R4, R5, R4, RZ, 0x3c, !PT ;  /* 0x0000000405048212 */ /* 0x000fc800078e3cff */
[----:B------:R-:W-:-:S05]  /*26b00*/  @!P0 LOP3.LUT R5, R5, R4, RZ, 0x3c, !PT ;  /* 0x0000000405058212 */ /* 0x000fca00078e3cff */
[----:B------:R-:W2:Y:S04]  /*26b10*/  @!P0 LDG.E.U16 R27, [R4.64] ;  /* 0x00000006041b8981 */ /* 0x000ea8000c1e1500 */
[----:B--2---:R0:W-:Y:S04]  /*26b20*/  STL [R1+0x980], R27 ;  /* 0x0009801b01007387 */ /* 0x0041e80000100800 */
[----:B0-----:R-:W2:Y:S01]  /*26b30*/  LDL.LU R27, [R1+0x3ef4] ;  /* 0x003ef400011b7983 */ /* 0x001ea20000300800 */
        /* <DEDUP_REMOVED lines=406> */
[----:B------:R-:W2:Y:S02]  /*284a0*/  LDL R5, [R1+0x1410] ;  /* 0x0014100001057983 */ /* 0x000ea40000100800 */
[----:B--2---:R-:W-:-:S02]  /*284b0*/  @!P0 LOP3.LUT R5, R5, R4, RZ, 0x3c, !PT ;  /* 0x0000000405058212 */ /* 0x004fc400078e3cff */
[----:B------:R-:W-:Y:S02]  /*284c0*/  PRMT R26, RZ, 0x7610, R26 ;  /* 0x00007610ff1a7816 */ /* 0x000fe4000000001a */
        /* <DEDUP_REMOVED lines=397> */
[----:B------:R-:W-:Y:S04]  /*29da0*/  STL [R1+0x3d00], R29 ;  /* 0x003d001d01007387 */ /* 0x000fe80000100800 */
        /* <DEDUP_REMOVED lines=14> */
[----:B------:R-:W-:Y:S01]  /*29e90*/  @!P0 LOP3.LUT R5, R5, R4, RZ, 0x3c, !PT ;  /* 0x0000000405058212 */ /* 0x000fe200078e3cff */
[----:B------:R0:W-:Y:S04]  /*29ea0*/  STL [R1+0x3d04], R27 ;  /* 0x003d041b01007387 */ /* 0x0001e80000100800 */
[----:B------:R1:W2:Y:S04]  /*29eb0*/  @!P0 LDG.E.U16 R29, [R4.64] ;  /* 0x00000006041d8981 */ /* 0x0002a8000c1e1500 */
[----:B-1----:R-:W2:Y:S04]  /*29ec0*/  LDL R4, [R1+0x1124] ;  /* 0x0011240001047983 */ /* 0x002ea80000100800 */
[----:B------:R-:W2:Y:S01]  /*29ed0*/  LDL R5, [R1+0x1128] ;  /* 0x0011280001057983 */ /* 0x000ea20000100800 */
[----:B------:R-:W-:-:S02]  /*29ee0*/  PRMT R26, RZ, 0x7610, R26 ;  /* 0x00007610ff1a7816 */ /* 0x000fc4000000001a */
[----:B--2---:R-:W-:-:S04]  /*29ef0*/  @!P0 LOP3.LUT R5, R5, R4, RZ, 0x3c, !PT ;  /* 0x0000000405058212 */ /* 0x004fc800078e3cff */
[----:B------:R-:W-:-:S04]  /*29f00*/  @!P0 LOP3.LUT R4, R5, R4, RZ, 0x3c, !PT ;  /* 0x0000000405048212 */ /* 0x000fc800078e3cff */
[----:B------:R-:W-:Y:S01]  /*29f10*/  @!P0 LOP3.LUT R5, R5, R4, RZ, 0x3c, !PT ;  /* 0x0000000405058212 */ /* 0x000fe200078e3cff */
[----:B------:R1:W-:Y:S04]  /*29f20*/  STL [R1+0x3d4c], R29 ;  /* 0x003d4c1d01007387 */ /* 0x0003e80000100800 */
[----:B------:R2:W3:Y:S01]  /*29f30*/  @!P0 LDG.E.U16 R26, [R4.64] ;  /* 0x00000006041a8981 */ /* 0x0004e2000c1e1500 */
[----:B0-----:R-:W-:-:S03]  /*29f40*/  PRMT R27, RZ, 0x7610, R27 ;  /* 0x00007610ff1b7816 */ /* 0x001fc6000000001b */
[----:B-1----:R-:W3:Y:S04]  /*29f50*/  LDL R29, [R1+0x10f0] ;  /* 0x0010f000011d7983 */ /* 0x002ee80000100800 */
[----:B--2---:R-:W2:Y:S04]  /*29f60*/  LDL R4, [R1+0x110c] ;  /* 0x00110c0001047983 */ /* 0x004ea80000100800 */
[----:B------:R-:W2:Y:S02]  /*29f70*/  LDL R5, [R1+0x1110] ;  /* 0x0011100001057983 */ /* 0x000ea40000100800 */
[----:B--2---:R-:W-:-:S04]  /*29f80*/  @!P0 LOP3.LUT R5, R5, R4, RZ, 0x3c, !PT ;  /* 0x0000000405058212 */ /* 0x004fc800078e3cff */
[----:B------:R-:W-:-:S04]  /*29f90*/  @!P0 LOP3.LUT R4, R5, R4, RZ, 0x3c, !PT ;  /* 0x0000000405048212 */ /* 0x000fc800078e3cff */
[----:B------:R-:W-:Y:S01]  /*29fa0*/  @!P0 LOP3.LUT R5, R5, R4, RZ, 0x3c, !PT ;  /* 0x0000000405058212 */ /* 0x000fe200078e3cff */
[----:B---3--:R0:W-:Y:S04]  /*29fb0*/  STL [R1+0x3d08], R26 ;  /* 0x003d081a01007387 */ /* 0x0081e80000100800 */
[----:B------:R1:W2:Y:S04]  /*29fc0*/  @!P0 LDG.E.U16 R27, [R4.64] ;  /* 0x00000006041b8981 */ /* 0x0002a8000c1e1500 */
[----:B-1----:R-:W3:Y:S04]  /*29fd0*/  LDL R4, [R1+0x1104] ;  /* 0x0011040001047983 */ /* 0x002ee80000100800 */
[----:B------:R-:W3:Y:S01]  /*29fe0*/  LDL R5, [R1+0x1108] ;  /* 0x0011080001057983 */ /* 0x000ee20000100800 */
[----:B------:R-:W-:-:S02]  /*29ff0*/  PRMT R25, RZ, 0x7610, R25 ;  /* 0x00007610ff197816 */ /* 0x000fc40000000019 */
[----:B---3--:R-:W-:-:S04]  /*2a000*/  @!P0 LOP3.LUT R5, R5, R4, RZ, 0x3c, !PT ;  /* 0x0000000405058212 */ /* 0x008fc800078e3cff */
[----:B------:R-:W-:-:S04]  /*2a010*/  @!P0 LOP3.LUT R4, R5, R4, RZ, 0x3c, !PT ;  /* 0x0000000405048212 */ /* 0x000fc800078e3cff */
[----:B------:R-:W-:Y:S01]  /*2a020*/  @!P0 LOP3.LUT R5, R5, R4, RZ, 0x3c, !PT ;  /* 0x0000000405058212 */ /* 0x000fe200078e3cff */
[----:B--2---:R1:W-:Y:S04]  /*2a030*/  STL [R1+0x3d50], R27 ;  /* 0x003d501b01007387 */ /* 0x0043e80000100800 */
[----:B------:R2:W3:Y:S01]  /*2a040*/  @!P0 LDG.E.U16 R25, [R4.64] ;  /* 0x0000000604198981 */ /* 0x0004e2000c1e1500 */
[----:B0-----:R-:W-:-:S03]  /*2a050*/  PRMT R26, RZ, 0x7610, R26 ;  /* 0x00007610ff1a7816 */ /* 0x001fc6000000001a */
[----:B-1----:R-:W4:Y:S04]  /*2a060*/  LDL R27, [R1+0x10e8] ;  /* 0x0010e800011b7983 */ /* 0x002f280000100800 */
[----:B--2---:R-:W2:Y:S01]  /*2a070*/  LDL R5, [R1+0x10ec] ;  /* 0x0010ec0001057983 */ /* 0x004ea20000100800 */
[----:B------:R-:W-:-:S03]  /*2a080*/  @!P0 IMAD.MOV.U32 R4, RZ, RZ, R29 ;  /* 0x000000ffff048224 */ /* 0x000fc600078e001d */
[----:B---3--:R0:W-:Y:S01]  /*2a090*/  STL [R1+0x3d0c], R25 ;  /* 0x003d0c1901007387 */ /* 0x0081e20000100800 */
[----:B------:R-:W-:Y:S01]  /*2a0a0*/  PRMT R24, RZ, 0x7610, R24 ;  /* 0x00007610ff187816 */ /* 0x000fe20000000018 */
[----:B------:R-:W3:Y:S02]  /*2a0b0*/  LDL R29, [R1+0x1090] ;  /* 0x00109000011d7983 */ /* 0x000ee40000100800 */
[----:B--2---:R1:W2:Y:S04]  /*2a0c0*/  @!P0 LDG.E.U16 R26, [R4.64] ;  /* 0x00000006041a8981 */ /* 0x0042a8000c1e1500 */
[----:B-1----:R-:W3:Y:S01]  /*2a0d0*/  LDL R5, [R1+0x10e4] ;  /* 0x0010e40001057983 */ /* 0x002ee20000100800 */
[----:B----4-:R-:W-:-:S03]  /*2a0e0*/  @!P0 IMAD.MOV.U32 R4, RZ, RZ, R27 ;  /* 0x000000ffff048224 */ /* 0x010fc600078e001b */
[----:B--2---:R1:W-:Y:S01]  /*2a0f0*/  STL [R1+0x3d54], R26 ;  /* 0x003d541a01007387 */ /* 0x0043e20000100800 */
[----:B0-----:R-:W-:Y:S01]  /*2a100*/  PRMT R25, RZ, 0x7610, R25 ;  /* 0x00007610ff197816 */ /* 0x001fe20000000019 */
[----:B------:R-:W2:Y:S02]  /*2a110*/  LDL R27, [R1+0x106c] ;  /* 0x00106c00011b7983 */ /* 0x000ea40000100800 */
[----:B---3--:R0:W3:Y:S04]  /*2a120*/  @!P0 LDG.E.U16 R24, [R4.64] ;  /* 0x0000000604188981 */ /* 0x0080e8000c1e1500 */
[----:B-1----:R-:W4:Y:S04]  /*2a130*/  LDL R26, [R1+0x1070] ;  /* 0x00107000011a7983 */ /* 0x002f280000100800 */
[----:B0-----:R-:W2:Y:S04]  /*2a140*/  LDL R4, [R1+0x10cc] ;  /* 0x0010cc0001047983 */ /* 0x001ea80000100800 */
[----:B------:R-:W2:Y:S02]  /*2a150*/  LDL R5, [R1+0x10d0] ;  /* 0x0010d00001057983 */ /* 0x000ea40000100800 */
[----:B--2---:R-:W-:-:S04]  /*2a160*/  @!P0 LOP3.LUT R5, R5, R4, RZ, 0x3c, !PT ;  /* 0x0000000405058212 */ /* 0x004fc800078e3cff */
[----:B------:R-:W-:-:S04]  /*2a170*/  @!P0 LOP3.LUT R4, R5, R4, RZ, 0x3c, !PT ;  /* 0x0000000405048212 */ /* 0x000fc800078e3cff */
[----:B------:R-:W-:-:S05]  /*2a180*/  @!P0 LOP3.LUT R5, R5, R4, RZ, 0x3c, !PT ;  /* 0x0000000405058212 */ /* 0x000fca00078e3cff */
[----:B------:R0:W2:Y:S04]  /*2a190*/  @!P0 LDG.E.U16 R25, [R4.64] ;  /* 0x0000000604198981 */ /* 0x0000a8000c1e1500 */
[----:B---3--:R-:W-:Y:S04]  /*2a1a0*/  STL [R1+0x3d10], R24 ;  /* 0x003d101801007387 */ /* 0x008fe80000100800 */
[----:B0-----:R-:W3:Y:S04]  /*2a1b0*/  LDL R4, [R1+0x10ac] ;  /* 0x0010ac0001047983 */ /* 0x001ee80000100800 */
[----:B------:R-:W3:Y:S04]  /*2a1c0*/  LDL R5, [R1+0x10b0] ;  /* 0x0010b00001057983 */ /* 0x000ee80000100800 */
[----:B--2---:R0:W-:Y:S04]  /*2a1d0*/  STL [R1+0x3d58], R25 ;  /* 0x003d581901007387 */ /* 0x0041e80000100800 */
[----:B0-----:R-:W2:Y:S01]  /*2a1e0*/  LDL R25, [R1+0x108c] ;  /* 0x00108c0001197983 */ /* 0x001ea20000100800 */
[----:B---3--:R-:W-:-:S02]  /*2a1f0*/  @!P0 LOP3.LUT R5, R5, R4, RZ, 0x3c, !PT ;  /* 0x0000000405058212 */ /* 0x008fc400078e3cff */
[----:B------:R-:W-:Y:S02]  /*2a200*/  PRMT R24, RZ, 0x7610, R24 ;  /* 0x00007610ff187816 */ /* 0x000fe40000000018 */
[----:B------:R-:W-:-:S04]  /*2a210*/  @!P0 LOP3.LUT R4, R5, R4, RZ, 0x3c, !PT ;  /* 0x0000000405048212 */ /* 0x000fc800078e3cff */
[----:B------:R-:W-:Y:S02]  /*2a220*/  @!P0 LOP3.LUT R5, R5, R4, RZ, 0x3c, !PT ;  /* 0x0000000405058212 */ /* 0x000fe400078e3cff */
[----:B------:R-:W-:-:S03]  /*2a230*/  PRMT R2, RZ, 0x7610, R2 ;  /* 0x00007610ff027816 */ /* 0x000fc60000000002 */
[----:B------:R0:W3:Y:S02]  /*2a240*/  @!P0 LDG.E.U16 R24, [R4.64] ;  /* 0x0000000604188981 */ /* 0x0000e4000c1e1500 */
[----:B0-----:R-:W-:Y:S02]  /*2a250*/  @!P0 IMAD.MOV.U32 R4, RZ, RZ, R29 ;  /* 0x000000ffff048224 */ /* 0x001fe400078e001d */
[----:B--2---:R-:W-:-:S05]  /*2a260*/  @!P0 IMAD.MOV.U32 R5, RZ, RZ, R25 ;  /* 0x000000ffff058224 */ /* 0x004fca00078e0019 */
[----:B------:R4:W2:Y:S01]  /*2a270*/  @!P0 LDG.E.U16 R2, [R4.64] ;  /* 0x0000000604028981 */ /* 0x0008a2000c1e1500 */
[----:B------:R-:W-:-:S03]  /*2a280*/  PRMT R23, RZ, 0x7610, R23 ;  /* 0x00007610ff177816 */ /* 0x000fc60000000017 */
[----:B---3--:R0:W-:Y:S01]  /*2a290*/  STL [R1+0x3d5c], R24 ;  /* 0x003d5c1801007387 */ /* 0x0081e20000100800 */
[----:B----4-:R-:W-:Y:S02]  /*2a2a0*/  @!P0 IMAD.MOV.U32 R4, RZ, RZ, R26 ;  /* 0x000000ffff048224 */ /* 0x010fe400078e001a */
[----:B------:R-:W-:-:S05]  /*2a2b0*/  @!P0 IMAD.MOV.U32 R5, RZ, RZ, R27 ;  /* 0x000000ffff058224 */ /* 0x000fca00078e001b */
[----:B------:R1:W3:Y:S04]  /*2a2c0*/  @!P0 LDG.E.U16 R23, [R4.64] ;  /* 0x0000000604178981 */ /* 0x0002e8000c1e1500 */
[----:B0-----:R-:W4:Y:S04]  /*2a2d0*/  LDL R24, [R1+0x1050] ;  /* 0x0010500001187983 */ /* 0x001f280000100800 */
[----:B--2---:R0:W-:Y:S01]  /*2a2e0*/  STL [R1+0x3d60], R2 ;  /* 0x003d600201007387 */ /* 0x0041e20000100800 */
[----:B-1----:R-:W2:Y:S01]  /*2a2f0*/  LDL R5, [R1+0x104c] ;  /* 0x00104c0001057983 */ /* 0x002ea20000100800 */
[----:B------:R-:W-:Y:S01]  /*2a300*/  PRMT R22, RZ, 0x7610, R22 ;  /* 0x00007610ff167816 */ /* 0x000fe20000000016 */
[----:B------:R-:W2:Y:S01]  /*2a310*/  LDL R29, [R1+0x100c] ;  /* 0x00100c00011d7983 */ /* 0x000ea20000100800 */
[----:B------:R-:W2:Y:S04]  /*2a320*/  LDL R27, [R1+0x1010] ;  /* 0x00101000011b7983 */ /* 0x000ea80000100800 */
[----:B------:R-:W2:Y:S04]  /*2a330*/  LDL R26, [R1+0xfec] ;  /* 0x000fec00011a7983 */ /* 0x000ea80000100800 */
[----:B------:R-:W2:Y:S04]  /*2a340*/  LDL R25, [R1+0xff0] ;  /* 0x000ff00001197983 */ /* 0x000ea80000100800 */
[----:B0-----:R-:W2:Y:S01]  /*2a350*/  LDL R2, [R1+0x1030] ;  /* 0x0010300001027983 */ /* 0x001ea20000100800 */
[----:B----4-:R-:W-:-:S03]  /*2a360*/  @!P0 IMAD.MOV.U32 R4, RZ, RZ, R24 ;  /* 0x000000ffff048224 */ /* 0x010fc600078e0018 */
[----:B---3--:R0:W-:Y:S01]  /*2a370*/  STL [R1+0x3d64], R23 ;  /* 0x003d641701007387 */ /* 0x0081e20000100800 */
[----:B------:R-:W-:Y:S02]  /*2a380*/  PRMT R21, RZ, 0x7610, R21 ;  /* 0x00007610ff157816 */ /* 0x000fe40000000015 */
[----:B------:R-:W-:Y:S02]  /*2a390*/  PRMT R20, RZ, 0x7610, R20 ;  /* 0x00007610ff147816 */ /* 0x000fe40000000014 */
[----:B------:R-:W-:Y:S01]  /*2a3a0*/  PRMT R19, RZ, 0x7610, R19 ;  /* 0x00007610ff137816 */ /* 0x000fe20000000013 */
[----:B------:R-:W3:Y:S04]  /*2a3b0*/  LDL R24, [R1+0xfcc] ;  /* 0x000fcc0001187983 */ /* 0x000ee80000100800 */
[----:B0-----:R-:W4:Y:S04]  /*2a3c0*/  LDL R23, [R1+0xfd0] ;  /* 0x000fd00001177983 */ /* 0x001f280000100800 */
[----:B--2---:R0:W2:Y:S04]  /*2a3d0*/  @!P0 LDG.E.U16 R22, [R4.64] ;  /* 0x0000000604168981 */ /* 0x0040a8000c1e1500 */
[----:B0-----:R-:W2:Y:S01]  /*2a3e0*/  LDL R5, [R1+0x102c] ;  /* 0x00102c0001057983 */ /* 0x001ea20000100800 */
[----:B------:R-:W-:-:S05]  /*2a3f0*/  @!P0 IMAD.MOV.U32 R4, RZ, RZ, R2 ;  /* 0x000000ffff048224 */ /* 0x000fca00078e0002 */
[----:B--2---:R0:W2:Y:S02]  /*2a400*/  @!P0 LDG.E.U16 R21, [R4.64] ;  /* 0x0000000604158981 */ /* 0x0040a4000c1e1500 */
[----:B0-----:R-:W-:Y:S02]  /*2a410*/  @!P0 IMAD.MOV.U32 R4, RZ, RZ, R27 ;  /* 0x000000ffff048224 */ /* 0x001fe400078e001b */
[----:B------:R-:W-:-:S05]  /*2a420*/  @!P0 IMAD.MOV.U32 R5, RZ, RZ, R29 ;  /* 0x000000ffff058224 */ /* 0x000fca00078e001d */
[----:B------:R0:W3:Y:S02]  /*2a430*/  @!P0 LDG.E.U16 R20, [R4.64] ;  /* 0x0000000604148981 */ /* 0x0000e4000c1e1500 */
[----:B0-----:R-:W-:Y:S02]  /*2a440*/  @!P0 IMAD.MOV.U32 R4, RZ, RZ, R25 ;  /* 0x000000ffff048224 */ /* 0x001fe400078e0019 */
[----:B------:R-:W-:-:S05]  /*2a450*/  @!P0 IMAD.MOV.U32 R5, RZ, RZ, R26 ;  /* 0x000000ffff058224 */ /* 0x000fca00078e001a */
[----:B------:R-:W4:Y:S04]  /*2a460*/  @!P0 LDG.E.U16 R19, [R4.64] ;  /* 0x0000000604138981 */ /* 0x000f28000c1e1500 */
[----:B------:R0:W-:Y:S01]  /*2a470*/  STL [R1+0x3d68], R22 ;  /* 0x003d681601007387 */ /* 0x0001e20000100800 */
[----:B------:R-:W4:Y:S03]  /*2a480*/  LDL R2, [R1+0xfb0] ;  /* 0x000fb00001027983 */ /* 0x000f260000100800 */
[----:B0-----:R-:W4:Y:S04]  /*2a490*/  LDL R22, [R1+0xfac] ;  /* 0x000fac0001167983 */ /* 0x001f280000100800 */
[----:B--2---:R0:W-:Y:S04]  /*2a4a0*/  STL [R1+0x3d6c], R21 ;  /* 0x003d6c1501007387 */ /* 0x0041e80000100800 */
[----:B---3--:R1:W-:Y:S01]  /*2a4b0*/  STL [R1+0x3d70], R20 ;  /* 0x003d701401007387 */ /* 0x0083e20000100800 */
[----:B0-----:R-:W2:Y:S03]  /*2a4c0*/  LDL R21, [R1+0xf90] ;  /* 0x000f900001157983 */ /* 0x001ea60000100800 */
[----:B----4-:R0:W-:Y:S01]  /*2a4d0*/  STL [R1+0x3d74], R19 ;  /* 0x003d741301007387 */ /* 0x0101e20000100800 */
[----:B-1----:R-:W3:Y:S03]  /*2a4e0*/  LDL R20, [R1+0x10c4] ;  /* 0x0010c40001147983 */ /* 0x002ee60000100800 */
[----:B0-----:R-:W4:Y:S01]  /*2a4f0*/  LDL R19, [R1+0x10c8] ;  /* 0x0010c80001137983 */ /* 0x001f220000100800 */
[----:B------:R-:W-:Y:S01]  /*2a500*/  PRMT R18, RZ, 0x7610, R18 ;  /* 0x00007610ff127816 */ /* 0x000fe20000000012 */
[----:B------:R-:W-:-:S02]  /*2a510*/  @!P0 IMAD.MOV.U32 R4, RZ, RZ, R23 ;  /* 0x000000ffff048224 */ /* 0x000fc400078e0017 */
[----:B------:R-:W-:Y:S01]  /*2a520*/  @!P0 IMAD.MOV.U32 R5, RZ, RZ, R24 ;  /* 0x000000ffff058224 */ /* 0x000fe200078e0018 */
[----:B------:R-:W-:-:S04]  /*2a530*/  PRMT R17, RZ, 0x7610, R17 ;  /* 0x00007610ff117816 */ /* 0x000fc80000000011 */
[----:B------:R0:W4:Y:S01]  /*2a540*/  @!P0 LDG.E.U16 R18, [R4.64] ;  /* 0x0000000604128981 */ /* 0x000122000c1e1500 */
[----:B------:R-:W-:Y:S01]  /*2a550*/  PRMT R16, RZ, 0x7610, R16 ;  /* 0x00007610ff107816 */ /* 0x000fe20000000010 */
[----:B0-----:R-:W-:Y:S02]  /*2a560*/  @!P0 IMAD.MOV.U32 R4, RZ, RZ, R2 ;  /* 0x000000ffff048224 */ /* 0x001fe400078e0002 */
[----:B------:R-:W-:-:S05]  /*2a570*/  @!P0 IMAD.MOV.U32 R5, RZ, RZ, R22 ;  /* 0x000000ffff058224 */ /* 0x000fca00078e0016 */
[----:B------:R0:W4:Y:S02]  /*2a580*/  @!P0 LDG.E.U16 R17, [R4.64] ;  /* 0x0000000604118981 */ /* 0x000124000c1e1500 */
[----:B0-----:R-:W-:Y:S01]  /*2a590*/  @!P0 IMAD.MOV.U32 R5, RZ, RZ, R0 ;  /* 0x000000ffff058224 */ /* 0x001fe200078e0000 */
[----:B------:R-:W-:Y:S01]  /*2a5a0*/  PRMT R15, RZ, 0x7610, R15 ;  /* 0x00007610ff0f7816 */ /* 0x000fe2000000000f */
[----:B--2---:R-:W-:-:S05]  /*2a5b0*/  @!P0 IMAD.MOV.U32 R4, RZ, RZ, R21 ;  /* 0x000000ffff048224 */ /* 0x004fca00078e0015 */
[----:B------:R3:W2:Y:S02]  /*2a5c0*/  @!P0 LDG.E.U16 R16, [R4.64] ;  /* 0x0000000604108981 */ /* 0x0006a4000c1e1500 */
[----:B---3--:R-:W-:Y:S02]  /*2a5d0*/  @!P0 IMAD.MOV.U32 R5, RZ, RZ, R20 ;  /* 0x000000ffff058224 */ /* 0x008fe400078e0014 */
[----:B----4-:R-:W-:-:S05]  /*2a5e0*/  @!P0 IMAD.MOV.U32 R4, RZ, RZ, R19 ;  /* 0x000000ffff048224 */ /* 0x010fca00078e0013 */
[----:B------:R-:W3:Y:S04]  /*2a5f0*/  @!P0 LDG.E.U16 R15, [R4.64] ;  /* 0x00000006040f8981 */ /* 0x000ee8000c1e1500 */
[----:B------:R-:W-:Y:S01]  /*2a600*/  STL [R1+0x3d78], R18 ;  /* 0x003d781201007387 */ /* 0x000fe20000100800 */
[----:B------:R-:W4:Y:S02]  /*2a610*/  LDL R24, [R1+0x10a4] ;  /* 0x0010a40001187983 */ /* 0x000f240000100800 */
[----:B------:R-:W4:Y:S02]  /*2a620*/  LDL R2, [R1+0x10a8] ;  /* 0x0010a80001027983 */ /* 0x000f240000100800 */
[----:B------:R-:W4:Y:S01]  /*2a630*/  LDL R23, [R1+0x1084] ;  /* 0x0010840001177983 */ /* 0x000f220000100800 */
[----:B------:R-:W4:Y:S04]  /*2a640*/  LDL R22, [R1+0x1088] ;  /* 0x0010880001167983 */ /* 0x000f280000100800 */
[----:B------:R-:W-:Y:S01]  /*2a650*/  STL [R1+0x3d7c], R17 ;  /* 0x003d7c1101007387 */ /* 0x000fe20000100800 */
[----:B------:R0:W-:Y:S03]  /*2a660*/  STL [R1+0x17ac], R0 ;  /* 0x0017ac0001007387 */ /* 0x0001e60000100800 */
[----:B0-----:R-:W4:Y:S04]  /*2a670*/  LDL.LU R0, [R1+0xfc4] ;  /* 0x000fc40001007983 */ /* 0x001f280000300800 */
[----:B--2---:R0:W-:Y:S01]  /*2a680*/  STL [R1+0x3d80], R16 ;  /* 0x003d801001007387 */ /* 0x0041e20000100800 */
[----:B------:R-:W2:Y:S02]  /*2a690*/  LDL R21, [R1+0x1064] ;  /* 0x0010640001157983 */ /* 0x000ea40000100800 */
[----:B------:R-:W2:Y:S02]  /*2a6a0*/  LDL R20, [R1+0x1068] ;  /* 0x0010680001147983 */ /* 0x000ea40000100800 */
[----:B------:R-:W2:Y:S01]  /*2a6b0*/  LDL R19, [R1+0x1044] ;  /* 0x0010440001137983 */ /* 0x000ea20000100800 */
[----:B------:R-:W2:Y:S04]  /*2a6c0*/  LDL R18, [R1+0x1048] ;  /* 0x0010480001127983 */ /* 0x000ea80000100800 */
[----:B---3--:R1:W-:Y:S01]  /*2a6d0*/  STL [R1+0x3d14], R15 ;  /* 0x003d140f01007387 */ /* 0x0083e20000100800 */
[----:B------:R-:W3:Y:S02]  /*2a6e0*/  LDL R17, [R1+0x1024] ;  /* 0x0010240001117983 */ /* 0x000ee40000100800 */
[----:B0-----:R-:W3:Y:S01]  /*2a6f0*/  LDL R16, [R1+0x1028] ;  /* 0x0010280001107983 */ /* 0x001ee20000100800 */
[----:B------:R-:W-:Y:S01]  /*2a700*/  PRMT R14, RZ, 0x7610, R14 ;  /* 0x00007610ff0e7816 */ /* 0x000fe2000000000e */
[----:B----4-:R-:W-:-:S02]  /*2a710*/  @!P0 IMAD.MOV.U32 R4, RZ, RZ, R2 ;  /* 0x000000ffff048224 */ /* 0x010fc400078e0002 */
[----:B------:R-:W-:Y:S01]  /*2a720*/  @!P0 IMAD.MOV.U32 R5, RZ, RZ, R24 ;  /* 0x000000ffff058224 */ /* 0x000fe200078e0018 */
[----:B------:R-:W-:Y:S02]  /*2a730*/  PRMT R13, RZ, 0x7610, R13 ;  /* 0x00007610ff0d7816 */ /* 0x000fe4000000000d */
[----:B------:R-:W-:Y:S02]  /*2a740*/  PRMT R12, RZ, 0x7610, R12 ;  /* 0x00007610ff0c7816 */ /* 0x000fe4000000000c */
[----:B------:R-:W-:Y:S02]  /*2a750*/  PRMT R11, RZ, 0x7610, R11 ;  /* 0x00007610ff0b7816 */ /* 0x000fe4000000000b */
[----:B------:R-:W-:Y:S01]  /*2a760*/  PRMT R10, RZ, 0x7610, R10 ;  /* 0x00007610ff0a7816 */ /* 0x000fe2000000000a */
[----:B------:R0:W4:Y:S04]  /*2a770*/  @!P0 LDG.E.U16 R14, [R4.64] ;  /* 0x00000006040e8981 */ /* 0x000128000c1e1500 */
[----:B-1----:R-:W4:Y:S04]  /*2a780*/  LDL R15, [R1+0x1004] ;  /* 0x00100400010f7983 */ /* 0x002f280000100800 */
[----:B------:R-:W4:Y:S01]  /*2a790*/  LDL R2, [R1+0x1008] ;  /* 0x0010080001027983 */ /* 0x000f220000100800 */
[----:B0-----:R-:W-:-:S02]  /*2a7a0*/  @!P0 IMAD.MOV.U32 R4, RZ, RZ, R22 ;  /* 0x000000ffff048224 */ /* 0x001fc400078e0016 */
[----:B------:R-:W-:-:S05]  /*2a7b0*/  @!P0 IMAD.MOV.U32 R5, RZ, RZ, R23 ;  /* 0x000000ffff058224 */ /* 0x000fca00078e0017 */
[----:B------:R2:W4:Y:S02]  /*2a7c0*/  @!P0 LDG.E.U16 R13, [R4.64] ;  /* 0x00000006040d8981 */ /* 0x000524000c1e1500 */
[----:B--2---:R-:W-:Y:S02]  /*2a7d0*/  @!P0 IMAD.MOV.U32 R5, RZ, RZ, R21 ;  /* 0x000000ffff058224 */ /* 0x004fe400078e0015 */
[----:B------:R-:W-:-:S05]  /*2a7e0*/  @!P0 IMAD.MOV.U32 R4, RZ, RZ, R20 ;  /* 0x000000ffff048224 */ /* 0x000fca00078e0014 */
[----:B------:R0:W2:Y:S02]  /*2a7f0*/  @!P0 LDG.E.U16 R12, [R4.64] ;  /* 0x00000006040c8981 */ /* 0x0000a4000c1e1500 */
[----:B0-----:R-:W-:Y:S02]  /*2a800*/  @!P0 IMAD.MOV.U32 R4, RZ, RZ, R18 ;  /* 0x000000ffff048224 */ /* 0x001fe400078e0012 */
[----:B------:R-:W-:-:S05]  /*2a810*/  @!P0 IMAD.MOV.U32 R5, RZ, RZ, R19 ;  /* 0x000000ffff058224 */ /* 0x000fca00078e0013 */
[----:B------:R3:W2:Y:S02]  /*2a820*/  @!P0 LDG.E.U16 R11, [R4.64] ;  /* 0x00000006040b8981 */ /* 0x0006a4000c1e1500 */
[----:B---3--:R-:W-:Y:S02]  /*2a830*/  @!P0 IMAD.MOV.U32 R4, RZ, RZ, R16 ;  /* 0x000000ffff048224 */ /* 0x008fe400078e0010 */
[----:B------:R-:W-:-:S05]  /*2a840*/  @!P0 IMAD.MOV.U32 R5, RZ, RZ, R17 ;  /* 0x000000ffff058224 */ /* 0x000fca00078e0011 */
[----:B------:R0:W3:Y:S04]  /*2a850*/  @!P0 LDG.E.U16 R10, [R4.64] ;  /* 0x00000006040a8981 */ /* 0x0000e8000c1e1500 */
[----:B----4-:R1:W-:Y:S04]  /*2a860*/  STL [R1+0x3d18], R14 ;  /* 0x003d180e01007387 */ /* 0x0103e80000100800 */
[----:B------:R4:W-:Y:S01]  /*2a870*/  STL [R1+0x3d1c], R13 ;  /* 0x003d1c0d01007387 */ /* 0x0009e20000100800 */
[----:B0-----:R-:W-:-:S03]  /*2a880*/  @!P0 IMAD.MOV.U32 R5, RZ, RZ, R15 ;  /* 0x000000ffff058224 */ /* 0x001fc600078e000f */
[----:B--2---:R0:W-:Y:S04]  /*2a890*/  STL [R1+0x3d20], R12 ;  /* 0x003d200c01007387 */ /* 0x0041e80000100800 */
[----:B------:R2:W-:Y:S04]  /*2a8a0*/  STL [R1+0x3d24], R11 ;  /* 0x003d240b01007387 */ /* 0x0005e80000100800 */
[----:B---3--:R2:W-:Y:S01]  /*2a8b0*/  STL [R1+0x3d28], R10 ;  /* 0x003d280a01007387 */ /* 0x0085e20000100800 */
[----:B------:R-:W3:Y:S02]  /*2a8c0*/  LDL R15, [R1+0xfe4] ;  /* 0x000fe400010f7983 */ /* 0x000ee40000100800 */
[----:B-1----:R-:W3:Y:S02]  /*2a8d0*/  LDL R14, [R1+0xfe8] ;  /* 0x000fe800010e7983 */ /* 0x002ee40000100800 */
[----:B----4-:R-:W4:Y:S01]  /*2a8e0*/  LDL R13, [R1+0xfc8] ;  /* 0x000fc800010d7983 */ /* 0x010f220000100800 */
[----:B0-----:R-:W4:Y:S04]  /*2a8f0*/  LDL R12, [R1+0xfa4] ;  /* 0x000fa400010c7983 */ /* 0x001f280000100800 */
[----:B--2---:R-:W2:Y:S04]  /*2a900*/  LDL R11, [R1+0xfa8] ;  /* 0x000fa800010b7983 */ /* 0x004ea80000100800 */
[----:B------:R-:W2:Y:S01]  /*2a910*/  LDL R10, [R1+0xf88] ;  /* 0x000f8800010a7983 */ /* 0x000ea20000100800 */
[----:B------:R-:W-:Y:S01]  /*2a920*/  PRMT R9, RZ, 0x7610, R9 ;  /* 0x00007610ff097816 */ /* 0x000fe20000000009 */
[----:B------:R-:W-:Y:S01]  /*2a930*/  @!P0 IMAD.MOV.U32 R4, RZ, RZ, R2 ;  /* 0x000000ffff048224 */ /* 0x000fe200078e0002 */
[----:B------:R-:W-:-:S02]  /*2a940*/  PRMT R8, RZ, 0x7610, R8 ;  /* 0x00007610ff087816 */ /* 0x000fc40000000008 */
[----:B------:R-:W-:Y:S02]  /*2a950*/  PRMT R7, RZ, 0x7610, R7 ;  /* 0x00007610ff077816 */ /* 0x000fe40000000007 */
[----:B------:R-:W-:Y:S02]  /*2a960*/  PRMT R6, RZ, 0x7610, R6 ;  /* 0x00007610ff067816 */ /* 0x000fe40000000006 */
[----:B------:R-:W-:Y:S01]  /*2a970*/  PRMT R3, RZ, 0x7610, R3 ;  /* 0x00007610ff037816 */ /* 0x000fe20000000003 */
[----:B------:R3:W2:Y:S04]  /*2a980*/  @!P0 LDG.E.U16 R9, [R4.64] ;  /* 0x0000000604098981 */ /* 0x0006a8000c1e1500 */
[----:B------:R-:W2:Y:S01]  /*2a990*/  LDL.LU R18, [R1+0x968] ;  /* 0x0009680001127983 */ /* 0x000ea20000300800 */
        /* <DEDUP_REMOVED lines=9> */
[----:B------:R-:W2:Y:S02]  /*2aa30*/  LDL.LU R27, [R1+0x698] ;  /* 0x00069800011b7983 */ /* 0x000ea40000300800 */
[----:B------:R-:W2:Y:S02]  /*2aa40*/  LDL.LU R29, [R1+0x690] ;  /* 0x00069000011d7983 */ /* 0x000ea40000300800 */
[----:B---3--:R-:W-:-:S02]  /*2aa50*/  @!P0 IMAD.MOV.U32 R5, RZ, RZ, R15 ;  /* 0x000000ffff058224 */ /* 0x008fc400078e000f */
[----:B------:R-:W-:-:S05]  /*2aa60*/  @!P0 IMAD.MOV.U32 R4, RZ, RZ, R14 ;  /* 0x000000ffff048224 */ /* 0x000fca00078e000e */
[----:B------:R4:W3:Y:S02]  /*2aa70*/  @!P0 LDG.E.U16 R8, [R4.64] ;  /* 0x0000000604088981 */ /* 0x0008e4000c1e1500 */
[----:B----4-:R-:W-:Y:S02]  /*2aa80*/  @!P0 IMAD.MOV.U32 R4, RZ, RZ, R13 ;  /* 0x000000ffff048224 */ /* 0x010fe400078e000d */
[----:B------:R-:W-:-:S05]  /*2aa90*/  @!P0 IMAD.MOV.U32 R5, RZ, RZ, R0 ;  /* 0x000000ffff058224 */ /* 0x000fca00078e0000 */
[----:B------:R2:W4:Y:S02]  /*2aaa0*/  @!P0 LDG.E.U16 R7, [R4.64] ;  /* 0x0000000604078981 */ /* 0x000524000c1e1500 */
[----:B--2---:R-:W-:Y:S02]  /*2aab0*/  @!P0 IMAD.MOV.U32 R4, RZ, RZ, R11 ;  /* 0x000000ffff048224 */ /* 0x004fe400078e000b */
[----:B------:R-:W-:-:S05]  /*2aac0*/  @!P0 IMAD.MOV.U32 R5, RZ, RZ, R12 ;  /* 0x000000ffff058224 */ /* 0x000fca00078e000c */
[----:B------:R0:W2:Y:S02]  /*2aad0*/  @!P0 LDG.E.U16 R6, [R4.64] ;  /* 0x0000000604068981 */ /* 0x0000a4000c1e1500 */
[----:B0-----:R-:W-:Y:S02]  /*2aae0*/  @!P0 IMAD.MOV.U32 R4, RZ, RZ, R10 ;  /* 0x000000ffff048224 */ /* 0x001fe400078e000a */
[----:B------:R-:W-:-:S05]  /*2aaf0*/  @!P0 IMAD.MOV.U32 R5, RZ, RZ, R28 ;  /* 0x000000ffff058224 */ /* 0x000fca00078e001c */
[----:B------:R0:W2:Y:S04]  /*2ab00*/  @!P0 LDG.E.U16 R3, [R4.64] ;  /* 0x0000000604038981 */ /* 0x0000a8000c1e1500 */
[----:B------:R-:W-:Y:S04]  /*2ab10*/  STL [R1+0x3d2c], R9 ;  /* 0x003d2c0901007387 */ /* 0x000fe80000100800 */
[----:B---3--:R-:W-:Y:S01]  /*2ab20*/  STL [R1+0x3d30], R8 ;  /* 0x003d300801007387 */ /* 0x008fe20000100800 */
[----:B------:R-:W-:Y:S03]  /*2ab30*/  STL [R1+0x17b0], R0 ;  /* 0x0017b00001007387 */ /* 0x000fe60000100800 */
[----:B----4-:R-:W-:Y:S04]  /*2ab40*/  STL [R1+0x3d34], R7 ;  /* 0x003d340701007387 */ /* 0x010fe80000100800 */
[----:B--2---:R-:W-:Y:S01]  /*2ab50*/  STL [R1+0x3d38], R6 ;  /* 0x003d380601007387 */ /* 0x004fe20000100800 */
[----:B------:R-:W-:Y:S02]  /*2ab60*/  STL [R1+0x17b4], R28 ;  /* 0x0017b41c01007387 */ /* 0x000fe40000100800 */
[----:B0-----:R-:W2:Y:S01]  /*2ab70*/  LDL R4, [R1+0x1768] ;  /* 0x0017680001047983 */ /* 0x001ea20000100800 */
[----:B------:R-:W-:Y:S01]  /*2ab80*/  STL [R1+0x3d3c], R3 ;  /* 0x003d3c0301007387 */ /* 0x000fe20000100800 */
[----:B------:R-:W3:Y:S03]  /*2ab90*/  LDL.LU R16, [R1+0x590] ;  /* 0x0005900001107983 */ /* 0x000ee60000300800 */
[----:B---3--:R0:W-:Y:S04]  /*2aba0*/  STL [R1+0x3d84], R16 ;  /* 0x003d841001007387 */ /* 0x0081e80000100800 */
[----:B0-----:R-:W3:Y:S04]  /*2abb0*/  LDL.LU R16, [R1+0x598] ;  /* 0x0005980001107983 */ /* 0x001ee80000300800 */
[----:B---3--:R0:W-:Y:S04]  /*2abc0*/  STL [R1+0x3d88], R16 ;  /* 0x003d881001007387 */ /* 0x0081e80000100800 */
[----:B0-----:R-:W3:Y:S04]  /*2abd0*/  LDL.LU R16, [R1+0x5a0] ;  /* 0x0005a00001107983 */ /* 0x001ee80000300800 */
[----:B--2---:R-:W-:Y:S01]  /*2abe0*/  STS.U16 [R4+0x1e00], R18 ;  /* 0x001e001204007388 */ /* 0x004fe20000000400 */
        /* <DEDUP_REMOVED lines=10> */
[----:B------:R-:W-:Y:S01]  /*2ac90*/  STS.U16 [R4+0x4a00], R29 ;  /* 0x004a001d04007388 */ /* 0x000fe20000000400 */
[----:B---3--:R0:W-:Y:S04]  /*2aca0*/  STL [R1+0x3d8c], R16 ;  /* 0x003d8c1001007387 */ /* 0x0081e80000100800 */
[----:B0-----:R-:W2:Y:S01]  /*2acb0*/  LDL.LU R16, [R1+0x5a8] ;  /* 0x0005a80001107983 */ /* 0x001ea20000300800 */
[----:B------:R-:W3:Y:S02]  /*2acc0*/  LDL.LU R17, [R1+0x348] ;  /* 0x0003480001117983 */ /* 0x000ee40000300800 */
[----:B------:R-:W4:Y:S02]  /*2acd0*/  LDL.LU R18, [R1+0x340] ;  /* 0x0003400001127983 */ /* 0x000f240000300800 */
[----:B------:R-:W3:Y:S01]  /*2ace0*/  LDL.LU R19, [R1+0x1c8] ;  /* 0x0001c80001137983 */ /* 0x000ee20000300800 */
[----:B------:R-:W3:Y:S01]  /*2acf0*/  LDL.LU R20, [R1+0x1c0] ;  /* 0x0001c00001147983 */ /* 0x000ee20000300800 */
[----:B------:R-:W3:Y:S02]  /*2ad00*/  LDL.LU R21, [R1+0x1b8] ;  /* 0x0001b80001157983 */ /* 0x000ee40000300800 */
[----:B------:R-:W3:Y:S02]  /*2ad10*/  LDL.LU R22, [R1+0x1b0] ;  /* 0x0001b00001167983 */ /* 0x000ee40000300800 */
        /* <DEDUP_REMOVED lines=29> */
[----:B----4-:R2:W-:Y:S02]  /*2aef0*/  STS.U16 [R4+0x6200], R18 ;  /* 0x0062001204007388 */ /* 0x0105e40000000400 */
[----:B------:R3:W-:Y:S01]  /*2af00*/  STS.U16 [R4+0x6600], R19 ;  /* 0x0066001304007388 */ /* 0x0007e20000000400 */
[----:B------:R3:W-:Y:S01]  /*2af10*/  STS.U16 [R4+0x6a00], R20 ;  /* 0x006a001404007388 */ /* 0x0007e20000000400 */
[----:B------:R3:W-:Y:S03]  /*2af20*/  STS.U16 [R4+0x6e00], R21 ;  /* 0x006e001504007388 */ /* 0x0007e60000000400 */
[----:B0-----:R-:W4:Y:S01]  /*2af30*/  LDL.LU R16, [R1+0x3d80] ;  /* 0x003d800001107983 */ /* 0x001f220000300800 */
[----:B-1----:R-:W4:Y:S02]  /*2af40*/  LDL.LU R17, [R1+0x3d7c] ;  /* 0x003d7c0001117983 */ /* 0x002f240000300800 */
        /* <DEDUP_REMOVED lines=17> */
[----:B------:R1:W-:Y:S03]  /*2b060*/  STS.U16 [R4+0x8e00], R29 ;  /* 0x008e001d04007388 */ /* 0x0003e60000000400 */
[----:B0-----:R-:W2:Y:S01]  /*2b070*/  LDL.LU R27, [R1+0x3d50] ;  /* 0x003d5000011b7983 */ /* 0x001ea20000300800 */
[----:B-1----:R-:W2:Y:S02]  /*2b080*/  LDL.LU R29, [R1+0x3d4c] ;  /* 0x003d4c00011d7983 */ /* 0x002ea40000300800 */
[----:B------:R-:W-:Y:S02]  /*2b090*/  STS.U16 [R4+0x9200], R3 ;  /* 0x0092000304007388 */ /* 0x000fe40000000400 */
[----:B------:R0:W-:Y:S01]  /*2b0a0*/  STS.U16 [R4+0x9600], R5 ;  /* 0x0096000504007388 */ /* 0x0001e20000000400 */
[----:B------:R1:W-:Y:S01]  /*2b0b0*/  STS.U16 [R4+0x9a00], R28 ;  /* 0x009a001c04007388 */ /* 0x0003e20000000400 */
[----:B------:R1:W-:Y:S02]  /*2b0c0*/  STS.U16 [R4+0x9e00], R6 ;  /* 0x009e000604007388 */ /* 0x0003e40000000400 */
[----:B------:R1:W-:Y:S02]  /*2b0d0*/  STS.U16 [R4+0xa200], R7 ;  /* 0x00a2000704007388 */ /* 0x0003e40000000400 */
[----:B------:R-:W-:Y:S01]  /*2b0e0*/  STS.U16 [R4+0xa600], R0 ;  /* 0x00a6000004007388 */ /* 0x000fe20000000400 */
[----:B------:R1:W-:Y:S01]  /*2b0f0*/  STS.U16 [R4+0xaa00], R8 ;  /* 0x00aa000804007388 */ /* 0x0003e20000000400 */
[----:B------:R1:W-:Y:S02]  /*2b100*/  STS.U16 [R4+0xae00], R9 ;  /* 0x00ae000904007388 */ /* 0x0003e40000000400 */
[----:B------:R1:W-:Y:S02]  /*2b110*/  STS.U16 [R4+0xb200], R10 ;  /* 0x00b2000a04007388 */ /* 0x0003e40000000400 */
[----:B------:R1:W-:Y:S01]  /*2b120*/  STS.U16 [R4+0xb600], R11 ;  /* 0x00b6000b04007388 */ /* 0x0003e20000000400 */
[----:B0-----:R-:W3:Y:S01]  /*2b130*/  LDL.LU R5, [R1+0x984] ;  /* 0x0009840001057983 */ /* 0x001ee20000300800 */
[----:B-1----:R-:W3:Y:S03]  /*2b140*/  LDL.LU R28, [R1+0x980] ;  /* 0x00098000011c7983 */ /* 0x002ee60000300800 */
[----:B------:R-:W3:Y:S04]  /*2b150*/  LDL.LU R6, [R1+0x97c] ;  /* 0x00097c0001067983 */ /* 0x000ee80000300800 */
[----:B------:R0:W-:Y:S01]  /*2b160*/  STS.U16 [R4+0xba00], R12 ;  /* 0x00ba000c04007388 */ /* 0x0001e20000000400 */
[----:B------:R-:W3:Y:S02]  /*2b170*/  LDL.LU R7, [R1+0x978] ;  /* 0x0009780001077983 */ /* 0x000ee40000300800 */
[----:B------:R1:W-:Y:S02]  /*2b180*/  STS.U16 [R4+0xbe00], R13 ;  /* 0x00be000d04007388 */ /* 0x0003e40000000400 */
[----:B------:R-:W3:Y:S01]  /*2b190*/  LDL.LU R8, [R1+0x974] ;  /* 0x0009740001087983 */ /* 0x000ee20000300800 */
[----:B------:R1:W-:Y:S04]  /*2b1a0*/  STS.U16 [R4+0xc200], R14 ;  /* 0x00c2000e04007388 */ /* 0x0003e80000000400 */
[----:B------:R-:W3:Y:S01]  /*2b1b0*/  LDL.LU R9, [R1+0x970] ;  /* 0x0009700001097983 */ /* 0x000ee20000300800 */
[----:B------:R1:W-:Y:S02]  /*2b1c0*/  STS.U16 [R4+0xc600], R15 ;  /* 0x00c6000f04007388 */ /* 0x0003e40000000400 */
[----:B------:R-:W3:Y:S02]  /*2b1d0*/  LDL.LU R10, [R1+0x96c] ;  /* 0x00096c00010a7983 */ /* 0x000ee40000300800 */
[----:B------:R-:W3:Y:S01]  /*2b1e0*/  LDL.LU R11, [R1+0x964] ;  /* 0x00096400010b7983 */ /* 0x000ee20000300800 */
[----:B0-----:R-:W3:Y:S01]  /*2b1f0*/  LDL.LU R12, [R1+0x95c] ;  /* 0x00095c00010c7983 */ /* 0x001ee20000300800 */
[----:B-1----:R-:W3:Y:S03]  /*2b200*/  LDL.LU R13, [R1+0x954] ;  /* 0x00095400010d7983 */ /* 0x002ee60000300800 */
[----:B------:R-:W3:Y:S01]  /*2b210*/  LDL.LU R14, [R1+0x7bc] ;  /* 0x0007bc00010e7983 */ /* 0x000ee20000300800 */
[----:B------:R-:W3:Y:S03]  /*2b220*/  LDL.LU R15, [R1+0x7b4] ;  /* 0x0007b400010f7983 */ /* 0x000ee60000300800 */
[----:B--2---:R-:W-:Y:S01]  /*2b230*/  STS.U16 [R4+0xca00], R29 ;  /* 0x00ca001d04007388 */ /* 0x004fe20000000400 */
[----:B------:R-:W-:Y:S02]  /*2b240*/  STS.U16 [R4+0xce00], R27 ;  /* 0x00ce001b04007388 */ /* 0x000fe40000000400 */
[----:B------:R-:W-:Y:S02]  /*2b250*/  STS.U16 [R4+0xd200], R26 ;  /* 0x00d2001a04007388 */ /* 0x000fe40000000400 */
[----:B------:R-:W-:Y:S01]  /*2b260*/  STS.U16 [R4+0xd600], R25 ;  /* 0x00d6001904007388 */ /* 0x000fe20000000400 */
[----:B------:R0:W-:Y:S04]  /*2b270*/  STS.U16 [R4+0xda00], R24 ;  /* 0x00da001804007388 */ /* 0x0001e80000000400 */
[----:B0-----:R-:W2:Y:S01]  /*2b280*/  LDL.LU R24, [R1+0x6bc] ;  /* 0x0006bc0001187983 */ /* 0x001ea20000300800 */
[----:B------:R-:W2:Y:S02]  /*2b290*/  LDL.LU R25, [R1+0x6b4] ;  /* 0x0006b40001197983 */ /* 0x000ea40000300800 */
[----:B------:R-:W2:Y:S02]  /*2b2a0*/  LDL.LU R26, [R1+0x6ac] ;  /* 0x0006ac00011a7983 */ /* 0x000ea40000300800 */
[----:B------:R-:W2:Y:S01]  /*2b2b0*/  LDL.LU R27, [R1+0x6a4] ;  /* 0x0006a400011b7983 */ /* 0x000ea20000300800 */
[----:B------:R-:W2:Y:S01]  /*2b2c0*/  LDL.LU R29, [R1+0x69c] ;  /* 0x00069c00011d7983 */ /* 0x000ea20000300800 */
[----:B------:R-:W2:Y:S03]  /*2b2d0*/  LDL.LU R3, [R1+0x59c] ;  /* 0x00059c0001037983 */ /* 0x000ea60000300800 */
[----:B--2---:R0:W-:Y:S04]  /*2b2e0*/  STL [R1+0x3d40], R3 ;  /* 0x003d400301007387 */ /* 0x0041e80000100800 */
[----:B0-----:R-:W2:Y:S04]  /*2b2f0*/  LDL.LU R3, [R1+0x5a4] ;  /* 0x0005a40001037983 */ /* 0x001ea80000300800 */
[----:B--2---:R0:W-:Y:S04]  /*2b300*/  STL [R1+0x3d44], R3 ;  /* 0x003d440301007387 */ /* 0x0041e80000100800 */
[----:B0-----:R-:W2:Y:S04]  /*2b310*/  LDL.LU R3, [R1+0x5ac] ;  /* 0x0005ac0001037983 */ /* 0x001ea80000300800 */
[----:B------:R0:W-:Y:S04]  /*2b320*/  STS.U16 [R4+0xde00], R2 ;  /* 0x00de000204007388 */ /* 0x0001e80000000400 */
[----:B0-----:R-:W0:Y:S01]  /*2b330*/  S2R R2, SR_TID.X ;  /* 0x0000000000027919 */ /* 0x001e220000002100 */
[----:B------:R-:W-:Y:S02]  /*2b340*/  STS.U16 [R4+0xe200], R23 ;  /* 0x00e2001704007388 */ /* 0x000fe40000000400 */
[----:B------:R-:W-:Y:S02]  /*2b350*/  STS.U16 [R4+0xe600], R22 ;  /* 0x00e6001604007388 */ /* 0x000fe40000000400 */
[----:B------:R-:W-:Y:S01]  /*2b360*/  STS.U16 [R4+0xea00], R21 ;  /* 0x00ea001504007388 */ /* 0x000fe20000000400 */
[----:B------:R-:W-:Y:S01]  /*2b370*/  STS.U16 [R4+0xee00], R20 ;  /* 0x00ee001404007388 */ /* 0x000fe20000000400 */
[----:B---3--:R-:W-:Y:S02]  /*2b380*/  STS.U16 [R4+0xf200], R19 ;  /* 0x00f2001304007388 */ /* 0x008fe40000000400 */
[----:B------:R-:W-:Y:S02]  /*2b390*/  STS.U16 [R4+0xf600], R18 ;  /* 0x00f6001204007388 */ /* 0x000fe40000000400 */
[----:B----4-:R-:W-:Y:S01]  /*2b3a0*/  STS.U16 [R4+0xfa00], R17 ;  /* 0x00fa001104007388 */ /* 0x010fe20000000400 */
[----:B0-----:R-:W-:Y:S01]  /*2b3b0*/  LOP3.LUT R0, R2, 0x3f, RZ, 0xc0, !PT ;  /* 0x0000003f02007812 */ /* 0x001fe200078ec0ff */
[----:B------:R-:W-:-:S04]  /*2b3c0*/  SHF.R.S32.HI R2, RZ, 0x6, R2 ;  /* 0x00000006ff027819 */ /* 0x000fc80000011402 */
[----:B------:R-:W-:Y:S01]  /*2b3d0*/  IMAD.SHL.U32 R0, R0, 0x2, RZ ;  /* 0x0000000200007824 */ /* 0x000fe200078e00ff */
[----:B------:R-:W-:Y:S01]  /*2b3e0*/  SGXT R2, R2, 0x1 ;  /* 0x000000010202781a */ /* 0x000fe20000000200 */
[----:B--2---:R0:W-:Y:S04]  /*2b3f0*/  STL [R1+0x3d48], R3 ;  /* 0x003d480301007387 */ /* 0x0041e80000100800 */
[----:B0-----:R-:W2:Y:S01]  /*2b400*/  LDL.LU R3, [R1+0x694] ;  /* 0x0006940001037983 */ /* 0x001ea20000300800 */
[----:B------:R-:W-:-:S04]  /*2b410*/  LOP3.LUT R0, R0, 0x90, R2, 0x78, !PT ;  /* 0x0000009000007812 */ /* 0x000fc800078e7802 */
[----:B------:R-:W-:Y:S01]  /*2b420*/  LOP3.LUT R0, R0, 0x60, RZ, 0x3c, !PT ;  /* 0x0000006000007812 */ /* 0x000fe200078e3cff */
[----:B------:R-:W-:Y:S04]  /*2b430*/  STS.U16 [R4+0xfe00], R16 ;  /* 0x00fe001004007388 */ /* 0x000fe80000000400 */
[----:B------:R-:W-:Y:S01]  /*2b440*/  STS.U16 [R0+0x300], R5 ;  /* 0x0003000500007388 */ /* 0x000fe20000000400 */
[----:B------:R-:W-:Y:S02]  /*2b450*/  STS.U16 [R0+0x700], R28 ;  /* 0x0007001c00007388 */ /* 0x000fe40000000400 */
[----:B------:R0:W-:Y:S02]  /*2b460*/  STS.U16 [R0+0xb00], R6 ;  /* 0x000b000600007388 */ /* 0x0001e40000000400 */
[----:B------:R1:W-:Y:S01]  /*2b470*/  STS.U16 [R0+0xf00], R7 ;  /* 0x000f000700007388 */ /* 0x0003e20000000400 */
[----:B------:R3:W-:Y:S01]  /*2b480*/  STS.U16 [R0+0x1300], R8 ;  /* 0x0013000800007388 */ /* 0x0007e20000000400 */
[----:B------:R4:W-:Y:S02]  /*2b490*/  STS.U16 [R0+0x1700], R9 ;  /* 0x0017000900007388 */ /* 0x0009e40000000400 */
[----:B------:R4:W-:Y:S02]  /*2b4a0*/  STS.U16 [R0+0x1b00], R10 ;  /* 0x001b000a00007388 */ /* 0x0009e40000000400 */
[----:B------:R4:W-:Y:S01]  /*2b4b0*/  STS.U16 [R0+0x1f00], R11 ;  /* 0x001f000b00007388 */ /* 0x0009e20000000400 */
[----:B0-----:R-:W2:Y:S01]  /*2b4c0*/  LDL.LU R6, [R1+0x594] ;  /* 0x0005940001067983 */ /* 0x001ea20000300800 */
[----:B-1----:R-:W2:Y:S02]  /*2b4d0*/  LDL.LU R7, [R1+0x34c] ;  /* 0x00034c0001077983 */ /* 0x002ea40000300800 */
[----:B---3--:R-:W3:Y:S02]  /*2b4e0*/  LDL.LU R8, [R1+0x344] ;  /* 0x0003440001087983 */ /* 0x008ee40000300800 */
[----:B----4-:R-:W4:Y:S01]  /*2b4f0*/  LDL.LU R9, [R1+0x1cc] ;  /* 0x0001cc0001097983 */ /* 0x010f220000300800 */
        /* <DEDUP_REMOVED lines=39> */
[----:B------:R1:W-:Y:S02]  /*2b770*/  STS.U16 [R0+0x5700], R6 ;  /* 0x0057000600007388 */ /* 0x0003e40000000400 */
[----:B------:R2:W-:Y:S02]  /*2b780*/  STS.U16 [R0+0x5b00], R7 ;  /* 0x005b000700007388 */ /* 0x0005e40000000400 */
[----:B---3--:R3:W-:Y:S01]  /*2b790*/  STS.U16 [R0+0x5f00], R8 ;  /* 0x005f000800007388 */ /* 0x0087e20000000400 */
[----:B----4-:R3:W-:Y:S01]  /*2b7a0*/  STS.U16 [R0+0x6300], R9 ;  /* 0x0063000900007388 */ /* 0x0107e20000000400 */
        /* <DEDUP_REMOVED lines=23> */
[----:B0-----:R-:W2:Y:S01]  /*2b920*/  LDL.LU R25, [R1+0x3d0c] ;  /* 0x003d0c0001197983 */ /* 0x001ea20000300800 */
[----:B-1----:R-:W2:Y:S02]  /*2b930*/  LDL.LU R26, [R1+0x3d08] ;  /* 0x003d0800011a7983 */ /* 0x002ea40000300800 */
[----:B------:R-:W2:Y:S02]  /*2b940*/  LDL.LU R27, [R1+0x3d04] ;  /* 0x003d0400011b7983 */ /* 0x000ea40000300800 */
[----:B------:R-:W2:Y:S01]  /*2b950*/  LDL.LU R29, [R1+0x3d00] ;  /* 0x003d0000011d7983 */ /* 0x000ea20000300800 */
[----:B------:R-:W-:Y:S01]  /*2b960*/  STS.U16 [R0+0x9300], R16 ;  /* 0x0093001000007388 */ /* 0x000fe20000000400 */
[----:B------:R-:W-:Y:S02]  /*2b970*/  STS.U16 [R0+0x9700], R17 ;  /* 0x0097001100007388 */ /* 0x000fe40000000400 */
[----:B------:R-:W-:Y:S02]  /*2b980*/  STS.U16 [R0+0x9b00], R18 ;  /* 0x009b001200007388 */ /* 0x000fe40000000400 */
[----:B------:R-:W-:Y:S01]  /*2b990*/  STS.U16 [R0+0x9f00], R2 ;  /* 0x009f000200007388 */ /* 0x000fe20000000400 */
[----:B------:R-:W-:Y:S01]  /*2b9a0*/  STS.U16 [R0+0xa300], R19 ;  /* 0x00a3001300007388 */ /* 0x000fe20000000400 */
[----:B------:R0:W-:Y:S02]  /*2b9b0*/  STS.U16 [R0+0xa700], R20 ;  /* 0x00a7001400007388 */ /* 0x0001e40000000400 */
[----:B------:R-:W-:Y:S02]  /*2b9c0*/  STS.U16 [R0+0xab00], R21 ;  /* 0x00ab001500007388 */ /* 0x000fe40000000400 */
[----:B------:R-:W-:Y:S01]  /*2b9d0*/  STS.U16 [R0+0xaf00], R22 ;  /* 0x00af001600007388 */ /* 0x000fe20000000400 */
[----:B------:R-:W-:Y:S01]  /*2b9e0*/  STS.U16 [R0+0xb300], R23 ;  /* 0x00b3001700007388 */ /* 0x000fe20000000400 */
[----:B------:R1:W-:Y:S03]  /*2b9f0*/  STS.U16 [R0+0xb700], R4 ;  /* 0x00b7000400007388 */ /* 0x0003e60000000400 */
[----:B0-----:R-:W4:Y:S04]  /*2ba00*/  LDL R20, [R1+0xd50] ;  /* 0x000d500001147983 */ /* 0x001f280000100800 */
[----:B-1----:R-:W4:Y:S01]  /*2ba10*/  LDL R4, [R1+0xd54] ;  /* 0x000d540001047983 */ /* 0x002f220000100800 */
[----:B------:R-:W-:Y:S02]  /*2ba20*/  STS.U16 [R0+0xbb00], R5 ;  /* 0x00bb000500007388 */ /* 0x000fe40000000400 */
[----:B------:R-:W-:Y:S01]  /*2ba30*/  STS.U16 [R0+0xbf00], R28 ;  /* 0x00bf001c00007388 */ /* 0x000fe20000000400 */
        /* <DEDUP_REMOVED lines=12> */
[----:B---3--:R-:W-:Y:S01]  /*2bb00*/  STS.U16 [R0+0xf300], R8 ;  /* 0x00f3000800007388 */ /* 0x008fe20000000400 */
[----:B------:R-:W-:Y:S02]  /*2bb10*/  STS.U16 [R0+0xf700], R7 ;  /* 0x00f7000700007388 */ /* 0x000fe40000000400 */
[----:B----4-:R-:W-:Y:S01]  /*2bb20*/  STS.U16 [R0+0xfb00], R6 ;  /* 0x00fb000600007388 */ /* 0x010fe20000000400 */
[----:B------:R-:W-:Y:S04]  /*2bb30*/  STS.U16 [R0+0xff00], R3 ;  /* 0x00ff000300007388 */ /* 0x000fe80000000400 */
[----:B------:R-:W-:Y:S06]  /*2bb40*/  BAR.SYNC.DEFER_BLOCKING 0x0 ;  /* 0x0000000000007b1d */ /* 0x000fec0000010000 */
[----:B------:R-:W0:Y:S04]  /*2bb50*/  LDSM.16.M88.4 R8, [R4] ;  /* 0x000000000408783b */ /* 0x000e280000000200 */
[----:B------:R-:W-:Y:S04]  /*2bb60*/  LDSM.16.M88.4 R24, [R4+0x2000] ;  /* 0x002000000418783b */ /* 0x000fe80000000200 */
[----:B------:R-:W-:Y:S04]  /*2bb70*/  LDSM.16.M88.4 R12, [R4+0x3000] ;  /* 0x00300000040c783b */ /* 0x000fe80000000200 */
[----:B------:R-:W-:Y:S04]  /*2bb80*/  LDSM.16.MT88.4 R16, [R20+0x10000] ;  /* 0x010000001410783b */ /* 0x000fe80000004200 */
[----:B0-----:R-:W-:Y:S01]  /*2bb90*/  STL.64 [R1+0xc0], R8 ;  /* 0x0000c00801007387 */ /* 0x001fe20000100a00 */
[----:B------:R-:W-:-:S02]  /*2bba0*/  IMAD.MOV.U32 R22, RZ, RZ, R8 ;  /* 0x000000ffff167224 */ /* 0x000fc400078e0008 */
[----:B------:R-:W-:Y:S02]  /*2bbb0*/  STL.64 [R1+0xc8], R10 ;  /* 0x0000c80a01007387 */ /* 0x000fe40000100a00 */
[----:B------:R-:W-:Y:S02]  /*2bbc0*/  IMAD.MOV.U32 R21, RZ, RZ, R9 ;  /* 0x000000ffff157224 */ /* 0x000fe400078e0009 */
[----:B------:R-:W0:Y:S04]  /*2bbd0*/  LDSM.16.M88.4 R8, [R4+0x1000] ;  /* 0x001000000408783b */ /* 0x000e280000000200 */
[----:B0-----:R-:W-:Y:S01]  /*2bbe0*/  STL.64 [R1+0xb0], R8 ;  /* 0x0000b00801007387 */ /* 0x001fe20000100a00 */
[----:B------:R-:W-:Y:S02]  /*2bbf0*/  IMAD.MOV.U32 R6, RZ, RZ, R8 ;  /* 0x000000ffff067224 */ /* 0x000fe400078e0008 */
[----:B------:R-:W-:Y:S02]  /*2bc00*/  STL.64 [R1+0xb8], R10 ;  /* 0x0000b80a01007387 */ /* 0x000fe40000100a00 */
[----:B------:R-:W-:-:S02]  /*2bc10*/  IMAD.MOV.U32 R5, RZ, RZ, R9 ;  /* 0x000000ffff057224 */ /* 0x000fc400078e0009 */
[----:B------:R-:W0:Y:S04]  /*2bc20*/  LDSM.16.M88.4 R8, [R4+0x4000] ;  /* 0x004000000408783b */ /* 0x000e280000000200 */
[----:B------:R-:W-:Y:S01]  /*2bc30*/  STL.64 [R1+0xa0], R24 ;  /* 0x0000a01801007387 */ /* 0x000fe20000100a00 */
[----:B------:R-:W-:Y:S02]  /*2bc40*/  STL.64 [R1+0xa8], R26 ;  /* 0x0000a81a01007387 */ /* 0x000fe40000100a00 */
[----:B------:R-:W-:Y:S02]  /*2bc50*/  STL.64 [R1+0x90], R12 ;  /* 0x0000900c01007387 */ /* 0x000fe40000100a00 */
[----:B------:R-:W-:Y:S02]  /*2bc60*/  STL.64 [R1+0x98], R14 ;  /* 0x0000980e01007387 */ /* 0x000fe40000100a00 */
[----:B------:R-:W1:Y:S04]  /*2bc70*/  LDSM.16.M88.4 R12, [R4+0x5000] ;  /* 0x00500000040c783b */ /* 0x000e680000000200 */
[----:B------:R-:W-:Y:S04]  /*2bc80*/  LDSM.16.M88.4 R24, [R4+0x7000] ;  /* 0x007000000418783b */ /* 0x000fe80000000200 */
[----:B0-----:R-:W-:Y:S01]  /*2bc90*/  STL.64 [R1+0x80], R8 ;  /* 0x0000800801007387 */ /* 0x001fe20000100a00 */
[----:B------:R-:W-:-:S02]  /*2bca0*/  IMAD.MOV.U32 R28, RZ, RZ, R8 ;  /* 0x000000ffff1c7224 */ /* 0x000fc400078e0008 */
[----:B------:R-:W-:Y:S02]  /*2bcb0*/  STL.64 [R1+0x88], R10 ;  /* 0x0000880a01007387 */ /* 0x000fe40000100a00 */
[----:B------:R-:W-:Y:S02]  /*2bcc0*/  IMAD.MOV.U32 R3, RZ, RZ, R9 ;  /* 0x000000ffff037224 */ /* 0x000fe400078e0009 */
[----:B------:R-:W0:Y:S04]  /*2bcd0*/  LDSM.16.M88.4 R8, [R4+0x6000] ;  /* 0x006000000408783b */ /* 0x000e280000000200 */
[----:B------:R-:W-:Y:S01]  /*2bce0*/  STL [R1+0x3cd4], R3 ;  /* 0x003cd40301007387 */ /* 0x000fe20000100800 */
[----:B------:R-:W-:Y:S02]  /*2bcf0*/  STL [R1+0x3cd0], R28 ;  /* 0x003cd01c01007387 */ /* 0x000fe40000100800 */
[----:B-1----:R-:W-:Y:S02]  /*2bd00*/  STL.64 [R1+0x70], R12 ;  /* 0x0000700c01007387 */ /* 0x002fe40000100a00 */
[----:B------:R-:W-:Y:S02]  /*2bd10*/  STL.64 [R1+0x78], R14 ;  /* 0x0000780e01007387 */ /* 0x000fe40000100a00 */
[----:B------:R-:W1:Y:S04]  /*2bd20*/  LDSM.16.M88.4 R12, [R4+0x8000] ;  /* 0x00800000040c783b */ /* 0x000e680000000200 */
[----:B0-----:R-:W-:Y:S01]  /*2bd30*/  STL.64 [R1+0x60], R8 ;  /* 0x0000600801007387 */ /* 0x001fe20000100a00 */
[----:B------:R-:W-:Y:S02]  /*2bd40*/  STL.64 [R1+0x68], R10 ;  /* 0x0000680a01007387 */ /* 0x000fe40000100a00 */
[----:B------:R-:W0:Y:S01]  /*2bd50*/  LDSM.16.M88.4 R8, [R4+0x9000] ;  /* 0x009000000408783b */ /* 0x000e220000000200 */
[----:B-1----:R-:W-:Y:S03]  /*2bd60*/  STL.64 [R1+0x40], R12 ;  /* 0x0000400c01007387 */ /* 0x002fe60000100a00 */
[----:B------:R-:W-:Y:S02]  /*2bd70*/  STL.64 [R1+0x48], R14 ;  /* 0x0000480e01007387 */ /* 0x000fe40000100a00 */
[----:B------:R-:W-:Y:S01]  /*2bd80*/  LDSM.16.M88.4 R12, [R4+0xd000] ;  /* 0x00d00000040c783b */ /* 0x000fe20000000200 */
[----:B0-----:R-:W-:Y:S03]  /*2bd90*/  STL.64 [R1+0x30], R8 ;  /* 0x0000300801007387 */ /* 0x001fe60000100a00 */
[----:B------:R-:W-:-:S02]  /*2bda0*/  IMAD.MOV.U32 R2, RZ, RZ, R8 ;  /* 0x000000ffff027224 */ /* 0x000fc400078e0008 */
[----:B------:R-:W-:Y:S02]  /*2bdb0*/  STL.64 [R1+0x38], R10 ;  /* 0x0000380a01007387 */ /* 0x000fe40000100a00 */
[----:B------:R-:W-:Y:S02]  /*2bdc0*/  IMAD.MOV.U32 R0, RZ, RZ, R9 ;  /* 0x000000ffff007224 */ /* 0x000fe400078e0009 */
[----:B------:R-:W0:Y:S04]  /*2bdd0*/  LDSM.16.M88.4 R8, [R4+0xa000] ;  /* 0x00a000000408783b */ /* 0x000e280000000200 */
[----:B------:R-:W-:Y:S01]  /*2bde0*/  STL.64 [R1+0x50], R24 ;  /* 0x0000501801007387 */ /* 0x000fe20000100a00 */
[----:B------:R-:W-:Y:S03]  /*2bdf0*/  STL.64 [R1+0x58], R26 ;  /* 0x0000581a01007387 */ /* 0x000fe60000100a00 */
[----:B0-----:R-:W-:Y:S01]  /*2be00*/  STL.64 [R1+0x20], R8 ;  /* 0x0000200801007387 */ /* 0x001fe20000100a00 */
[----:B------:R-:W-:Y:S02]  /*2be10*/  STL.64 [R1+0x28], R10 ;  /* 0x0000280a01007387 */ /* 0x000fe40000100a00 */
[----:B------:R-:W0:Y:S04]  /*2be20*/  LDSM.16.M88.4 R8, [R4+0xb000] ;  /* 0x00b000000408783b */ /* 0x000e280000000200 */
[----:B------:R1:W-:Y:S01]  /*2be30*/  STL.64 [R1+0x3cd8], R24 ;  /* 0x003cd81801007387 */ /* 0x0003e20000100a00 */
[----:B0-----:R-:W-:Y:S01]  /*2be40*/  STL.64 [R1+0x10], R8 ;  /* 0x0000100801007387 */ /* 0x001fe20000100a00 */
[----:B------:R-:W-:Y:S02]  /*2be50*/  STL.64 [R1+0x18], R10 ;  /* 0x0000180a01007387 */ /* 0x000fe40000100a00 */
[----:B-1----:R-:W2:Y:S02]  /*2be60*/  LDL.LU.64 R24, [R1+0x570] ;  /* 0x0005700001187983 */ /* 0x002ea40000300a00 */
[----:B------:R-:W3:Y:S02]  /*2be70*/  LDL.LU.64 R26, [R1+0x578] ;  /* 0x00057800011a7983 */ /* 0x000ee40000300a00 */
[----:B------:R-:W-:-:S02]  /*2be80*/  IMAD.MOV.U32 R3, RZ, RZ, R8 ;  /* 0x000000ffff037224 */ /* 0x000fc400078e0008 */
[----:B------:R-:W-:Y:S02]  /*2be90*/  IMAD.MOV.U32 R28, RZ, RZ, R9 ;  /* 0x000000ffff1c7224 */ /* 0x000fe400078e0009 */
[----:B------:R-:W0:Y:S04]  /*2bea0*/  LDSM.16.M88.4 R8, [R4+0xc000] ;  /* 0x00c000000408783b */ /* 0x000e280000000200 */
[----:B0-----:R-:W-:Y:S01]  /*2beb0*/  STL.64 [R1], R8 ;  /* 0x0000000801007387 */ /* 0x001fe20000100a00 */
[----:B------:R-:W-:Y:S02]  /*2bec0*/  STL.64 [R1+0x8], R10 ;  /* 0x0000080a01007387 */ /* 0x000fe40000100a00 */
[----:B------:R-:W0:Y:S01]  /*2bed0*/  LDSM.16.M88.4 R8, [R4+0xe000] ;  /* 0x00e000000408783b */ /* 0x000e220000000200 */
[----:B---3--:R-:W-:Y:S03]  /*2bee0*/  STL.64 [R1+0x3ce8], R26 ;  /* 0x003ce81a01007387 */ /* 0x008fe60000100a00 */
[----:B--2---:R1:W-:Y:S02]  /*2bef0*/  STL.64 [R1+0x3ce0], R24 ;  /* 0x003ce01801007387 */ /* 0x0043e40000100a00 */
[----:B-1----:R-:W-:-:S02]  /*2bf00*/  IMAD.MOV.U32 R24, RZ, RZ, R6 ;  /* 0x000000ffff187224 */ /* 0x002fc400078e0006 */
[----:B------:R-:W-:Y:S02]  /*2bf10*/  IMAD.MOV.U32 R25, RZ, RZ, R5 ;  /* 0x000000ffff197224 */ /* 0x000fe400078e0005 */
[----:B------:R-:W1:Y:S04]  /*2bf20*/  LDSM.16.M88.4 R4, [R4+0xf000] ;  /* 0x00f000000404783b */ /* 0x000e680000000200 */
[----:B------:R2:W-:Y:S04]  /*2bf30*/  STL.64 [R1+0x3cf8], R24 ;  /* 0x003cf81801007387 */ /* 0x0005e80000100a00 */
[----:B--2---:R-:W2:Y:S01]  /*2bf40*/  LDL.LU.64 R24, [R1+0x940] ;  /* 0x0009400001187983 */ /* 0x004ea20000300a00 */
[----:B------:R-:W2:Y:S02]  /*2bf50*/  LDL.LU.64 R26, [R1+0x948] ;  /* 0x00094800011a7983 */ /* 0x000ea40000300a00 */
[----:B------:R-:W-:Y:S02]  /*2bf60*/  STL [R1+0x34d8], R14 ;  /* 0x0034d80e01007387 */ /* 0x000fe40000100800 */
[----:B------:R-:W-:Y:S01]  /*2bf70*/  STL [R1+0x34d4], R15 ;  /* 0x0034d40f01007387 */ /* 0x000fe20000100800 */
[----:B------:R3:W-:Y:S04]  /*2bf80*/  STL.64 [R1+0x3c70], R12 ;  /* 0x003c700c01007387 */ /* 0x0007e80000100a00 */
[----:B---3--:R-:W3:Y:S04]  /*2bf90*/  LDL.64 R12, [R1+0xa0] ;  /* 0x0000a000010c7983 */ /* 0x008ee80000100a00 */
[----:B---3--:R3:W-:Y:S04]  /*2bfa0*/  STL.64 [R1+0x3cf0], R12 ;  /* 0x003cf00c01007387 */ /* 0x0087e80000100a00 */
[----:B---3--:R-:W3:Y:S01]  /*2bfb0*/  LDL.LU.64 R12, [R1+0x580] ;  /* 0x00058000010c7983 */ /* 0x008ee20000300a00 */
[----:B------:R-:W3:Y:S02]  /*2bfc0*/  LDL.LU.64 R14, [R1+0x588] ;  /* 0x00058800010e7983 */ /* 0x000ee40000300a00 */
[----:B0-----:R-:W-:Y:S02]  /*2bfd0*/  STL [R1+0x34dc], R10 ;  /* 0x0034dc0a01007387 */ /* 0x001fe40000100800 */
[----:B------:R-:W-:Y:S01]  /*2bfe0*/  STL [R1+0x34d0], R11 ;  /* 0x0034d00b01007387 */ /* 0x000fe20000100800 */
[----:B------:R0:W-:Y:S04]  /*2bff0*/  STL.64 [R1+0x3c78], R8 ;  /* 0x003c780801007387 */ /* 0x0001e80000100a00 */
[----:B0-----:R-:W4:Y:S01]  /*2c000*/  LDL.64 R8, [R1+0x90] ;  /* 0x0000900001087983 */ /* 0x001f220000100a00 */
[----:B-1----:R-:W-:Y:S02]  /*2c010*/  STL [R1+0x3558], R6 ;  /* 0x0035580601007387 */ /* 0x002fe40000100800 */
[----:B------:R-:W-:Y:S02]  /*2c020*/  STL [R1+0x3554], R7 ;  /* 0x0035540701007387 */ /* 0x000fe40000100800 */
[----:B------:R0:W-:Y:S02]  /*2c030*/  STL.64 [R1+0x3cc0], R4 ;  /* 0x003cc00401007387 */ /* 0x0001e40000100a00 */
[----:B0-----:R-:W-:-:S02]  /*2c040*/  IMAD.MOV.U32 R4, RZ, RZ, R22 ;  /* 0x000000ffff047224 */ /* 0x001fc400078e0016 */
[----:B------:R-:W-:Y:S02]  /*2c050*/  IMAD.MOV.U32 R5, RZ, RZ, R21 ;  /* 0x000000ffff057224 */ /* 0x000fe400078e0015 */
[----:B------:R-:W0:Y:S05]  /*2c060*/  LDSM.16.MT88.4 R20, [R20+0x10080] ;  /* 0x010080001414783b */ /* 0x000e2a0000004200 */
[C---:B--2---:R-:W-:Y:S01]  /*2c070*/  HMMA.16816.F32.BF16 R4, R16.reuse, R4, R24 ;  /* 0x000000041004723c */ /* 0x044fe20000041818 */
[----:B0-----:R-:W-:Y:S01]  /*2c080*/  STL [R1+0x3c44], R22 ;  /* 0x003c441601007387 */ /* 0x001fe20000100800 */
[----:B------:R-:W-:Y:S02]  /*2c090*/  STL [R1+0x3c40], R23 ;  /* 0x003c401701007387 */ /* 0x000fe40000100800 */
[----:B------:R-:W3:Y:S11]  /*2c0a0*/  LDL.LU.64 R24, [R1+0x3cf8] ;  /* 0x003cf80001187983 */ /* 0x000ef60000300a00 */
[----:B------:R-:W-:Y:S09]  /*2c0b0*/  @!UPT UIADD3 URZ, URZ, URZ, URZ ;  /* 0x0000003f3f3ff290 */ /* 0x000ff2000fffe03f */
[----:B------:R-:W-:Y:S01]  /*2c0c0*/  IMAD.MOV.U32 R29, RZ, RZ, R7 ;  /* 0x000000ffff1d7224 */ /* 0x000fe200078e0007 */
[----:B------:R0:W-:Y:S01]  /*2c0d0*/  STL.64 [R1+0x590], R4 ;  /* 0x0005900401007387 */ /* 0x0001e20000100a00 */
[----:B------:R1:W-:Y:S03]  /*2c0e0*/  STL [R1+0x598], R6 ;  /* 0x0005980601007387 */ /* 0x0003e60000100800 */
[----:B0-----:R-:W4:Y:S01]  /*2c0f0*/  LDL.LU.64 R4, [R1+0x560] ;  /* 0x0005600001047983 */ /* 0x001f220000300a00 */
[----:B-1----:R-:W4:Y:S02]  /*2c100*/  LDL.LU.64 R6, [R1+0x568] ;  /* 0x0005680001067983 */ /* 0x002f240000300a00 */
[----:B------:R-:W-:Y:S01]  /*2c110*/  STL [R1+0x3640], R29 ;  /* 0x0036401d01007387 */ /* 0x000fe20000100800 */
[C---:B---3--:R-:W-:Y:S01]  /*2c120*/  HMMA.16816.F32.BF16 R24, R16.reuse, R24, R12 ;  /* 0x000000181018723c */ /* 0x048fe2000004180c */
[----:B------:R-:W2:Y:S11]  /*2c130*/  LDL.LU.64 R12, [R1+0x3cf0] ;  /* 0x003cf000010c7983 */ /* 0x000eb60000300a00 */
[----:B------:R-:W-:Y:S11]  /*2c140*/  @!UPT UIADD3 URZ, URZ, URZ, URZ ;  /* 0x0000003f3f3ff290 */ /* 0x000ff6000fffe03f */
[----:B------:R-:W-:Y:S01]  /*2c150*/  STL.64 [R1+0x580], R24 ;  /* 0x0005801801007387 */ /* 0x000fe20000100a00 */
[----:B------:R0:W-:Y:S03]  /*2c160*/  STL.64 [R1+0x588], R26 ;  /* 0x0005881a01007387 */ /* 0x0001e60000100a00 */
[----:B0-----:R-:W2:Y:S01]  /*2c170*/  LDL.LU.64 R26, [R1+0x3ce8] ;  /* 0x003ce800011a7983 */ /* 0x001ea20000300a00 */
[----:B------:R-:W2:Y:S02]  /*2c180*/  LDL.LU.64 R24, [R1+0x3ce0] ;  /* 0x003ce00001187983 */ /* 0x000ea40000300a00 */
[----:B--2---:R-:W-:Y:S11]  /*2c190*/  HMMA.16816.F32.BF16 R24, R16, R12, R24 ;  /* 0x0000000c1018723c */ /* 0x004ff60000041818 */
[----:B------:R-:W-:Y:S11]  /*2c1a0*/  @!UPT UIADD3 URZ, URZ, URZ, URZ ;  /* 0x0000003f3f3ff290 */ /* 0x000ff6000fffe03f */
[----:B------:R-:W-:Y:S01]  /*2c1b0*/  @!UPT UIADD3 URZ, URZ, URZ, URZ ;  /* 0x0000003f3f3ff290 */ /* 0x000fe2000fffe03f */
[----:B------:R0:W-:Y:S01]  /*2c1c0*/  STL.64 [R1+0x570], R24 ;  /* 0x0005701801007387 */ /* 0x0001e20000100a00 */
[----:B------:R1:W-:Y:S03]  /*2c1d0*/  STL.64 [R1+0x578], R26 ;  /* 0x0005781a01007387 */ /* 0x0003e60000100a00 */
[----:B0-----:R-:W2:Y:S01]  /*2c1e0*/  LDL.LU.64 R24, [R1+0x3cd8] ;  /* 0x003cd80001187983 */ /* 0x001ea20000300a00 */
[----:B-1----:R-:W-:Y:S02]  /*2c1f0*/  IMAD.MOV.U32 R27, RZ, RZ, R12 ;  /* 0x000000ffff1b7224 */ /* 0x002fe400078e000c */
[----:B------:R-:W-:-:S05]  /*2c200*/  IMAD.MOV.U32 R26, RZ, RZ, R13 ;  /* 0x000000ffff1a7224 */ /* 0x000fca00078e000d */
[----:B------:R-:W-:Y:S04]  /*2c210*/  STL.64 [R1+0x3ca8], R26 ;  /* 0x003ca81a01007387 */ /* 0x000fe80000100a00 */
[----:B--2---:R0:W-:Y:S04]  /*2c220*/  STL.64 [R1+0x3ca0], R24 ;  /* 0x003ca01801007387 */ /* 0x0041e80000100a00 */
[----:B0-----:R-:W2:Y:S04]  /*2c230*/  LDL R24, [R1+0x60] ;  /* 0x0000600001187983 */ /* 0x001ea80000100800 */
[----:B------:R-:W2:Y:S04]  /*2c240*/  LDL R25, [R1+0x64] ;  /* 0x0000640001197983 */ /* 0x000ea80000100800 */
[----:B--2---:R-:W-:Y:S01]  /*2c250*/  STL.64 [R1+0x3cc8], R24 ;  /* 0x003cc81801007387 */ /* 0x004fe20000100a00 */
[----:B------:R-:W2:Y:S01]  /*2c260*/  LDL.64 R12, [R1] ;  /* 0x00000000010c7983 */ /* 0x000ea20000100a00 */
[----:B----4-:R-:W-:Y:S02]  /*2c270*/  HMMA.16816.F32.BF16 R4, R16, R8, R4 ;  /* 0x000000081004723c */ /* 0x010fe40000041804 */
[----:B--2---:R0:W-:Y:S04]  /*2c280*/  STL.64 [R1+0x3c80], R12 ;  /* 0x003c800c01007387 */ /* 0x0041e80000100a00 */
[----:B0-----:R-:W2:Y:S04]  /*2c290*/  LDL R12, [R1+0x40] ;  /* 0x00004000010c7983 */ /* 0x001ea80000100800 */
[----:B------:R-:W2:Y:S01]  /*2c2a0*/  LDL R13, [R1+0x44] ;  /* 0x00004400010d7983 */ /* 0x000ea20000100800 */
[----:B------:R-:W-:-:S02]  /*2c2b0*/  IMAD.MOV.U32 R22, RZ, RZ, R8 ;  /* 0x000000ffff167224 */ /* 0x000fc400078e0008 */
[----:B------:R-:W-:Y:S02]  /*2c2c0*/  IMAD.MOV.U32 R23, RZ, RZ, R9 ;  /* 0x000000ffff177224 */ /* 0x000fe400078e0009 */
[----:B------:R-:W-:Y:S02]  /*2c2d0*/  IMAD.MOV.U32 R8, RZ, RZ, R3 ;  /* 0x000000ffff087224 */ /* 0x000fe400078e0003 */
[----:B------:R-:W-:Y:S01]  /*2c2e0*/  IMAD.MOV.U32 R9, RZ, RZ, R28 ;  /* 0x000000ffff097224 */ /* 0x000fe200078e001c */
[----:B--2---:R-:W-:Y:S05]  /*2c2f0*/  STL.64 [R1+0x3c98], R12 ;  /* 0x003c980c01007387 */ /* 0x004fea0000100a00 */
[----:B------:R0:W-:Y:S02]  /*2c300*/  STL.64 [R1+0x560], R4 ;  /* 0x0005600401007387 */ /* 0x0001e40000100a00 */
[----:B------:R1:W-:Y:S02]  /*2c310*/  STL.64 [R1+0x568], R6 ;  /* 0x0005680601007387 */ /* 0x0003e40000100a00 */
[----:B------:R-:W2:Y:S01]  /*2c320*/  LDL.LU.64 R24, [R1+0x550] ;  /* 0x0005500001187983 */ /* 0x000ea20000300a00 */
[----:B------:R-:W2:Y:S01]  /*2c330*/  LDL.LU.64 R26, [R1+0x558] ;  /* 0x00055800011a7983 */ /* 0x000ea20000300a00 */
[----:B------:R-:W3:Y:S02]  /*2c340*/  LDL.LU R3, [R1+0x3cd4] ;  /* 0x003cd40001037983 */ /* 0x000ee40000300800 */
[----:B------:R-:W4:Y:S01]  /*2c350*/  LDL.LU R28, [R1+0x3cd0] ;  /* 0x003cd000011c7983 */ /* 0x000f220000300800 */
[----:B0-----:R-:W2:Y:S01]  /*2c360*/  LDL.LU.64 R4, [R1+0x540] ;  /* 0x0005400001047983 */ /* 0x001ea20000300a00 */
[----:B-1----:R-:W2:Y:S02]  /*2c370*/  LDL.LU.64 R6, [R1+0x548] ;  /* 0x0005480001067983 */ /* 0x002ea40000300a00 */
[----:B------:R-:W2:Y:S02]  /*2c380*/  LDL.LU.64 R12, [R1+0x8b0] ;  /* 0x0008b000010c7983 */ /* 0x000ea40000300a00 */
[----:B------:R-:W2:Y:S02]  /*2c390*/  LDL.LU.64 R14, [R1+0x8b8] ;  /* 0x0008b800010e7983 */ /* 0x000ea40000300a00 */
[----:B--2---:R-:W-:Y:S01]  /*2c3a0*/  STL.64 [R1+0x3cb8], R14 ;  /* 0x003cb80e01007387 */ /* 0x004fe20000100a00 */
[----:B------:R0:W-:Y:S03]  /*2c3b0*/  STL.64 [R1+0x3cb0], R12 ;  /* 0x003cb00c01007387 */ /* 0x0001e60000100a00 */
[----:B0-----:R-:W2:Y:S01]  /*2c3c0*/  LDL.LU.64 R12, [R1+0x8c0] ;  /* 0x0008c000010c7983 */ /* 0x001ea20000300a00 */
[----:B------:R-:W2:Y:S02]  /*2c3d0*/  LDL.LU.64 R14, [R1+0x8c8] ;  /* 0x0008c800010e7983 */ /* 0x000ea40000300a00 */
[----:B------:R0:W-:Y:S02]  /*2c3e0*/  STL.64 [R1+0x3c88], R8 ;  /* 0x003c880801007387 */ /* 0x0001e40000100a00 */
[----:B0-----:R-:W2:Y:S04]  /*2c3f0*/  LDL R8, [R1+0x70] ;  /* 0x0000700001087983 */ /* 0x001ea80000100800 */
[----:B------:R-:W2:Y:S01]  /*2c400*/  LDL R9, [R1+0x74] ;  /* 0x0000740001097983 */ /* 0x000ea20000100800 */
[----:B------:R-:W-:Y:S02]  /*2c410*/  STL.64 [R1+0x3c50], R22 ;  /* 0x003c501601007387 */ /* 0x000fe40000100a00 */
[----:B------:R0:W-:Y:S02]  /*2c420*/  STL.64 [R1+0x3c48], R20 ;  /* 0x003c481401007387 */ /* 0x0001e40000100a00 */
[----:B0-----:R-:W2:Y:S04]  /*2c430*/  LDL.64 R20, [R1+0x20] ;  /* 0x0000200001147983 */ /* 0x001ea80000100a00 */
[----:B--2---:R4:W-:Y:S02]  /*2c440*/  STL.64 [R1+0x3c90], R20 ;  /* 0x003c901401007387 */ /* 0x0049e40000100a00 */
[----:B----4-:R-:W-:-:S02]  /*2c450*/  IMAD.MOV.U32 R20, RZ, RZ, R28 ;  /* 0x000000ffff147224 */ /* 0x010fc400078e001c */
[----:B---3--:R-:W-:-:S07]  /*2c460*/  IMAD.MOV.U32 R21, RZ, RZ, R3 ;  /* 0x000000ffff157224 */ /* 0x008fce00078e0003 */
[C---:B------:R-:W-:Y:S01]  /*2c470*/  HMMA.16816.F32.BF16 R20, R16.reuse, R20, R24 ;  /* 0x000000141014723c */ /* 0x040fe20000041818 */
[----:B------:R-:W2:Y:S07]  /*2c480*/  LDL.LU.64 R24, [R1+0x3cc8] ;  /* 0x003cc80001187983 */ /* 0x000eae0000300a00 */
[C---:B------:R-:W-:Y:S11]  /*2c490*/  HMMA.16816.F32.BF16 R8, R16.reuse, R8, R4 ;  /* 0x000000081008723c */ /* 0x040ff60000041804 */
[----:B------:R-:W-:Y:S04]  /*2c4a0*/  @!UPT UIADD3 URZ, URZ, URZ, URZ ;  /* 0x0000003f3f3ff290 */ /* 0x000fe8000fffe03f */
[----:B------:R0:W-:Y:S01]  /*2c4b0*/  STL.64 [R1+0x550], R20 ;  /* 0x0005501401007387 */ /* 0x0001e20000100a00 */
[----:B------:R1:W-:Y:S03]  /*2c4c0*/  STL.64 [R1+0x558], R22 ;  /* 0x0005581601007387 */ /* 0x0003e60000100a00 */
[----:B0-----:R-:W3:Y:S01]  /*2c4d0*/  LDL.LU.64 R20, [R1+0x8a0] ;  /* 0x0008a00001147983 */ /* 0x001ee20000300a00 */
[----:B-1----:R-:W3:Y:S02]  /*2c4e0*/  LDL.LU.64 R22, [R1+0x8a8] ;  /* 0x0008a80001167983 */ /* 0x002ee40000300a00 */
[----:B------:R-:W4:Y:S02]  /*2c4f0*/  LDL.LU.64 R4, [R1+0x3cc0] ;  /* 0x003cc00001047983 */ /* 0x000f240000300a00 */
[----:B------:R-:W-:Y:S02]  /*2c500*/  IMAD.MOV.U32 R7, RZ, RZ, R11 ;  /* 0x000000ffff077224 */ /* 0x000fe400078e000b */
[----:B------:R-:W-:Y:S01]  /*2c510*/  IMAD.MOV.U32 R6, RZ, RZ, R10 ;  /* 0x000000ffff067224 */ /* 0x000fe200078e000a */
[----:B------:R0:W-:Y:S04]  /*2c520*/  STL.64 [R1+0x540], R8 ;  /* 0x0005400801007387 */ /* 0x0001e80000100a00 */
[----:B0-----:R-:W3:Y:S01]  /*2c530*/  LDL.LU.64 R8, [R1+0x890] ;  /* 0x0008900001087983 */ /* 0x001ee20000300a00 */
[----:B------:R-:W3:Y:S02]  /*2c540*/  LDL.LU.64 R10, [R1+0x898] ;  /* 0x00089800010a7983 */ /* 0x000ee40000300a00 */
[----:B------:R-:W-:Y:S02]  /*2c550*/  STL [R1+0x3674], R7 ;  /* 0x0036740701007387 */ /* 0x000fe40000100800 */
[----:B------:R-:W-:Y:S01]  /*2c560*/  STL [R1+0x3670], R6 ;  /* 0x0036700601007387 */ /* 0x000fe20000100800 */
[C---:B--2---:R-:W-:Y:S01]  /*2c570*/  HMMA.16816.F32.BF16 R24, R16.reuse, R24, R12 ;  /* 0x000000181018723c */ /* 0x044fe2000004180c */
[----:B----4-:R0:W-:Y:S04]  /*2c580*/  STL.64 [R1+0x3c58], R4 ;  /* 0x003c580401007387 */ /* 0x0101e80000100a00 */
[----:B0-----:R-:W2:Y:S01]  /*2c590*/  LDL.LU.64 R4, [R1+0x880] ;  /* 0x0008800001047983 */ /* 0x001ea20000300a00 */
[----:B------:R-:W2:Y:S02]  /*2c5a0*/  LDL.LU.64 R6, [R1+0x888] ;  /* 0x0008880001067983 */ /* 0x000ea40000300a00 */
[----:B------:R-:W4:Y:S02]  /*2c5b0*/  LDL.LU.64 R14, [R1+0x3cb8] ;  /* 0x003cb800010e7983 */ /* 0x000f240000300a00 */
[----:B------:R-:W4:Y:S11]  /*2c5c0*/  LDL.LU.64 R12, [R1+0x3cb0] ;  /* 0x003cb000010c7983 */ /* 0x000f360000300a00 */
[----:B------:R-:W-:Y:S02]  /*2c5d0*/  @!UPT UIADD3 URZ, URZ, URZ, URZ ;  /* 0x0000003f3f3ff290 */ /* 0x000fe4000fffe03f */
[----:B------:R-:W-:Y:S01]  /*2c5e0*/  STL.64 [R1+0x8c0], R24 ;  /* 0x0008c01801007387 */ /* 0x000fe20000100a00 */
[----:B------:R0:W-:Y:S03]  /*2c5f0*/  STL.64 [R1+0x8c8], R26 ;  /* 0x0008c81a01007387 */ /* 0x0001e60000100a00 */
[----:B0-----:R-:W2:Y:S01]  /*2c600*/  LDL.LU.64 R26, [R1+0x3ca8] ;  /* 0x003ca800011a7983 */ /* 0x001ea20000300a00 */
[----:B------:R-:W4:Y:S02]  /*2c610*/  LDL.LU.64 R24, [R1+0x3ca0] ;  /* 0x003ca00001187983 */ /* 0x000f240000300a00 */
[C---:B----4-:R-:W-:Y:S11]  /*2c620*/  HMMA.16816.F32.BF16 R12, R16.reuse, R24, R12 ;  /* 0x00000018100c723c */ /* 0x050ff6000004180c */
[----:B------:R-:W-:Y:S11]  /*2c630*/  @!UPT UIADD3 URZ, URZ, URZ, URZ ;  /* 0x0000003f3f3ff290 */ /* 0x000ff6000fffe03f */
[----:B------:R-:W-:Y:S01]  /*2c640*/  @!UPT UIADD3 URZ, URZ, URZ, URZ ;  /* 0x0000003f3f3ff290 */ /* 0x000fe2000fffe03f */
[----:B------:R0:W-:Y:S01]  /*2c650*/  STL.64 [R1+0x8b0], R12 ;  /* 0x0008b00c01007387 */ /* 0x0001e20000100a00 */
[----:B------:R3:W-:Y:S03]  /*2c660*/  STL.64 [R1+0x8b8], R14 ;  /* 0x0008b80e01007387 */ /* 0x0007e60000100a00 */
[----:B0-----:R-:W3:Y:S01]  /*2c670*/  LDL.LU.64 R12, [R1+0x3c98] ;  /* 0x003c9800010c7983 */ /* 0x001ee20000300a00 */
[----:B------:R0:W-:Y:S02]  /*2c680*/  STL.64 [R1+0x3bf8], R24 ;  /* 0x003bf81801007387 */ /* 0x0001e40000100a00 */
[----:B--2---:R1:W-:Y:S01]  /*2c690*/  STL.64 [R1+0x3c28], R26 ;  /* 0x003c281a01007387 */ /* 0x0043e20000100a00 */
[----:B---3--:R-:W-:Y:S01]  /*2c6a0*/  HMMA.16816.F32.BF16 R12, R16, R12, R20 ;  /* 0x0000000c100c723c */ /* 0x008fe20000041814 */
[----:B------:R-:W2:Y:S01]  /*2c6b0*/  LDL.LU.64 R20, [R1+0x3c90] ;  /* 0x003c900001147983 */ /* 0x000ea20000300a00 */
[----:B0-----:R-:W-:-:S02]  /*2c6c0*/  IMAD.MOV.U32 R24, RZ, RZ, R2 ;  /* 0x000000ffff187224 */ /* 0x001fc400078e0002 */
[----:B------:R-:W-:-:S07]  /*2c6d0*/  IMAD.MOV.U32 R25, RZ, RZ, R0 ;  /* 0x000000ffff197224 */ /* 0x000fce00078e0000 */
[C---:B-1----:R-:W-:Y:S11]  /*2c6e0*/  HMMA.16816.F32.BF16 R24, R16.reuse, R24, R8 ;  /* 0x000000181018723c */ /* 0x042ff60000041808 */
[----:B------:R-:W-:Y:S01]  /*2c6f0*/  @!UPT UIADD3 URZ, URZ, URZ, URZ ;  /* 0x0000003f3f3ff290 */ /* 0x000fe2000fffe03f */
[----:B------:R0:W-:Y:S01]  /*2c700*/  STL.64 [R1+0x8a0], R12 ;  /* 0x0008a00c01007387 */ /* 0x0001e20000100a00 */
[----:B------:R1:W-:Y:S03]  /*2c710*/  STL.64 [R1+0x8a8], R14 ;  /* 0x0008a80e01007387 */ /* 0x0003e60000100a00 */
[----:B0-----:R-:W3:Y:S01]  /*2c720*/  LDL.LU.64 R12, [R1+0x870] ;  /* 0x00087000010c7983 */ /* 0x001ee20000300a00 */
[----:B-1----:R-:W3:Y:S02]  /*2c730*/  LDL.LU.64 R14, [R1+0x878] ;  /* 0x00087800010e7983 */ /* 0x002ee40000300a00 */
[----:B------:R-:W3:Y:S04]  /*2c740*/  LDL.LU.64 R8, [R1+0x3c88] ;  /* 0x003c880001087983 */ /* 0x000ee80000300a00 */
[----:B------:R-:W-:Y:S01]  /*2c750*/  STL.64 [R1+0x890], R24 ;  /* 0x0008901801007387 */ /* 0x000fe20000100a00 */
[----:B------:R-:W-:Y:S01]  /*2c760*/  STL.64 [R1+0x898], R26 ;  /* 0x0008981a01007387 */ /* 0x000fe20000100a00 */
[C---:B--2---:R-:W-:Y:S11]  /*2c770*/  HMMA.16816.F32.BF16 R4, R16.reuse, R20, R4 ;  /* 0x000000141004723c */ /* 0x044ff60000041804 */
[----:B------:R-:W-:Y:S11]  /*2c780*/  @!UPT UIADD3 URZ, URZ, URZ, URZ ;  /* 0x0000003f3f3ff290 */ /* 0x000ff6000fffe03f */
[----:B------:R-:W-:Y:S01]  /*2c790*/  @!UPT UIADD3 URZ, URZ, URZ, URZ ;  /* 0x0000003f3f3ff290 */ /* 0x000fe2000fffe03f */
[----:B------:R0:W-:Y:S01]  /*2c7a0*/  STL.64 [R1+0x880], R4 ;  /* 0x0008800401007387 */ /* 0x0001e20000100a00 */
[----:B------:R1:W-:Y:S02]  /*2c7b0*/  STL [R1+0x888], R6 ;  /* 0x0008880601007387 */ /* 0x0003e40000100800 */
[----:B------:R-:W-:Y:S01]  /*2c7c0*/  IMAD.MOV.U32 R3, RZ, RZ, R7 ;  /* 0x000000ffff037224 */ /* 0x000fe200078e0007 */
[----:B0-----:R-:W2:Y:S01]  /*2c7d0*/  LDL.LU.64 R4, [R1+0x850] ;  /* 0x0008500001047983 */ /* 0x001ea20000300a00 */
[----:B-1----:R-:W4:Y:S02]  /*2c7e0*/  LDL.LU.64 R6, [R1+0x858] ;  /* 0x0008580001067983 */ /* 0x002f240000300a00 */
[----:B------:R-:W-:Y:S02]  /*2c7f0*/  IMAD.MOV.U32 R29, RZ, RZ, R20 ;  /* 0x000000ffff1d7224 */ /* 0x000fe400078e0014 */
[----:B------:R-:W-:Y:S01]  /*2c800*/  IMAD.MOV.U32 R28, RZ, RZ, R21 ;  /* 0x000000ffff1c7224 */ /* 0x000fe200078e0015 */
[C---:B---3--:R-:W-:Y:S01]  /*2c810*/  HMMA.16816.F32.BF16 R8, R16.reuse, R8, R12 ;  /* 0x000000081008723c */ /* 0x048fe2000004180c */
[----:B----4-:R-:W-:Y:S01]  /*2c820*/  STL.64 [R1+0x3c68], R6 ;  /* 0x003c680601007387 */ /* 0x010fe20000100a00 */
[----:B--2---:R0:W-:Y:S03]  /*2c830*/  STL.64 [R1+0x3c60], R4 ;  /* 0x003c600401007387 */ /* 0x0041e60000100a00 */
[----:B0-----:R-:W2:Y:S01]  /*2c840*/  LDL.LU.64 R4, [R1+0x860] ;  /* 0x0008600001047983 */ /* 0x001ea20000300a00 */
[----:B------:R-:W2:Y:S02]  /*2c850*/  LDL.LU.64 R6, [R1+0x868] ;  /* 0x0008680001067983 */ /* 0x000ea40000300a00 */
[----:B------:R-:W3:Y:S02]  /*2c860*/  LDL.LU.64 R20, [R1+0x840] ;  /* 0x0008400001147983 */ /* 0x000ee40000300a00 */
[----:B------:R-:W3:Y:S01]  /*2c870*/  LDL.LU.64 R22, [R1+0x848] ;  /* 0x0008480001167983 */ /* 0x000ee20000300a00 */
[----:B------:R-:W4:Y:S01]  /*2c880*/  LDL.LU.64 R24, [R1+0x530] ;  /* 0x0005300001187983 */ /* 0x000f220000300a00 */
[----:B------:R-:W4:Y:S02]  /*2c890*/  LDL.LU.64 R26, [R1+0x538] ;  /* 0x00053800011a7983 */ /* 0x000f240000300a00 */
[----:B------:R-:W-:Y:S02]  /*2c8a0*/  STL [R1+0x3550], R3 ;  /* 0x0035500301007387 */ /* 0x000fe40000100800 */
[----:B------:R-:W2:Y:S07]  /*2c8b0*/  LDL.LU.64 R12, [R1+0x3c80] ;  /* 0x003c8000010c7983 */ /* 0x000eae0000300a00 */
[----:B------:R0:W-:Y:S01]  /*2c8c0*/  STL.64 [R1+0x870], R8 ;  /* 0x0008700801007387 */ /* 0x0001e20000100a00 */
[----:B------:R1:W-:Y:S03]  /*2c8d0*/  STL.64 [R1+0x878], R10 ;  /* 0x0008780a01007387 */ /* 0x0003e60000100a00 */
[----:B0-----:R-:W3:Y:S01]  /*2c8e0*/  LDL.LU.64 R8, [R1+0x3c78] ;  /* 0x003c780001087983 */ /* 0x001ee20000300a00 */
[----:B--2---:R-:W-:Y:S01]  /*2c8f0*/  HMMA.16816.F32.BF16 R4, R16, R12, R4 ;  /* 0x0000000c1004723c */ /* 0x004fe20000041804 */
[----:B------:R-:W-:-:S02]  /*2c900*/  IMAD.MOV.U32 R2, RZ, RZ, R12 ;  /* 0x000000ffff027224 */ /* 0x000fc400078e000c */
[----:B------:R-:W-:Y:S02]  /*2c910*/  IMAD.MOV.U32 R0, RZ, RZ, R13 ;  /* 0x000000ffff007224 */ /* 0x000fe400078e000d */
[----:B------:R-:W2:Y:S11]  /*2c920*/  LDL.LU.64 R12, [R1+0x3c70] ;  /* 0x003c7000010c7983 */ /* 0x000eb60000300a00 */
[----:B------:R-:W-:Y:S08]  /*2c930*/  @!UPT UIADD3 URZ, URZ, URZ, URZ ;  /* 0x0000003f3f3ff290 */ /* 0x000ff0000fffe03f */
[----:B------:R-:W-:Y:S02]  /*2c940*/  IMAD.MOV.U32 R15, RZ, RZ, R6 ;  /* 0x000000ffff0f7224 */ /* 0x000fe400078e0006 */
[----:B-1----:R-:W-:Y:S02]  /*2c950*/  IMAD.MOV.U32 R11, RZ, RZ, R7 ;  /* 0x000000ffff0b7224 */ /* 0x002fe400078e0007 */
[----:B------:R-:W-:Y:S02]  /*2c960*/  IMAD.MOV.U32 R10, RZ, RZ, R4 ;  /* 0x000000ffff0a7224 */ /* 0x000fe400078e0004 */
[----:B------:R-:W-:Y:S01]  /*2c970*/  IMAD.MOV.U32 R14, RZ, RZ, R5 ;  /* 0x000000ffff0e7224 */ /* 0x000fe200078e0005 */
[----:B------:R-:W2:Y:S01]  /*2c980*/  LDL.LU.64 R6, [R1+0x3c68] ;  /* 0x003c680001067983 */ /* 0x000ea20000300a00 */
[----:B------:R-:W2:Y:S02]  /*2c990*/  LDL.LU.64 R4, [R1+0x3c60] ;  /* 0x003c600001047983 */ /* 0x000ea40000300a00 */
[----:B------:R-:W-:Y:S02]  /*2c9a0*/  STL [R1+0x350c], R11 ;  /* 0x00350c0b01007387 */ /* 0x000fe40000100800 */
[----:B------:R-:W-:Y:S01]  /*2c9b0*/  STL [R1+0x3508], R15 ;  /* 0x0035080f01007387 */ /* 0x000fe20000100800 */
[----:B------:R-:W-:Y:S01]  /*2c9c0*/  STL [R1+0x3504], R14 ;  /* 0x0035040e01007387 */ /* 0x000fe20000100800 */
[----:B------:R-:W-:Y:S01]  /*2c9d0*/  STL [R1+0x3500], R10 ;  /* 0x0035000a01007387 */ /* 0x000fe20000100800 */
[C---:B---3--:R-:W-:Y:S08]  /*2c9e0*/  HMMA.16816.F32.BF16 R20, R16.reuse, R8, R20 ;  /* 0x000000081014723c */ /* 0x048ff00000041814 */
[----:B--2---:R-:W-:Y:S11]  /*2c9f0*/  HMMA.16816.F32.BF16 R4, R16, R12, R4 ;  /* 0x0000000c1004723c */ /* 0x004ff60000041804 */
[----:B------:R-:W-:Y:S11]  /*2ca00*/  @!UPT UIADD3 URZ, URZ, URZ, URZ ;  /* 0x0000003f3f3ff290 */ /* 0x000ff6000fffe03f */
[----:B------:R-:W-:Y:S01]  /*2ca10*/  @!UPT UIADD3 URZ, URZ, URZ, URZ ;  /* 0x0000003f3f3ff290 */ /* 0x000fe2000fffe03f */
[----:B------:R0:W-:Y:S01]  /*2ca20*/  STL.64 [R1+0x850], R4 ;  /* 0x0008500401007387 */ /* 0x0001e20000100a00 */
[----:B------:R-:W-:Y:S03]  /*2ca30*/  STL [R1+0x858], R6 ;  /* 0x0008580601007387 */ /* 0x000fe60000100800 */
[----:B0-----:R-:W4:Y:S01]  /*2ca40*/  LDL.LU.64 R4, [R1+0x3c58] ;  /* 0x003c580001047983 */ /* 0x001f220000300a00 */
[----:B------:R-:W-:-:S05]  /*2ca50*/  IMAD.MOV.U32 R3, RZ, RZ, R7 ;  /* 0x000000ffff037224 */ /* 0x000fca00078e0007 */
[----:B------:R-:W-:Y:S01]  /*2ca60*/  STL [R1+0x3644], R3 ;  /* 0x0036440301007387 */ /* 0x000fe20000100800 */
[----:B------:R-:W-:Y:S02]  /*2ca70*/  STL.64 [R1+0x840], R20 ;  /* 0x0008401401007387 */ /* 0x000fe40000100a00 */
[----:B------:R0:W-:Y:S02]  /*2ca80*/  STL.64 [R1+0x848], R22 ;  /* 0x0008481601007387 */ /* 0x0001e40000100a00 */
[----:B0-----:R-:W2:Y:S01]  /*2ca90*/  LDL.LU.64 R22, [R1+0x3c50] ;  /* 0x003c500001167983 */ /* 0x001ea20000300a00 */
[----:B------:R-:W3:Y:S01]  /*2caa0*/  LDL.LU.64 R20, [R1+0x3c48] ;  /* 0x003c480001147983 */ /* 0x000ee20000300a00 */
[----:B----4-:R-:W-:Y:S07]  /*2cab0*/  HMMA.16816.F32.BF16 R24, R16, R4, R24 ;  /* 0x000000041018723c */ /* 0x010fee0000041818 */
[----:B--2---:R-:W-:-:S02]  /*2cac0*/  IMAD.MOV.U32 R16, RZ, RZ, R22 ;  /* 0x000000ffff107224 */ /* 0x004fc400078e0016 */
[----:B------:R-:W-:Y:S01]  /*2cad0*/  IMAD.MOV.U32 R17, RZ, RZ, R23 ;  /* 0x000000ffff117224 */ /* 0x000fe200078e0017 */
[----:B------:R-:W3:Y:S01]  /*2cae0*/  LDL.LU R22, [R1+0x3c44] ;  /* 0x003c440001167983 */ /* 0x000ee20000300800 */
[----:B------:R-:W3:Y:S11]  /*2caf0*/  LDL.LU R23, [R1+0x3c40] ;  /* 0x003c400001177983 */ /* 0x000ef60000300800 */
[----:B------:R-:W-:Y:S02]  /*2cb00*/  @!UPT UIADD3 URZ, URZ, URZ, URZ ;  /* 0x0000003f3f3ff290 */ /* 0x000fe4000fffe03f */
[----:B------:R-:W-:Y:S02]  /*2cb10*/  IMAD.MOV.U32 R11, RZ, RZ, R24 ;  /* 0x000000ffff0b7224 */ /* 0x000fe400078e0018 */
[----:B------:R-:W-:Y:S02]  /*2cb20*/  IMAD.MOV.U32 R15, RZ, RZ, R25 ;  /* 0x000000ffff0f7224 */ /* 0x000fe400078e0019 */
[----:B------:R-:W-:Y:S02]  /*2cb30*/  IMAD.MOV.U32 R14, RZ, RZ, R26 ;  /* 0x000000ffff0e7224 */ /* 0x000fe400078e001a */
[----:B------:R-:W-:Y:S01]  /*2cb40*/  IMAD.MOV.U32 R10, RZ, RZ, R27 ;  /* 0x000000ffff0a7224 */ /* 0x000fe200078e001b */
[----:B------:R-:W2:Y:S01]  /*2cb50*/  LDL.LU.64 R24, [R1+0x330] ;  /* 0x0003300001187983 */ /* 0x000ea20000300a00 */
[----:B------:R-:W4:Y:S03]  /*2cb60*/  LDL.LU.64 R26, [R1+0x338] ;  /* 0x00033800011a7983 */ /* 0x000f260000300a00 */
[----:B----4-:R-:W-:Y:S01]  /*2cb70*/  STL.64 [R1+0x3c38], R26 ;  /* 0x003c381a01007387 */ /* 0x010fe20000100a00 */
[----:B--2---:R0:W-:Y:S03]  /*2cb80*/  STL.64 [R1+0x3c30], R24 ;  /* 0x003c301801007387 */ /* 0x0041e60000100a00 */
[----:B0-----:R-:W3:Y:S01]  /*2cb90*/  LDL.LU.64 R24, [R1+0x910] ;  /* 0x0009100001187983 */ /* 0x001ee20000300a00 */
[----:B------:R-:W3:Y:S02]  /*2cba0*/  LDL.LU.64 R26, [R1+0x918] ;  /* 0x00091800011a7983 */ /* 0x000ee40000300a00 */
[----:B------:R0:W-:Y:S02]  /*2cbb0*/  STL.64 [R1+0x3c20], R16 ;  /* 0x003c201001007387 */ /* 0x0001e40000100a00 */
[----:B0-----:R-:W2:Y:S01]  /*2cbc0*/  LDL.LU.64 R16, [R1+0x320] ;  /* 0x0003200001107983 */ /* 0x001ea20000300a00 */
[----:B------:R-:W2:Y:S02]  /*2cbd0*/  LDL.LU.64 R18, [R1+0x328] ;  /* 0x0003280001127983 */ /* 0x000ea40000300a00 */
[----:B------:R0:W-:Y:S02]  /*2cbe0*/  STL.64 [R1+0x3c10], R4 ;  /* 0x003c100401007387 */ /* 0x0001e40000100a00 */
[----:B0-----:R-:W3:Y:S04]  /*2cbf0*/  LDL R4, [R1+0xc0] ;  /* 0x0000c00001047983 */ /* 0x001ee80000100800 */
[----:B------:R-:W3:Y:S01]  /*2cc00*/  LDL R5, [R1+0xc4] ;  /* 0x0000c40001057983 */ /* 0x000ee20000100800 */
[----:B------:R-:W-:Y:S02]  /*2cc10*/  STL [R1+0x3880], R10 ;  /* 0x0038800a01007387 */ /* 0x000fe40000100800 */
[----:B------:R-:W-:Y:S02]  /*2cc20*/  STL [R1+0x387c], R14 ;  /* 0x00387c0e01007387 */ /* 0x000fe40000100800 */
[----:B------:R-:W-:Y:S01]  /*2cc30*/  STL [R1+0x3878], R15 ;  /* 0x0038780f01007387 */ /* 0x000fe20000100800 */
[----:B------:R0:W-:Y:S04]  /*2cc40*/  STL.64 [R1+0x3c08], R12 ;  /* 0x003c080c01007387 */ /* 0x0001e80000100a00 */
[----:B0-----:R-:W4:Y:S01]  /*2cc50*/  LDL.64 R12, [R1+0x80] ;  /* 0x00008000010c7983 */ /* 0x001f220000100a00 */
[C---:B---3--:R-:W-:Y:S03]  /*2cc60*/  HMMA.16816.F32.BF16 R4, R20.reuse, R4, R24 ;  /* 0x000000041404723c */ /* 0x048fe60000041818 */
[----:B----4-:R0:W-:Y:S04]  /*2cc70*/  STL.64 [R1+0x3c18], R12 ;  /* 0x003c180c01007387 */ /* 0x0101e80000100a00 */
[----:B0-----:R-:W3:Y:S01]  /*2cc80*/  LDL.LU.64 R12, [R1+0x310] ;  /* 0x00031000010c7983 */ /* 0x001ee20000300a00 */
[----:B------:R-:W3:Y:S02]  /*2cc90*/  LDL.LU.64 R14, [R1+0x318] ;  /* 0x00031800010e7983 */ /* 0x000ee40000300a00 */
[----:B------:R-:W-:Y:S02]  /*2cca0*/  STL [R1+0x3874], R11 ;  /* 0x0038740b01007387 */ /* 0x000fe40000100800 */
[----:B------:R0:W-:Y:S02]  /*2ccb0*/  STL.64 [R1+0x3ba0], R8 ;  /* 0x003ba00801007387 */ /* 0x0001e40000100a00 */
[----:B0-----:R-:W4:Y:S04]  /*2ccc0*/  LDL R8, [R1+0xb0] ;  /* 0x0000b00001087983 */ /* 0x001f280000100800 */
[----:B------:R-:W4:Y:S01]  /*2ccd0*/  LDL R9, [R1+0xb4] ;  /* 0x0000b40001097983 */ /* 0x000f220000100800 */
[----:B------:R-:W4:Y:S02]  /*2cce0*/  LDL.LU.64 R26, [R1+0x3c38] ;  /* 0x003c3800011a7983 */ /* 0x000f240000300a00 */
[----:B------:R-:W4:Y:S02]  /*2ccf0*/  LDL.LU.64 R24, [R1+0x3c30] ;  /* 0x003c300001187983 */ /* 0x000f240000300a00 */
[----:B------:R0:W-:Y:S01]  /*2cd00*/  STL.64 [R1+0x340], R4 ;  /* 0x0003400401007387 */ /* 0x0001e20000100a00 */
[----:B------:R1:W-:Y:S04]  /*2cd10*/  STL.64 [R1+0x348], R6 ;  /* 0x0003480601007387 */ /* 0x0003e80000100a00 */
[----:B0-----:R-:W2:Y:S01]  /*2cd20*/  LDL.LU.64 R4, [R1+0x300] ;  /* 0x0003000001047983 */ /* 0x001ea20000300a00 */
[----:B-1----:R-:W2:Y:S01]  /*2cd30*/  LDL.LU.64 R6, [R1+0x308] ;  /* 0x0003080001067983 */ /* 0x002ea20000300a00 */
[----:B----4-:R-:W-:Y:S02]  /*2cd40*/  HMMA.16816.F32.BF16 R8, R20, R8, R24 ;  /* 0x000000081408723c */ /* 0x010fe40000041818 */
[----:B------:R-:W4:Y:S01]  /*2cd50*/  LDL.LU.64 R26, [R1+0x3c28] ;  /* 0x003c2800011a7983 */ /* 0x000f220000300a00 */
[----:B------:R-:W2:Y:S11]  /*2cd60*/  LDL.64 R24, [R1+0x60] ;  /* 0x0000600001187983 */ /* 0x000eb60000100a00 */
[----:B------:R-:W-:Y:S09]  /*2cd70*/  @!UPT UIADD3 URZ, URZ, URZ, URZ ;  /* 0x0000003f3f3ff290 */ /* 0x000ff2000fffe03f */
[----:B------:R0:W-:Y:S01]  /*2cd80*/  STL.64 [R1+0x330], R8 ;  /* 0x0003300801007387 */ /* 0x0001e20000100a00 */
[----:B------:R-:W-:Y:S02]  /*2cd90*/  STL.64 [R1+0x338], R10 ;  /* 0x0003380a01007387 */ /* 0x000fe40000100a00 */
[----:B0-----:R-:W-:Y:S02]  /*2cda0*/  IMAD.MOV.U32 R8, RZ, RZ, R29 ;  /* 0x000000ffff087224 */ /* 0x001fe400078e001d */
[----:B------:R-:W-:-:S05]  /*2cdb0*/  IMAD.MOV.U32 R9, RZ, RZ, R28 ;  /* 0x000000ffff097224 */ /* 0x000fca00078e001c */
[----:B------:R0:W-:Y:S04]  /*2cdc0*/  STL.64 [R1+0x3bd0], R8 ;  /* 0x003bd00801007387 */ /* 0x0001e80000100a00 */
[----:B0-----:R-:W2:Y:S04]  /*2cdd0*/  LDL.64 R8, [R1+0x30] ;  /* 0x0000300001087983 */ /* 0x001ea80000100a00 */
[----:B--2---:R4:W-:Y:S02]  /*2cde0*/  STL.64 [R1+0x3be8], R8 ;  /* 0x003be80801007387 */ /* 0x0049e40000100a00 */
[----:B----4-:R-:W-:-:S02]  /*2cdf0*/  IMAD.MOV.U32 R8, RZ, RZ, R27 ;  /* 0x000000ffff087224 */ /* 0x010fc400078e001b */
[----:B------:R-:W-:-:S07]  /*2ce00*/  IMAD.MOV.U32 R9, RZ, RZ, R26 ;  /* 0x000000ffff097224 */ /* 0x000fce00078e001a */
[C---:B------:R-:W-:Y:S01]  /*2ce10*/  HMMA.16816.F32.BF16 R8, R20.reuse, R8, R16 ;  /* 0x000000081408723c */ /* 0x040fe20000041810 */
[----:B------:R-:W3:Y:S11]  /*2ce20*/  LDL.LU.64 R16, [R1+0x3c20] ;  /* 0x003c200001107983 */ /* 0x000ef60000300a00 */
[----:B------:R-:W-:Y:S11]  /*2ce30*/  @!UPT UIADD3 URZ, URZ, URZ, URZ ;  /* 0x0000003f3f3ff290 */ /* 0x000ff6000fffe03f */
[----:B------:R0:W-:Y:S01]  /*2ce40*/  STL.64 [R1+0x320], R8 ;  /* 0x0003200801007387 */ /* 0x0001e20000100a00 */
[----:B------:R-:W-:Y:S03]  /*2ce50*/  STL.64 [R1+0x328], R10 ;  /* 0x0003280a01007387 */ /* 0x000fe60000100a00 */
[----:B0-----:R-:W2:Y:S01]  /*2ce60*/  LDL.64 R8, [R1+0x40] ;  /* 0x0000400001087983 */ /* 0x001ea20000100a00 */
[C---:B---3--:R-:W-:Y:S03]  /*2ce70*/  HMMA.16816.F32.BF16 R16, R20.reuse, R16, R12 ;  /* 0x000000101410723c */ /* 0x048fe6000004180c */
[----:B--2---:R0:W-:Y:S04]  /*2ce80*/  STL.64 [R1+0x3bf0], R8 ;  /* 0x003bf00801007387 */ /* 0x0041e80000100a00 */
[----:B0-----:R-:W2:Y:S01]  /*2ce90*/  LDL.64 R8, [R1+0x70] ;  /* 0x0000700001087983 */ /* 0x001ea20000100a00 */
[----:B------:R-:W3:Y:S11]  /*2cea0*/  LDL.LU.64 R12, [R1+0x3c18] ;  /* 0x003c1800010c7983 */ /* 0x000ef60000300a00 */
[----:B------:R-:W-:Y:S04]  /*2ceb0*/  @!UPT UIADD3 URZ, URZ, URZ, URZ ;  /* 0x0000003f3f3ff290 */ /* 0x000fe8000fffe03f */
[----:B------:R0:W-:Y:S02]  /*2cec0*/  STL.64 [R1+0x310], R16 ;  /* 0x0003101001007387 */ /* 0x0001e40000100a00 */
[----:B------:R-:W-:Y:S01]  /*2ced0*/  STL.64 [R1+0x318], R18 ;  /* 0x0003181201007387 */ /* 0x000fe20000100a00 */
[----:B0-----:R-:W4:Y:S01]  /*2cee0*/  LDL.64 R16, [R1+0x10] ;  /* 0x0000100001107983 */ /* 0x001f220000100a00 */
[----:B---3--:R-:W-:Y:S03]  /*2cef0*/  HMMA.16816.F32.BF16 R4, R20, R12, R4 ;  /* 0x0000000c1404723c */ /* 0x008fe60000041804 */
[----:B----4-:R0:W-:Y:S04]  /*2cf00*/  STL.64 [R1+0x3bc8], R16 ;  /* 0x003bc81001007387 */ /* 0x0101e80000100a00 */
[----:B0-----:R-:W3:Y:S01]  /*2cf10*/  LDL.LU.64 R16, [R1+0x2f0] ;  /* 0x0002f00001107983 */ /* 0x001ee20000300a00 */
[----:B------:R-:W3:Y:S11]  /*2cf20*/  LDL.LU.64 R18, [R1+0x2f8] ;  /* 0x0002f80001127983 */ /* 0x000ef60000300a00 */
[----:B------:R-:W-:Y:S04]  /*2cf30*/  @!UPT UIADD3 URZ, URZ, URZ, URZ ;  /* 0x0000003f3f3ff290 */ /* 0x000fe8000fffe03f */
[----:B------:R0:W-:Y:S02]  /*2cf40*/  STL.64 [R1+0x300], R4 ;  /* 0x0003000401007387 */ /* 0x0001e40000100a00 */
[----:B------:R1:W-:Y:S01]  /*2cf50*/  STL.64 [R1+0x308], R6 ;  /* 0x0003080601007387 */ /* 0x0003e20000100a00 */
[----:B0-----:R-:W4:Y:S01]  /*2cf60*/  LDL.LU.64 R4, [R1+0x3c10] ;  /* 0x003c100001047983 */ /* 0x001f220000300a00 */
[----:B-1----:R-:W-:Y:S02]  /*2cf70*/  IMAD.MOV.U32 R6, RZ, RZ, R13 ;  /* 0x000000ffff067224 */ /* 0x002fe400078e000d */
[----:B------:R-:W-:Y:S02]  /*2cf80*/  IMAD.MOV.U32 R7, RZ, RZ, R12 ;  /* 0x000000ffff077224 */ /* 0x000fe400078e000c */
[----:B------:R-:W4:Y:S01]  /*2cf90*/  LDL.LU.64 R12, [R1+0x3c08] ;  /* 0x003c0800010c7983 */ /* 0x000f220000300a00 */
[----:B------:R-:W-:Y:S02]  /*2cfa0*/  STL [R1+0x3b54], R6 ;  /* 0x003b540601007387 */ /* 0x000fe40000100800 */
[----:B------:R-:W-:Y:S02]  /*2cfb0*/  STL [R1+0x3b50], R7 ;  /* 0x003b500701007387 */ /* 0x000fe40000100800 */
[----:B--2---:R-:W-:-:S02]  /*2cfc0*/  IMAD.MOV.U32 R15, RZ, RZ, R8 ;  /* 0x000000ffff0f7224 */ /* 0x004fc400078e0008 */
[----:B------:R-:W-:Y:S01]  /*2cfd0*/  IMAD.MOV.U32 R14, RZ, RZ, R9 ;  /* 0x000000ffff0e7224 */ /* 0x000fe200078e0009 */
[C---:B---3--:R-:W-:Y:S01]  /*2cfe0*/  HMMA.16816.F32.BF16 R16, R20.reuse, R8, R16 ;  /* 0x000000081410723c */ /* 0x048fe20000041810 */
[----:B----4-:R0:W-:Y:S04]  /*2cff0*/  STL.64 [R1+0x3c00], R4 ;  /* 0x003c000401007387 */ /* 0x0101e80000100a00 */
[----:B0-----:R-:W2:Y:S01]  /*2d000*/  LDL.LU.64 R4, [R1+0x720] ;  /* 0x0007200001047983 */ /* 0x001ea20000300a00 */
[----:B------:R-:W2:Y:S11]  /*2d010*/  LDL.LU.64 R6, [R1+0x728] ;  /* 0x0007280001067983 */ /* 0x000eb60000300a00 */
[----:B------:R-:W-:Y:S06]  /*2d020*/  @!UPT UIADD3 URZ, URZ, URZ, URZ ;  /* 0x0000003f3f3ff290 */ /* 0x000fec000fffe03f */
[----:B------:R0:W-:Y:S02]  /*2d030*/  STL.64 [R1+0x2f0], R16 ;  /* 0x0002f01001007387 */ /* 0x0001e40000100a00 */
[----:B------:R1:W-:Y:S01]  /*2d040*/  STL.64 [R1+0x2f8], R18 ;  /* 0x0002f81201007387 */ /* 0x0003e20000100a00 */
[----:B------:R-:W3:Y:S01]  /*2d050*/  LDL.LU.64 R8, [R1+0x710] ;  /* 0x0007100001087983 */ /* 0x000ee20000300a00 */
[----:B------:R-:W3:Y:S03]  /*2d060*/  LDL.LU.64 R10, [R1+0x718] ;  /* 0x00071800010a7983 */ /* 0x000ee60000300a00 */
[----:B0-----:R-:W4:Y:S01]  /*2d070*/  LDL.LU.64 R16, [R1+0x6e0] ;  /* 0x0006e00001107983 */ /* 0x001f220000300a00 */
[----:B-1----:R-:W3:Y:S01]  /*2d080*/  LDL.LU.64 R18, [R1+0x6e8] ;  /* 0x0006e80001127983 */ /* 0x002ee20000300a00 */
[C---:B--2---:R-:W-:Y:S02]  /*2d090*/  HMMA.16816.F32.BF16 R4, R20.reuse, R24, R4 ;  /* 0x000000181404723c */ /* 0x044fe40000041804 */
[----:B---3--:R-:W-:Y:S01]  /*2d0a0*/  STL.64 [R1+0x3be0], R18 ;  /* 0x003be01201007387 */ /* 0x008fe20000100a00 */
[----:B----4-:R0:W-:Y:S03]  /*2d0b0*/  STL.64 [R1+0x3bd8], R16 ;  /* 0x003bd81001007387 */ /* 0x0101e60000100a00 */
[----:B0-----:R-:W2:Y:S01]  /*2d0c0*/  LDL.LU.64 R16, [R1+0x6f0] ;  /* 0x0006f00001107983 */ /* 0x001ea20000300a00 */
[----:B------:R-:W2:Y:S02]  /*2d0d0*/  LDL.LU.64 R18, [R1+0x6f8] ;  /* 0x0006f80001127983 */ /* 0x000ea40000300a00 */
[----:B------:R-:W-:Y:S02]  /*2d0e0*/  STL.64 [R1+0x3bb0], R14 ;  /* 0x003bb00e01007387 */ /* 0x000fe40000100a00 */
[----:B------:R-:W-:Y:S11]  /*2d0f0*/  STL.64 [R1+0x3ba8], R12 ;  /* 0x003ba80c01007387 */ /* 0x000ff60000100a00 */
[----:B------:R-:W-:Y:S01]  /*2d100*/  @!UPT UIADD3 URZ, URZ, URZ, URZ ;  /* 0x0000003f3f3ff290 */ /* 0x000fe2000fffe03f */
[----:B------:R0:W-:Y:S01]  /*2d110*/  STL.64 [R1+0x720], R4 ;  /* 0x0007200401007387 */ /* 0x0001e20000100a00 */
[----:B------:R1:W-:Y:S03]  /*2d120*/  STL.64 [R1+0x728], R6 ;  /* 0x0007280601007387 */ /* 0x0003e60000100a00 */
[----:B0-----:R-:W3:Y:S01]  /*2d130*/  LDL.LU.64 R4, [R1+0x3c00] ;  /* 0x003c000001047983 */ /* 0x001ee20000300a00 */
[----:B-1----:R-:W-:Y:S02]  /*2d140*/  IMAD.MOV.U32 R6, RZ, RZ, R24 ;  /* 0x000000ffff067224 */ /* 0x002fe400078e0018 */
[----:B------:R-:W-:Y:S02]  /*2d150*/  IMAD.MOV.U32 R7, RZ, RZ, R25 ;  /* 0x000000ffff077224 */ /* 0x000fe400078e0019 */
[----:B------:R-:W4:Y:S03]  /*2d160*/  LDL.LU.64 R24, [R1+0x3bf8] ;  /* 0x003bf80001187983 */ /* 0x000f260000300a00 */
[----:B------:R-:W-:Y:S01]  /*2d170*/  STL.64 [R1+0x3b98], R6 ;  /* 0x003b980601007387 */ /* 0x000fe20000100a00 */
[C---:B----4-:R-:W-:Y:S01]  /*2d180*/  HMMA.16816.F32.BF16 R8, R20.reuse, R24, R8 ;  /* 0x000000181408723c */ /* 0x050fe20000041808 */
[----:B---3--:R0:W-:Y:S04]  /*2d190*/  STL.64 [R1+0x3b90], R4 ;  /* 0x003b900401007387 */ /* 0x0081e80000100a00 */
[----:B0-----:R-:W3:Y:S01]  /*2d1a0*/  LDL.LU.64 R4, [R1+0x6d0] ;  /* 0x0006d00001047983 */ /* 0x001ee20000300a00 */
[----:B------:R-:W3:Y:S11]  /*2d1b0*/  LDL.LU.64 R6, [R1+0x6d8] ;  /* 0x0006d80001067983 */ /* 0x000ef60000300a00 */
[----:B------:R-:W-:Y:S06]  /*2d1c0*/  @!UPT UIADD3 URZ, URZ, URZ, URZ ;  /* 0x0000003f3f3ff290 */ /* 0x000fec000fffe03f */
[----:B------:R0:W-:Y:S01]  /*2d1d0*/  STL.64 [R1+0x710], R8 ;  /* 0x0007100801007387 */ /* 0x0001e20000100a00 */
[----:B------:R-:W-:Y:S03]  /*2d1e0*/  STL.64 [R1+0x718], R10 ;  /* 0x0007180a01007387 */ /* 0x000fe60000100a00 */
[----:B0-----:R-:W4:Y:S01]  /*2d1f0*/  LDL.LU.64 R8, [R1+0x3bf0] ;  /* 0x003bf00001087983 */ /* 0x001f220000300a00 */
[----:B------:R0:W-:Y:S03]  /*2d200*/  STL.64 [R1+0x3b00], R24 ;  /* 0x003b001801007387 */ /* 0x0001e60000100a00 */
[----:B0-----:R-:W4:Y:S01]  /*2d210*/  LDL.LU.64 R24, [R1+0x700] ;  /* 0x0007000001187983 */ /* 0x001f220000300a00 */
[----:B------:R-:W4:Y:S02]  /*2d220*/  LDL.LU.64 R26, [R1+0x708] ;  /* 0x00070800011a7983 */ /* 0x000f240000300a00 */
[C---:B----4-:R-:W-:Y:S11]  /*2d230*/  HMMA.16816.F32.BF16 R24, R20.reuse, R8, R24 ;  /* 0x000000081418723c */ /* 0x050ff60000041818 */
[----:B------:R-:W-:Y:S11]  /*2d240*/  @!UPT UIADD3 URZ, URZ, URZ, URZ ;  /* 0x0000003f3f3ff290 */ /* 0x000ff6000fffe03f */
[----:B------:R-:W-:Y:S01]  /*2d250*/  @!UPT UIADD3 URZ, URZ, URZ, URZ ;  /* 0x0000003f3f3ff290 */ /* 0x000fe2000fffe03f */
[----:B------:R-:W-:Y:S01]  /*2d260*/  STL.64 [R1+0x700], R24 ;  /* 0x0007001801007387 */ /* 0x000fe20000100a00 */
[----:B------:R0:W-:Y:S02]  /*2d270*/  STL.64 [R1+0x708], R26 ;  /* 0x0007081a01007387 */ /* 0x0001e40000100a00 */
[----:B0-----:R-:W-:Y:S02]  /*2d280*/  IMAD.MOV.U32 R27, RZ, RZ, R8 ;  /* 0x000000ffff1b7224 */ /* 0x001fe400078e0008 */
[----:B------:R-:W-:Y:S02]  /*2d290*/  IMAD.MOV.U32 R26, RZ, RZ, R9 ;  /* 0x000000ffff1a7224 */ /* 0x000fe400078e0009 */
[----:B------:R-:W2:Y:S02]  /*2d2a0*/  LDL.LU.64 R8, [R1+0x3be8] ;  /* 0x003be80001087983 */ /* 0x000ea40000300a00 */
[----:B--2---:R-:W-:Y:S01]  /*2d2b0*/  HMMA.16816.F32.BF16 R16, R20, R8, R16 ;  /* 0x000000081410723c */ /* 0x004fe20000041810 */
[----:B------:R-:W-:-:S02]  /*2d2c0*/  IMAD.MOV.U32 R29, RZ, RZ, R8 ;  /* 0x000000ffff1d7224 */ /* 0x000fc400078e0008 */
[----:B------:R-:W-:Y:S11]  /*2d2d0*/  IMAD.MOV.U32 R28, RZ, RZ, R9 ;  /* 0x000000ffff1c7224 */ /* 0x000ff600078e0009 */
[----:B------:R-:W-:Y:S09]  /*2d2e0*/  @!UPT UIADD3 URZ, URZ, URZ, URZ ;  /* 0x0000003f3f3ff290 */ /* 0x000ff2000fffe03f */
[----:B------:R-:W-:Y:S01]  /*2d2f0*/  STL.64 [R1+0x6f0], R16 ;  /* 0x0006f01001007387 */ /* 0x000fe20000100a00 */
[----:B------:R0:W-:Y:S03]  /*2d300*/  STL.64 [R1+0x6f8], R18 ;  /* 0x0006f81201007387 */ /* 0x0001e60000100a00 */
[----:B0-----:R-:W2:Y:S01]  /*2d310*/  LDL.LU.64 R18, [R1+0x3be0] ;  /* 0x003be00001127983 */ /* 0x001ea20000300a00 */
[----:B------:R-:W2:Y:S02]  /*2d320*/  LDL.LU.64 R16, [R1+0x3bd8] ;  /* 0x003bd80001107983 */ /* 0x000ea40000300a00 */
[----:B------:R-:W2:Y:S02]  /*2d330*/  LDL.LU.64 R8, [R1+0x3bd0] ;  /* 0x003bd00001087983 */ /* 0x000ea40000300a00 */
[C---:B--2---:R-:W-:Y:S01]  /*2d340*/  HMMA.16816.F32.BF16 R8, R20.reuse, R8, R16 ;  /* 0x000000081408723c */ /* 0x044fe20000041810 */
[----:B------:R-:W3:Y:S11]  /*2d350*/  LDL.LU.64 R16, [R1+0x3bc8] ;  /* 0x003bc80001107983 */ /* 0x000ef60000300a00 */
[----:B------:R-:W-:Y:S11]  /*2d360*/  @!UPT UIADD3 URZ, URZ, URZ, URZ ;  /* 0x0000003f3f3ff290 */ /* 0x000ff6000fffe03f */
[----:B------:R0:W-:Y:S01]  /*2d370*/  STL.64 [R1+0x6e0], R8 ;  /* 0x0006e00801007387 */ /* 0x0001e20000100a00 */
[----:B------:R1:W-:Y:S03]  /*2d380*/  STL.64 [R1+0x6e8], R10 ;  /* 0x0006e80a01007387 */ /* 0x0003e60000100a00 */
[----:B0-----:R-:W2:Y:S01]  /*2d390*/  LDL.LU.64 R8, [R1+0x520] ;  /* 0x0005200001087983 */ /* 0x001ea20000300a00 */
[----:B-1----:R-:W4:Y:S02]  /*2d3a0*/  LDL.LU.64 R10, [R1+0x528] ;  /* 0x00052800010a7983 */ /* 0x002f240000300a00 */
[----:B------:R-:W-:Y:S01]  /*2d3b0*/  IMAD.MOV.U32 R13, RZ, RZ, R0 ;  /* 0x000000ffff0d7224 */ /* 0x000fe200078e0000 */
[----:B---3--:R-:W-:Y:S01]  /*2d3c0*/  HMMA.16816.F32.BF16 R4, R20, R16, R4 ;  /* 0x000000101404723c */ /* 0x008fe20000041804 */
[----:B------:R-:W-:Y:S02]  /*2d3d0*/  IMAD.MOV.U32 R25, RZ, RZ, R16 ;  /* 0x000000ffff197224 */ /* 0x000fe400078e0010 */
[----:B------:R-:W-:Y:S01]  /*2d3e0*/  IMAD.MOV.U32 R24, RZ, RZ, R17 ;  /* 0x000000ffff187224 */ /* 0x000fe200078e0011 */
[----:B----4-:R-:W-:Y:S01]  /*2d3f0*/  STL.64 [R1+0x3bc0], R10 ;  /* 0x003bc00a01007387 */ /* 0x010fe20000100a00 */
[----:B--2---:R0:W-:Y:S03]  /*2d400*/  STL.64 [R1+0x3bb8], R8 ;  /* 0x003bb80801007387 */ /* 0x0041e60000100a00 */
[----:B0-----:R-:W2:Y:S01]  /*2d410*/  LDL.LU.64 R8, [R1+0x6c0] ;  /* 0x0006c00001087983 */ /* 0x001ea20000300a00 */
[----:B------:R-:W2:Y:S11]  /*2d420*/  LDL.LU.64 R10, [R1+0x6c8] ;  /* 0x0006c800010a7983 */ /* 0x000eb60000300a00 */
[----:B------:R-:W-:Y:S03]  /*2d430*/  @!UPT UIADD3 URZ, URZ, URZ, URZ ;  /* 0x0000003f3f3ff290 */ /* 0x000fe6000fffe03f */
[----:B------:R0:W-:Y:S02]  /*2d440*/  STL.64 [R1+0x6d0], R4 ;  /* 0x0006d00401007387 */ /* 0x0001e40000100a00 */
[----:B------:R1:W-:Y:S01]  /*2d450*/  STL.64 [R1+0x6d8], R6 ;  /* 0x0006d80601007387 */ /* 0x0003e20000100a00 */
[----:B0-----:R-:W3:Y:S01]  /*2d460*/  LDL.LU.64 R4, [R1+0x2e0] ;  /* 0x0002e00001047983 */ /* 0x001ee20000300a00 */
[----:B-1----:R-:W3:Y:S02]  /*2d470*/  LDL.LU.64 R6, [R1+0x2e8] ;  /* 0x0002e80001067983 */ /* 0x002ee40000300a00 */
[----:B------:R-:W4:Y:S02]  /*2d480*/  LDL.LU.64 R16, [R1+0x2d0] ;  /* 0x0002d00001107983 */ /* 0x000f240000300a00 */
[----:B------:R-:W4:Y:S01]  /*2d490*/  LDL.LU.64 R18, [R1+0x2d8] ;  /* 0x0002d80001127983 */ /* 0x000f220000300a00 */
[----:B------:R-:W2:Y:S01]  /*2d4a0*/  LDL R0, [R1+0x177c] ;  /* 0x00177c0001007983 */ /* 0x000ea20000100800 */
[----:B------:R-:W-:Y:S02]  /*2d4b0*/  STL.64 [R1+0x3b60], R26 ;  /* 0x003b601a01007387 */ /* 0x000fe40000100a00 */
[----:B------:R0:W-:Y:S02]  /*2d4c0*/  STL.64 [R1+0x3b58], R24 ;  /* 0x003b581801007387 */ /* 0x0001e40000100a00 */
[----:B0-----:R-:W2:Y:S01]  /*2d4d0*/  LDL.64 R24, [R1+0xa0] ;  /* 0x0000a00001187983 */ /* 0x001ea20000100a00 */
[----:B------:R-:W-:-:S03]  /*2d4e0*/  IMAD.MOV.U32 R12, RZ, RZ, R2 ;  /* 0x000000ffff0c7224 */ /* 0x000fc600078e0002 */
[----:B--2---:R0:W-:Y:S04]  /*2d4f0*/  STL.64 [R1+0x3b68], R24 ;  /* 0x003b681801007387 */ /* 0x0041e80000100a00 */
[----:B0-----:R-:W2:Y:S01]  /*2d500*/  LDL.64 R24, [R1+0xb0] ;  /* 0x0000b00001187983 */ /* 0x001ea20000100a00 */
[C---:B------:R-:W-:Y:S03]  /*2d510*/  HMMA.16816.F32.BF16 R12, R20.reuse, R12, R8 ;  /* 0x0000000c140c723c */ /* 0x040fe60000041808 */
[----:B--2---:R0:W-:Y:S04]  /*2d520*/  STL.64 [R1+0x3b78], R24 ;  /* 0x003b781801007387 */ /* 0x0041e80000100a00 */
[----:B0-----:R-:W2:Y:S01]  /*2d530*/  LDL.64 R24, [R1+0xc0] ;  /* 0x0000c00001187983 */ /* 0x001ea20000100a00 */
[----:B------:R-:W2:Y:S02]  /*2d540*/  LDL.LU.64 R10, [R1+0x3bc0] ;  /* 0x003bc000010a7983 */ /* 0x000ea40000300a00 */
[----:B------:R-:W2:Y:S11]  /*2d550*/  LDL.LU.64 R8, [R1+0x3bb8] ;  /* 0x003bb80001087983 */ /* 0x000eb60000300a00 */
[----:B------:R-:W-:Y:S02]  /*2d560*/  @!UPT UIADD3 URZ, URZ, URZ, URZ ;  /* 0x0000003f3f3ff290 */ /* 0x000fe4000fffe03f */
[----:B------:R-:W-:Y:S01]  /*2d570*/  STL.64 [R1+0x6c0], R12 ;  /* 0x0006c00c01007387 */ /* 0x000fe20000100a00 */
[----:B------:R0:W-:Y:S04]  /*2d580*/  STL.64 [R1+0x6c8], R14 ;  /* 0x0006c80e01007387 */ /* 0x0001e80000100a00 */
[----:B0-----:R-:W2:Y:S01]  /*2d590*/  LDL.LU.64 R14, [R1+0x3bb0] ;  /* 0x003bb000010e7983 */ /* 0x001ea20000300a00 */
[----:B------:R-:W2:Y:S02]  /*2d5a0*/  LDL.LU.64 R12, [R1+0x3ba8] ;  /* 0x003ba800010c7983 */ /* 0x000ea40000300a00 */
[C---:B--2---:R-:W-:Y:S11]  /*2d5b0*/  HMMA.16816.F32.BF16 R8, R20.reuse, R12, R8 ;  /* 0x0000000c1408723c */ /* 0x044ff60000041808 */
[----:B------:R-:W-:Y:S11]  /*2d5c0*/  @!UPT UIADD3 URZ, URZ, URZ, URZ ;  /* 0x0000003f3f3ff290 */ /* 0x000ff6000fffe03f */
[----:B------:R-:W-:Y:S01]  /*2d5d0*/  @!UPT UIADD3 URZ, URZ, URZ, URZ ;  /* 0x0000003f3f3ff290 */ /* 0x000fe2000fffe03f */
[----:B------:R0:W-:Y:S01]  /*2d5e0*/  STL.64 [R1+0x6b0], R8 ;  /* 0x0006b00801007387 */ /* 0x0001e20000100a00 */
[----:B------:R-:W-:Y:S03]  /*2d5f0*/  STL.64 [R1+0x6b8], R10 ;  /* 0x0006b80a01007387 */ /* 0x000fe60000100a00 */
[----:B0-----:R-:W3:Y:S01]  /*2d600*/  LDL.LU.64 R8, [R1+0x3ba0] ;  /* 0x003ba00001087983 */ /* 0x001ee20000300a00 */
[----:B------:R0:W-:Y:S02]  /*2d610*/  STL.64 [R1+0x3ac0], R12 ;  /* 0x003ac00c01007387 */ /* 0x0001e40000100a00 */
[----:B------:R1:W-:Y:S01]  /*2d620*/  STL.64 [R1+0x3b70], R14 ;  /* 0x003b700e01007387 */ /* 0x0003e20000100a00 */
[----:B0-----:R-:W2:Y:S01]  /*2d630*/  LDL.LU.64 R12, [R1+0x510] ;  /* 0x00051000010c7983 */ /* 0x001ea20000300a00 */
[----:B-1----:R-:W2:Y:S01]  /*2d640*/  LDL.LU.64 R14, [R1+0x518] ;  /* 0x00051800010e7983 */ /* 0x002ea20000300a00 */
[C---:B---3--:R-:W-:Y:S02]  /*2d650*/  HMMA.16816.F32.BF16 R4, R20.reuse, R8, R4 ;  /* 0x000000081404723c */ /* 0x048fe40000041804 */
[----:B--2---:R-:W-:Y:S01]  /*2d660*/  STL.64 [R1+0x3b88], R14 ;  /* 0x003b880e01007387 */ /* 0x004fe20000100a00 */
[----:B------:R0:W-:Y:S03]  /*2d670*/  STL.64 [R1+0x3b80], R12 ;  /* 0x003b800c01007387 */ /* 0x0001e60000100a00 */
[----:B0-----:R-:W2:Y:S01]  /*2d680*/  LDL.LU.64 R12, [R1+0x930] ;  /* 0x00093000010c7983 */ /* 0x001ea20000300a00 */
[----:B------:R-:W2:Y:S11]  /*2d690*/  LDL.LU.64 R14, [R1+0x938] ;  /* 0x00093800010e7983 */ /* 0x000eb60000300a00 */
[----:B------:R-:W-:Y:S05]  /*2d6a0*/  @!UPT UIADD3 URZ, URZ, URZ, URZ ;  /* 0x0000003f3f3ff290 */ /* 0x000fea000fffe03f */
[----:B------:R-:W-:Y:S02]  /*2d6b0*/  STL.64 [R1+0x6a0], R4 ;  /* 0x0006a00401007387 */ /* 0x000fe40000100a00 */
[----:B------:R0:W-:Y:S02]  /*2d6c0*/  STL.64 [R1+0x6a8], R6 ;  /* 0x0006a80601007387 */ /* 0x0001e40000100a00 */
[----:B0-----:R-:W3:Y:S01]  /*2d6d0*/  LDL.LU.64 R6, [R1+0x3b98] ;  /* 0x003b980001067983 */ /* 0x001ee20000300a00 */
[----:B------:R-:W4:Y:S02]  /*2d6e0*/  LDL.LU.64 R4, [R1+0x3b90] ;  /* 0x003b900001047983 */ /* 0x000f240000300a00 */
[----:B------:R-:W-:Y:S01]  /*2d6f0*/  IMAD.MOV.U32 R2, RZ, RZ, R24 ;  /* 0x000000ffff027224 */ /* 0x000fe200078e0018 */
[----:B----4-:R-:W-:Y:S01]  /*2d700*/  HMMA.16816.F32.BF16 R20, R20, R4, R16 ;  /* 0x000000041414723c */ /* 0x010fe20000041810 */
[----:B------:R-:W2:Y:S04]  /*2d710*/  LDSM.16.MT88.4 R16, [R0+0x10000] ;  /* 0x010000000010783b */ /* 0x000ea80000004200 */
[----:B------:R-:W-:Y:S11]  /*2d720*/  STL.64 [R1+0x3a80], R4 ;  /* 0x003a800401007387 */ /* 0x000ff60000100a00 */
[----:B------:R-:W-:Y:S07]  /*2d730*/  @!UPT UIADD3 URZ, URZ, URZ, URZ ;  /* 0x0000003f3f3ff290 */ /* 0x000fee000fffe03f */
[----:B------:R-:W-:Y:S01]  /*2d740*/  STL.64 [R1+0x2e0], R20 ;  /* 0x0002e01401007387 */ /* 0x000fe20000100a00 */
[----:B------:R-:W-:Y:S02]  /*2d750*/  STL.64 [R1+0x2e8], R22 ;  /* 0x0002e81601007387 */ /* 0x000fe40000100a00 */
[----:B------:R0:W1:Y:S01]  /*2d760*/  LDSM.16.MT88.4 R20, [R0+0x10080] ;  /* 0x010080000014783b */ /* 0x0000620000004200 */
[C---:B--2---:R-:W-:Y:S03]  /*2d770*/  HMMA.16816.F32.BF16 R12, R16.reuse, R24, R12 ;  /* 0x00000018100c723c */ /* 0x044fe6000004180c */
[----:B0-----:R-:W-:Y:S01]  /*2d780*/  IMAD.MOV.U32 R0, RZ, RZ, R25 ;  /* 0x000000ffff007224 */ /* 0x001fe200078e0019 */
[----:B-1----:R-:W-:Y:S01]  /*2d790*/  STL.64 [R1+0x3a78], R22 ;  /* 0x003a781601007387 */ /* 0x002fe20000100a00 */
[----:B------:R0:W-:Y:S03]  /*2d7a0*/  STL.64 [R1+0x3a70], R20 ;  /* 0x003a701401007387 */ /* 0x0001e60000100a00 */
[----:B0-----:R-:W2:Y:S01]  /*2d7b0*/  LDL.LU.64 R20, [R1+0x500] ;  /* 0x0005000001147983 */ /* 0x001ea20000300a00 */
[----:B------:R-:W2:Y:S11]  /*2d7c0*/  LDL.LU.64 R22, [R1+0x508] ;  /* 0x0005080001167983 */ /* 0x000eb60000300a00 */
[----:B------:R-:W-:Y:S03]  /*2d7d0*/  @!UPT UIADD3 URZ, URZ, URZ, URZ ;  /* 0x0000003f3f3ff290 */ /* 0x000fe6000fffe03f */
[----:B------:R-:W-:Y:S02]  /*2d7e0*/  STL.64 [R1+0x520], R12 ;  /* 0x0005200c01007387 */ /* 0x000fe40000100a00 */
[----:B------:R0:W-:Y:S02]  /*2d7f0*/  STL.64 [R1+0x528], R14 ;  /* 0x0005280e01007387 */ /* 0x0001e40000100a00 */
[----:B0-----:R-:W4:Y:S01]  /*2d800*/  LDL.LU.64 R14, [R1+0x3b88] ;  /* 0x003b8800010e7983 */ /* 0x001f220000300a00 */
[----:B------:R-:W4:Y:S02]  /*2d810*/  LDL.LU.64 R12, [R1+0x3b80] ;  /* 0x003b8000010c7983 */ /* 0x000f240000300a00 */
[----:B------:R-:W4:Y:S02]  /*2d820*/  LDL.LU.64 R24, [R1+0x3b78] ;  /* 0x003b780001187983 */ /* 0x000f240000300a00 */
[----:B----4-:R-:W-:Y:S01]  /*2d830*/  HMMA.16816.F32.BF16 R12, R16, R24, R12 ;  /* 0x00000018100c723c */ /* 0x010fe2000004180c */
[----:B------:R-:W-:-:S02]  /*2d840*/  IMAD.MOV.U32 R10, RZ, RZ, R24 ;  /* 0x000000ffff0a7224 */ /* 0x000fc400078e0018 */
[----:B------:R-:W-:Y:S11]  /*2d850*/  IMAD.MOV.U32 R3, RZ, RZ, R25 ;  /* 0x000000ffff037224 */ /* 0x000ff600078e0019 */
[----:B------:R-:W-:Y:S09]  /*2d860*/  @!UPT UIADD3 URZ, URZ, URZ, URZ ;  /* 0x0000003f3f3ff290 */ /* 0x000ff2000fffe03f */
[----:B------:R-:W-:Y:S01]  /*2d870*/  STL.64 [R1+0x510], R12 ;  /* 0x0005100c01007387 */ /* 0x000fe20000100a00 */
[----:B------:R0:W-:Y:S03]  /*2d880*/  STL.64 [R1+0x518], R14 ;  /* 0x0005180e01007387 */ /* 0x0001e60000100a00 */
[----:B0-----:R-:W4:Y:S01]  /*2d890*/  LDL.LU.64 R14, [R1+0x3b70] ;  /* 0x003b7000010e7983 */ /* 0x001f220000300a00 */
[----:B------:R-:W2:Y:S02]  /*2d8a0*/  LDL.LU.64 R24, [R1+0x3b68] ;  /* 0x003b680001187983 */ /* 0x000ea40000300a00 */
[----:B--2---:R-:W-:Y:S01]  /*2d8b0*/  HMMA.16816.F32.BF16 R20, R16, R24, R20 ;  /* 0x000000181014723c */ /* 0x004fe20000041814 */
[----:B------:R-:W-:Y:S11]  /*2d8c0*/  IMAD.MOV.U32 R11, RZ, RZ, R25 ;  /* 0x000000ffff0b7224 */ /* 0x000ff600078e0019 */
[----:B------:R-:W-:Y:S11]  /*2d8d0*/  @!UPT UIADD3 URZ, URZ, URZ, URZ ;  /* 0x0000003f3f3ff290 */ /* 0x000ff6000fffe03f */
[----:B------:R0:W-:Y:S01]  /*2d8e0*/  STL.64 [R1+0x500], R20 ;  /* 0x0005001401007387 */ /* 0x0001e20000100a00 */
[----:B------:R-:W-:Y:S02]  /*2d8f0*/  STL.64 [R1+0x508], R22 ;  /* 0x0005081601007387 */ /* 0x000fe40000100a00 */
[----:B------:R-:W2:Y:S02]  /*2d900*/  LDL.LU.64 R26, [R1+0x3b60] ;  /* 0x003b6000011a7983 */ /* 0x000ea40000300a00 */
[----:B0-----:R-:W-:Y:S02]  /*2d910*/  IMAD.MOV.U32 R20, RZ, RZ, R24 ;  /* 0x000000ffff147224 */ /* 0x001fe400078e0018 */
[----:B------:R-:W2:Y:S01]  /*2d920*/  LDL.LU.64 R24, [R1+0x3b58] ;  /* 0x003b580001187983 */ /* 0x000ea20000300a00 */
[----:B------:R-:W-:Y:S02]  /*2d930*/  STL.64 [R1+0x3a98], R10 ;  /* 0x003a980a01007387 */ /* 0x000fe40000100a00 */
[----:B------:R0:W-:Y:S02]  /*2d940*/  STL.64 [R1+0x3a90], R8 ;  /* 0x003a900801007387 */ /* 0x0001e40000100a00 */
[----:B0-----:R-:W2:Y:S01]  /*2d950*/  LDL.LU.64 R8, [R1+0x7d0] ;  /* 0x0007d00001087983 */ /* 0x001ea20000300a00 */
[----:B------:R-:W2:Y:S03]  /*2d960*/  LDL.LU.64 R10, [R1+0x7d8] ;  /* 0x0007d800010a7983 */ /* 0x000ea60000300a00 */
[----:B--2---:R-:W-:Y:S01]  /*2d970*/  STL.64 [R1+0x3aa8], R10 ;  /* 0x003aa80a01007387 */ /* 0x004fe20000100a00 */
[----:B------:R0:W-:Y:S02]  /*2d980*/  STL.64 [R1+0x3aa0], R8 ;  /* 0x003aa00801007387 */ /* 0x0001e40000100a00 */
[----:B0-----:R-:W-:-:S02]  /*2d990*/  IMAD.MOV.U32 R8, RZ, RZ, R25 ;  /* 0x000000ffff087224 */ /* 0x001fc400078e0019 */
[----:B------:R-:W-:Y:S02]  /*2d9a0*/  IMAD.MOV.U32 R9, RZ, RZ, R24 ;  /* 0x000000ffff097224 */ /* 0x000fe400078e0018 */
[----:B---3--:R-:W-:Y:S02]  /*2d9b0*/  IMAD.MOV.U32 R24, RZ, RZ, R6 ;  /* 0x000000ffff187224 */ /* 0x008fe400078e0006 */
[----:B------:R-:W-:Y:S01]  /*2d9c0*/  IMAD.MOV.U32 R25, RZ, RZ, R7 ;  /* 0x000000ffff197224 */ /* 0x000fe200078e0007 */
[----:B------:R-:W2:Y:S01]  /*2d9d0*/  LDL.LU R6, [R1+0x3b54] ;  /* 0x003b540001067983 */ /* 0x000ea20000300800 */
[----:B------:R-:W3:Y:S03]  /*2d9e0*/  LDL.LU R7, [R1+0x3b50] ;  /* 0x003b500001077983 */ /* 0x000ee60000300800 */
[----:B------:R4:W-:Y:S02]  /*2d9f0*/  STL.64 [R1+0x3b18], R24 ;  /* 0x003b181801007387 */ /* 0x0009e40000100a00 */
[----:B----4-:R-:W-:-:S02]  /*2da00*/  IMAD.MOV.U32 R24, RZ, RZ, R15 ;  /* 0x000000ffff187224 */ /* 0x010fc400078e000f */
[----:B------:R-:W-:-:S05]  /*2da10*/  IMAD.MOV.U32 R25, RZ, RZ, R14 ;  /* 0x000000ffff197224 */ /* 0x000fca00078e000e */
[----:B------:R2:W-:Y:S01]  /*2da20*/  STL.64 [R1+0x3b30], R24 ;  /* 0x003b301801007387 */ /* 0x0005e20000100a00 */
[----:B------:R-:W4:Y:S02]  /*2da30*/  LDL.LU.64 R12, [R1+0x7f0] ;  /* 0x0007f000010c7983 */ /* 0x000f240000300a00 */
[----:B------:R-:W4:Y:S02]  /*2da40*/  LDL.LU.64 R14, [R1+0x7f8] ;  /* 0x0007f800010e7983 */ /* 0x000f240000300a00 */
[----:B--2---:R-:W-:Y:S02]  /*2da50*/  IMAD.MOV.U32 R25, RZ, RZ, R6 ;  /* 0x000000ffff197224 */ /* 0x004fe400078e0006 */
[----:B---3--:R-:W-:Y:S01]  /*2da60*/  IMAD.MOV.U32 R24, RZ, RZ, R7 ;  /* 0x000000ffff187224 */ /* 0x008fe200078e0007 */
[----:B----4-:R-:W-:Y:S01]  /*2da70*/  STL.64 [R1+0x3ad0], R14 ;  /* 0x003ad00e01007387 */ /* 0x010fe20000100a00 */
[----:B------:R0:W-:Y:S02]  /*2da80*/  STL.64 [R1+0x3ac8], R12 ;  /* 0x003ac80c01007387 */ /* 0x0001e40000100a00 */
[----:B------:R-:W2:Y:S02]  /*2da90*/  LDL.LU.64 R4, [R1+0x4f0] ;  /* 0x0004f00001047983 */ /* 0x000ea40000300a00 */
[----:B------:R-:W2:Y:S01]  /*2daa0*/  LDL.LU.64 R6, [R1+0x4f8] ;  /* 0x0004f80001067983 */ /* 0x000ea20000300a00 */
[----:B------:R1:W-:Y:S01]  /*2dab0*/  STL.64 [R1+0x3b48], R24 ;  /* 0x003b481801007387 */ /* 0x0003e20000100a00 */
[----:B0-----:R-:W-:-:S02]  /*2dac0*/  IMAD.MOV.U32 R12, RZ, RZ, R29 ;  /* 0x000000ffff0c7224 */ /* 0x001fc400078e001d */
[----:B------:R-:W-:Y:S01]  /*2dad0*/  IMAD.MOV.U32 R13, RZ, RZ, R28 ;  /* 0x000000ffff0d7224 */ /* 0x000fe200078e001c */
[----:B-1----:R-:W2:Y:S04]  /*2dae0*/  LDL.64 R24, [R1+0x90] ;  /* 0x0000900001187983 */ /* 0x002ea80000100a00 */
[----:B------:R0:W-:Y:S02]  /*2daf0*/  STL.64 [R1+0x3ae0], R12 ;  /* 0x003ae00c01007387 */ /* 0x0001e40000100a00 */
[----:B0-----:R-:W-:Y:S02]  /*2db00*/  IMAD.MOV.U32 R12, RZ, RZ, R27 ;  /* 0x000000ffff0c7224 */ /* 0x001fe400078e001b */
[----:B------:R-:W-:-:S05]  /*2db10*/  IMAD.MOV.U32 R13, RZ, RZ, R26 ;  /* 0x000000ffff0d7224 */ /* 0x000fca00078e001a */
[----:B------:R0:W-:Y:S04]  /*2db20*/  STL.64 [R1+0x3af8], R12 ;  /* 0x003af80c01007387 */ /* 0x0001e80000100a00 */
[----:B0-----:R-:W3:Y:S01]  /*2db30*/  LDL.LU.64 R12, [R1+0x820] ;  /* 0x00082000010c7983 */ /* 0x001ee20000300a00 */
[----:B------:R-:W4:Y:S03]  /*2db40*/  LDL.LU.64 R14, [R1+0x828] ;  /* 0x00082800010e7983 */ /* 0x000f260000300a00 */
[----:B----4-:R-:W-:Y:S01]  /*2db50*/  STL.64 [R1+0x3b10], R14 ;  /* 0x003b100e01007387 */ /* 0x010fe20000100a00 */
[----:B---3--:R0:W-:Y:S03]  /*2db60*/  STL.64 [R1+0x3b08], R12 ;  /* 0x003b080c01007387 */ /* 0x0081e60000100a00 */
        /* <DEDUP_REMOVED lines=9> */
[----:B------:R-:W3:Y:S02]  /*2dc00*/  LDL.LU.64 R14, [R1+0x4e8] ;  /* 0x0004e800010e7983 */ /* 0x000ee40000300a00 */
[----:B------:R0:W-:Y:S02]  /*2dc10*/  STL.64 [R1+0x3ab8], R8 ;  /* 0x003ab80801007387 */ /* 0x0001e40000100a00 */
[----:B0-----:R-:W4:Y:S04]  /*2dc20*/  LDL.64 R8, [R1+0x20] ;  /* 0x0000200001087983 */ /* 0x001f280000100a00 */
[----:B----4-:R0:W-:Y:S04]  /*2dc30*/  STL.64 [R1+0x3ad8], R8 ;  /* 0x003ad80801007387 */ /* 0x0101e80000100a00 */
[----:B0-----:R-:W4:Y:S01]  /*2dc40*/  LDL.LU.64 R8, [R1+0x800] ;  /* 0x0008000001087983 */ /* 0x001f220000300a00 */
[----:B------:R-:W3:Y:S01]  /*2dc50*/  LDL.LU.64 R10, [R1+0x808] ;  /* 0x00080800010a7983 */ /* 0x000ee20000300a00 */
[----:B--2---:R-:W-:Y:S02]  /*2dc60*/  HMMA.16816.F32.BF16 R4, R16, R24, R4 ;  /* 0x000000181004723c */ /* 0x004fe40000041804 */
[----:B---3--:R-:W-:Y:S01]  /*2dc70*/  STL.64 [R1+0x3af0], R10 ;  /* 0x003af00a01007387 */ /* 0x008fe20000100a00 */
[----:B----4-:R0:W-:Y:S03]  /*2dc80*/  STL.64 [R1+0x3ae8], R8 ;  /* 0x003ae80801007387 */ /* 0x0101e60000100a00 */
[----:B0-----:R-:W2:Y:S01]  /*2dc90*/  LDL.LU.64 R8, [R1+0x810] ;  /* 0x0008100001087983 */ /* 0x001ea20000300a00 */
[----:B------:R-:W2:Y:S02]  /*2dca0*/  LDL.LU.64 R10, [R1+0x818] ;  /* 0x00081800010a7983 */ /* 0x000ea40000300a00 */
[----:B------:R0:W-:Y:S02]  /*2dcb0*/  STL [R1+0x3a88], R20 ;  /* 0x003a881401007387 */ /* 0x0001e40000100800 */
[----:B0-----:R-:W3:Y:S04]  /*2dcc0*/  LDL.64 R20, [R1] ;  /* 0x0000000001147983 */ /* 0x001ee80000100a00 */
[----:B---3--:R0:W-:Y:S04]  /*2dcd0*/  STL.64 [R1+0x3ab0], R20 ;  /* 0x003ab01401007387 */ /* 0x0081e80000100a00 */
[----:B0-----:R-:W3:Y:S01]  /*2dce0*/  LDL.LU.64 R20, [R1+0x7e0] ;  /* 0x0007e00001147983 */ /* 0x001ee20000300a00 */
[----:B------:R-:W3:Y:S03]  /*2dcf0*/  LDL.LU.64 R22, [R1+0x7e8] ;  /* 0x0007e80001167983 */ /* 0x000ee60000300a00 */
[----:B------:R0:W-:Y:S02]  /*2dd00*/  STL.64 [R1+0x4f0], R4 ;  /* 0x0004f00401007387 */ /* 0x0001e40000100a00 */
[----:B------:R-:W-:Y:S02]  /*2dd10*/  STL.64 [R1+0x4f8], R6 ;  /* 0x0004f80601007387 */ /* 0x000fe40000100a00 */
[----:B0-----:R-:W-:-:S02]  /*2dd20*/  IMAD.MOV.U32 R5, RZ, RZ, R24 ;  /* 0x000000ffff057224 */ /* 0x001fc400078e0018 */
[----:B------:R-:W-:Y:S02]  /*2dd30*/  IMAD.MOV.U32 R4, RZ, RZ, R25 ;  /* 0x000000ffff047224 */ /* 0x000fe400078e0019 */
[----:B------:R-:W4:Y:S02]  /*2dd40*/  LDL.LU.64 R24, [R1+0x3b48] ;  /* 0x003b480001187983 */ /* 0x000f240000300a00 */
[C---:B----4-:R-:W-:Y:S02]  /*2dd50*/  HMMA.16816.F32.BF16 R24, R16.reuse, R24, R12 ;  /* 0x000000181018723c */ /* 0x050fe4000004180c */
[----:B------:R-:W4:Y:S01]  /*2dd60*/  LDL.LU.64 R14, [R1+0x3b40] ;  /* 0x003b4000010e7983 */ /* 0x000f220000300a00 */
[----:B------:R-:W4:Y:S11]  /*2dd70*/  LDL.LU.64 R12, [R1+0x3b38] ;  /* 0x003b3800010c7983 */ /* 0x000f360000300a00 */
[----:B------:R-:W-:Y:S09]  /*2dd80*/  @!UPT UIADD3 URZ, URZ, URZ, URZ ;  /* 0x0000003f3f3ff290 */ /* 0x000ff2000fffe03f */
[----:B------:R0:W-:Y:S01]  /*2dd90*/  STL.64 [R1+0x4e0], R24 ;  /* 0x0004e01801007387 */ /* 0x0001e20000100a00 */
[----:B------:R4:W-:Y:S03]  /*2dda0*/  STL.64 [R1+0x4e8], R26 ;  /* 0x0004e81a01007387 */ /* 0x0009e60000100a00 */
[----:B0-----:R-:W4:Y:S02]  /*2ddb0*/  LDL.LU.64 R24, [R1+0x3b30] ;  /* 0x003b300001187983 */ /* 0x001f240000300a00 */
        /* <DEDUP_REMOVED lines=12> */
[----:B------:R-:W-:Y:S03]  /*2de80*/  STL.64 [R1+0x838], R26 ;  /* 0x0008381a01007387 */ /* 0x000fe60000100a00 */
[----:B0-----:R-:W4:Y:S02]  /*2de90*/  LDL.LU.64 R24, [R1+0x3b00] ;  /* 0x003b000001187983 */ /* 0x001f240000300a00 */
[C---:B----4-:R-:W-:Y:S11]  /*2dea0*/  HMMA.16816.F32.BF16 R12, R16.reuse, R24, R12 ;  /* 0x00000018100c723c */ /* 0x050ff6000004180c */
[----:B------:R-:W-:Y:S11]  /*2deb0*/  @!UPT UIADD3 URZ, URZ, URZ, URZ ;  /* 0x0000003f3f3ff290 */ /* 0x000ff6000fffe03f */
[----:B------:R-:W-:Y:S01]  /*2dec0*/  @!UPT UIADD3 URZ, URZ, URZ, URZ ;  /* 0x0000003f3f3ff290 */ /* 0x000fe2000fffe03f */
[----:B------:R0:W-:Y:S01]  /*2ded0*/  STL.64 [R1+0x820], R12 ;  /* 0x0008200c01007387 */ /* 0x0001e20000100a00 */
[----:B------:R2:W-:Y:S03]  /*2dee0*/  STL.64 [R1+0x828], R14 ;  /* 0x0008280e01007387 */ /* 0x0005e60000100a00 */
[----:B0-----:R-:W2:Y:S02]  /*2def0*/  LDL.LU.64 R12, [R1+0x3af8] ;  /* 0x003af800010c7983 */ /* 0x001ea40000300a00 */
[C---:B--2---:R-:W-:Y:S02]  /*2df00*/  HMMA.16816.F32.BF16 R12, R16.reuse, R12, R8 ;  /* 0x0000000c100c723c */ /* 0x044fe40000041808 */
[----:B------:R-:W2:Y:S01]  /*2df10*/  LDL.LU.64 R10, [R1+0x3af0] ;  /* 0x003af000010a7983 */ /* 0x000ea20000300a00 */
[----:B------:R-:W2:Y:S11]  /*2df20*/  LDL.LU.64 R8, [R1+0x3ae8] ;  /* 0x003ae80001087983 */ /* 0x000eb60000300a00 */
[----:B------:R-:W-:Y:S09]  /*2df30*/  @!UPT UIADD3 URZ, URZ, URZ, URZ ;  /* 0x0000003f3f3ff290 */ /* 0x000ff2000fffe03f */
[----:B------:R0:W-:Y:S01]  /*2df40*/  STL.64 [R1+0x810], R12 ;  /* 0x0008100c01007387 */ /* 0x0001e20000100a00 */
[----:B------:R2:W-:Y:S03]  /*2df50*/  STL.64 [R1+0x818], R14 ;  /* 0x0008180e01007387 */ /* 0x0005e60000100a00 */
[----:B0-----:R-:W2:Y:S02]  /*2df60*/  LDL.LU.64 R12, [R1+0x3ae0] ;  /* 0x003ae000010c7983 */ /* 0x001ea40000300a00 */
[C---:B--2---:R-:W-:Y:S02]  /*2df70*/  HMMA.16816.F32.BF16 R12, R16.reuse, R12, R8 ;  /* 0x0000000c100c723c */ /* 0x044fe40000041808 */
[----:B------:R-:W2:Y:S11]  /*2df80*/  LDL.LU.64 R8, [R1+0x3ad8] ;  /* 0x003ad80001087983 */ /* 0x000eb60000300a00 */
[----:B------:R-:W-:Y:S10]  /*2df90*/  @!UPT UIADD3 URZ, URZ, URZ, URZ ;  /* 0x0000003f3f3ff290 */ /* 0x000ff4000fffe03f */
[----:B------:R-:W-:Y:S01]  /*2dfa0*/  STL.64 [R1+0x800], R12 ;  /* 0x0008000c01007387 */ /* 0x000fe20000100a00 */
[----:B------:R0:W-:Y:S03]  /*2dfb0*/  STL.64 [R1+0x808], R14 ;  /* 0x0008080e01007387 */ /* 0x0001e60000100a00 */
[----:B0-----:R-:W2:Y:S01]  /*2dfc0*/  LDL.LU.64 R14, [R1+0x3ad0] ;  /* 0x003ad000010e7983 */ /* 0x001ea20000300a00 */
[----:B------:R-:W2:Y:S02]  /*2dfd0*/  LDL.LU.64 R12, [R1+0x3ac8] ;  /* 0x003ac800010c7983 */ /* 0x000ea40000300a00 */
[C---:B--2---:R-:W-:Y:S11]  /*2dfe0*/  HMMA.16816.F32.BF16 R12, R16.reuse, R8, R12 ;  /* 0x00000008100c723c */ /* 0x044ff6000004180c */
[----:B------:R-:W-:Y:S11]  /*2dff0*/  @!UPT UIADD3 URZ, URZ, URZ, URZ ;  /* 0x0000003f3f3ff290 */ /* 0x000ff6000fffe03f */
[----:B------:R-:W-:Y:S01]  /*2e000*/  @!UPT UIADD3 URZ, URZ, URZ, URZ ;  /* 0x0000003f3f3ff290 */ /* 0x000fe2000fffe03f */
[----:B------:R0:W-:Y:S01]  /*2e010*/  STL.64 [R1+0x7f0], R12 ;  /* 0x0007f00c01007387 */ /* 0x0001e20000100a00 */
[----:B------:R1:W-:Y:S03]  /*2e020*/  STL.64 [R1+0x7f8], R14 ;  /* 0x0007f80e01007387 */ /* 0x0003e60000100a00 */
[----:B0-----:R-:W2:Y:S01]  /*2e030*/  LDL.LU.64 R12, [R1+0x3ac0] ;  /* 0x003ac000010c7983 */ /* 0x001ea20000300a00 */
[----:B-1----:R-:W-:Y:S02]  /*2e040*/  IMAD.MOV.U32 R15, RZ, RZ, R8 ;  /* 0x000000ffff0f7224 */ /* 0x002fe400078e0008 */
[----:B------:R-:W-:Y:S02]  /*2e050*/  IMAD.MOV.U32 R14, RZ, RZ, R9 ;  /* 0x000000ffff0e7224 */ /* 0x000fe400078e0009 */
[----:B------:R-:W3:Y:S02]  /*2e060*/  LDL.LU.64 R8, [R1+0x3ab8] ;  /* 0x003ab80001087983 */ /* 0x000ee40000300a00 */
[C---:B---3--:R-:W-:Y:S02]  /*2e070*/  HMMA.16816.F32.BF16 R8, R16.reuse, R8, R20 ;  /* 0x000000081008723c */ /* 0x048fe40000041814 */
[----:B------:R-:W3:Y:S11]  /*2e080*/  LDL.LU.64 R20, [R1+0x3ab0] ;  /* 0x003ab00001147983 */ /* 0x000ef60000300a00 */
[----:B------:R-:W-:Y:S10]  /*2e090*/  @!UPT UIADD3 URZ, URZ, URZ, URZ ;  /* 0x0000003f3f3ff290 */ /* 0x000ff4000fffe03f */
[----:B------:R-:W-:Y:S01]  /*2e0a0*/  STL.64 [R1+0x7e0], R8 ;  /* 0x0007e00801007387 */ /* 0x000fe20000100a00 */
[----:B------:R0:W-:Y:S03]  /*2e0b0*/  STL.64 [R1+0x7e8], R10 ;  /* 0x0007e80a01007387 */ /* 0x0001e60000100a00 */
[----:B0-----:R-:W4:Y:S01]  /*2e0c0*/  LDL.LU.64 R10, [R1+0x3aa8] ;  /* 0x003aa800010a7983 */ /* 0x001f220000300a00 */
[----:B------:R-:W4:Y:S02]  /*2e0d0*/  LDL.LU.64 R8, [R1+0x3aa0] ;  /* 0x003aa00001087983 */ /* 0x000f240000300a00 */
[----:B---3--:R-:W-:Y:S02]  /*2e0e0*/  IMAD.MOV.U32 R27, RZ, RZ, R21 ;  /* 0x000000ffff1b7224 */ /* 0x008fe400078e0015 */
[----:B------:R-:W-:Y:S01]  /*2e0f0*/  IMAD.MOV.U32 R28, RZ, RZ, R20 ;  /* 0x000000ffff1c7224 */ /* 0x000fe200078e0014 */
[C---:B----4-:R-:W-:Y:S11]  /*2e100*/  HMMA.16816.F32.BF16 R8, R16.reuse, R20, R8 ;  /* 0x000000141008723c */ /* 0x050ff60000041808 */
[----:B------:R-:W-:Y:S11]  /*2e110*/  @!UPT UIADD3 URZ, URZ, URZ, URZ ;  /* 0x0000003f3f3ff290 */ /* 0x000ff6000fffe03f */
[----:B------:R-:W-:Y:S01]  /*2e120*/  @!UPT UIADD3 URZ, URZ, URZ, URZ ;  /* 0x0000003f3f3ff290 */ /* 0x000fe2000fffe03f */
[----:B------:R-:W-:Y:S01]  /*2e130*/  STL.64 [R1+0x7d0], R8 ;  /* 0x0007d00801007387 */ /* 0x000fe20000100a00 */
[----:B------:R0:W-:Y:S03]  /*2e140*/  STL.64 [R1+0x7d8], R10 ;  /* 0x0007d80a01007387 */ /* 0x0001e60000100a00 */
[----:B0-----:R-:W3:Y:S01]  /*2e150*/  LDL.LU.64 R10, [R1+0x3a98] ;  /* 0x003a9800010a7983 */ /* 0x001ee20000300a00 */
[----:B------:R-:W4:Y:S02]  /*2e160*/  LDL.LU.64 R8, [R1+0x3a90] ;  /* 0x003a900001087983 */ /* 0x000f240000300a00 */
[----:B------:R-:W2:Y:S02]  /*2e170*/  LDL.LU R20, [R1+0x3a88] ;  /* 0x003a880001147983 */ /* 0x000ea40000300800 */
[----:B------:R-:W-:Y:S01]  /*2e180*/  STL [R1+0x39f0], R27 ;  /* 0x0039f01b01007387 */ /* 0x000fe20000100800 */
[----:B------:R0:W-:Y:S04]  /*2e190*/  STL.64 [R1+0x39e8], R24 ;  /* 0x0039e81801007387 */ /* 0x0001e80000100a00 */
        /* <DEDUP_REMOVED lines=8> */
[----:B-1----:R-:W2:Y:S03]  /*2e220*/  LDL.LU.64 R26, [R1+0x278] ;  /* 0x00027800011a7983 */ /* 0x002ea60000300a00 */
[----:B--2---:R-:W-:Y:S01]  /*2e230*/  STL.64 [R1+0x3a00], R26 ;  /* 0x003a001a01007387 */ /* 0x004fe20000100a00 */
[----:B------:R0:W-:Y:S03]  /*2e240*/  STL.64 [R1+0x39f8], R24 ;  /* 0x0039f81801007387 */ /* 0x0001e60000100a00 */
[----:B0-----:R-:W2:Y:S04]  /*2e250*/  LDL.64 R24, [R1+0x70] ;  /* 0x0000700001187983 */ /* 0x001ea80000100a00 */
[----:B--2---:R0:W-:Y:S04]  /*2e260*/  STL.64 [R1+0x3a10], R24 ;  /* 0x003a101801007387 */ /* 0x0041e80000100a00 */
[----:B0-----:R-:W2:Y:S04]  /*2e270*/  LDL.64 R24, [R1+0x80] ;  /* 0x0000800001187983 */ /* 0x001ea80000100a00 */
[----:B--2---:R0:W-:Y:S02]  /*2e280*/  STL.64 [R1+0x3a28], R24 ;  /* 0x003a281801007387 */ /* 0x0041e40000100a00 */
[----:B0-----:R-:W-:-:S02]  /*2e290*/  IMAD.MOV.U32 R24, RZ, RZ, R5 ;  /* 0x000000ffff187224 */ /* 0x001fc400078e0005 */
[----:B------:R-:W-:Y:S02]  /*2e2a0*/  IMAD.MOV.U32 R25, RZ, RZ, R4 ;  /* 0x000000ffff197224 */ /* 0x000fe400078e0004 */
[----:B------:R-:W4:Y:S01]  /*2e2b0*/  LDL.LU.64 R4, [R1+0x4c0] ;  /* 0x0004c00001047983 */ /* 0x000f220000300a00 */
[----:B------:R-:W4:Y:S02]  /*2e2c0*/  LDL.LU.64 R6, [R1+0x4c8] ;  /* 0x0004c80001067983 */ /* 0x000f240000300a00 */
[----:B------:R0:W-:Y:S02]  /*2e2d0*/  STL.64 [R1+0x3a40], R24 ;  /* 0x003a401801007387 */ /* 0x0001e40000100a00 */
[----:B0-----:R-:W-:Y:S02]  /*2e2e0*/  IMAD.MOV.U32 R24, RZ, RZ, R20 ;  /* 0x000000ffff187224 */ /* 0x001fe400078e0014 */
[----:B---3--:R-:W-:-:S05]  /*2e2f0*/  IMAD.MOV.U32 R25, RZ, RZ, R11 ;  /* 0x000000ffff197224 */ /* 0x008fca00078e000b */
[----:B------:R-:W-:Y:S01]  /*2e300*/  STL.64 [R1+0x3a58], R24 ;  /* 0x003a581801007387 */ /* 0x000fe20000100a00 */
[----:B------:R-:W2:Y:S02]  /*2e310*/  LDL.LU.64 R20, [R1+0x4b0] ;  /* 0x0004b00001147983 */ /* 0x000ea40000300a00 */
[----:B------:R-:W2:Y:S02]  /*2e320*/  LDL.LU.64 R22, [R1+0x4b8] ;  /* 0x0004b80001167983 */ /* 0x000ea40000300a00 */
[----:B------:R-:W-:Y:S01]  /*2e330*/  STL.64 [R1+0x39e0], R14 ;  /* 0x0039e00e01007387 */ /* 0x000fe20000100a00 */
[----:B------:R0:W-:Y:S04]  /*2e340*/  STL.64 [R1+0x39d8], R12 ;  /* 0x0039d80c01007387 */ /* 0x0001e80000100a00 */
[----:B0-----:R-:W3:Y:S04]  /*2e350*/  LDL.64 R12, [R1+0x60] ;  /* 0x00006000010c7983 */ /* 0x001ee80000100a00 */
[----:B---3--:R0:W-:Y:S04]  /*2e360*/  STL.64 [R1+0x3a08], R12 ;  /* 0x003a080c01007387 */ /* 0x0081e80000100a00 */
[----:B0-----:R-:W3:Y:S01]  /*2e370*/  LDL.LU.64 R12, [R1+0x280] ;  /* 0x00028000010c7983 */ /* 0x001ee20000300a00 */
[----:B------:R-:W2:Y:S03]  /*2e380*/  LDL.LU.64 R14, [R1+0x288] ;  /* 0x00028800010e7983 */ /* 0x000ea60000300a00 */
[----:B--2---:R-:W-:Y:S01]  /*2e390*/  STL.64 [R1+0x3a20], R14 ;  /* 0x003a200e01007387 */ /* 0x004fe20000100a00 */
[----:B---3--:R0:W-:Y:S03]  /*2e3a0*/  STL.64 [R1+0x3a18], R12 ;  /* 0x003a180c01007387 */ /* 0x0081e60000100a00 */
[----:B0-----:R-:W2:Y:S01]  /*2e3b0*/  LDL.LU.64 R12, [R1+0x290] ;  /* 0x00029000010c7983 */ /* 0x001ea20000300a00 */
[----:B------:R-:W3:Y:S03]  /*2e3c0*/  LDL.LU.64 R14, [R1+0x298] ;  /* 0x00029800010e7983 */ /* 0x000ee60000300a00 */
[----:B---3--:R-:W-:Y:S01]  /*2e3d0*/  STL.64 [R1+0x3a38], R14 ;  /* 0x003a380e01007387 */ /* 0x008fe20000100a00 */
[----:B--2---:R0:W-:Y:S03]  /*2e3e0*/  STL.64 [R1+0x3a30], R12 ;  /* 0x003a300c01007387 */ /* 0x0041e60000100a00 */
[----:B0-----:R-:W2:Y:S01]  /*2e3f0*/  LDL.LU.64 R12, [R1+0x2a0] ;  /* 0x0002a000010c7983 */ /* 0x001ea20000300a00 */
[----:B------:R-:W3:Y:S01]  /*2e400*/  LDL.LU.64 R14, [R1+0x2a8] ;  /* 0x0002a800010e7983 */ /* 0x000ee20000300a00 */
[C---:B----4-:R-:W-:Y:S02]  /*2e410*/  HMMA.16816.F32.BF16 R4, R16.reuse, R8, R4 ;  /* 0x000000081004723c */ /* 0x050fe40000041804 */
[----:B---3--:R-:W-:Y:S01]  /*2e420*/  STL.64 [R1+0x3a50], R14 ;  /* 0x003a500e01007387 */ /* 0x008fe20000100a00 */
[----:B--2---:R0:W-:Y:S03]  /*2e430*/  STL.64 [R1+0x3a48], R12 ;  /* 0x003a480c01007387 */ /* 0x0041e60000100a00 */
[----:B0-----:R-:W2:Y:S01]  /*2e440*/  LDL.LU.64 R12, [R1+0x2b0] ;  /* 0x0002b000010c7983 */ /* 0x001ea20000300a00 */
[----:B------:R-:W3:Y:S03]  /*2e450*/  LDL.LU.64 R14, [R1+0x2b8] ;  /* 0x0002b800010e7983 */ /* 0x000ee60000300a00 */
[----:B---3--:R-:W-:Y:S01]  /*2e460*/  STL.64 [R1+0x3a68], R14 ;  /* 0x003a680e01007387 */ /* 0x008fe20000100a00 */
[----:B--2---:R0:W-:Y:S03]  /*2e470*/  STL.64 [R1+0x3a60], R12 ;  /* 0x003a600c01007387 */ /* 0x0041e60000100a00 */
[----:B0-----:R-:W2:Y:S01]  /*2e480*/  LDL.LU.64 R12, [R1+0x2c0] ;  /* 0x0002c000010c7983 */ /* 0x001ea20000300a00 */
[----:B------:R-:W2:Y:S08]  /*2e490*/  LDL.LU.64 R14, [R1+0x2c8] ;  /* 0x0002c800010e7983 */ /* 0x000eb00000300a00 */
[----:B------:R0:W-:Y:S02]  /*2e4a0*/  STL.64 [R1+0x7b0], R4 ;  /* 0x0007b00401007387 */ /* 0x0001e40000100a00 */
[----:B------:R-:W-:Y:S01]  /*2e4b0*/  STL.64 [R1+0x7b8], R6 ;  /* 0x0007b80601007387 */ /* 0x000fe20000100a00 */
[----:B0-----:R-:W3:Y:S01]  /*2e4c0*/  LDL.LU.64 R4, [R1+0x3a80] ;  /* 0x003a800001047983 */ /* 0x001ee20000300a00 */
[----:B------:R-:W-:Y:S01]  /*2e4d0*/  STL.64 [R1+0x3970], R8 ;  /* 0x0039700801007387 */ /* 0x000fe20000100a00 */
[----:B---3--:R-:W-:Y:S02]  /*2e4e0*/  HMMA.16816.F32.BF16 R16, R16, R4, R20 ;  /* 0x000000041010723c */ /* 0x008fe40000041814 */
[----:B------:R-:W2:Y:S01]  /*2e4f0*/  LDL.LU.64 R22, [R1+0x3a78] ;  /* 0x003a780001167983 */ /* 0x000ea20000300a00 */
[----:B------:R-:W2:Y:S11]  /*2e500*/  LDL.LU.64 R20, [R1+0x3a70] ;  /* 0x003a700001147983 */ /* 0x000eb60000300a00 */
[----:B------:R-:W-:Y:S09]  /*2e510*/  @!UPT UIADD3 URZ, URZ, URZ, URZ ;  /* 0x0000003f3f3ff290 */ /* 0x000ff2000fffe03f */
[----:B------:R0:W-:Y:S01]  /*2e520*/  STL.64 [R1+0x4c0], R16 ;  /* 0x0004c01001007387 */ /* 0x0001e20000100a00 */
[----:B------:R1:W-:Y:S03]  /*2e530*/  STL.64 [R1+0x4c8], R18 ;  /* 0x0004c81201007387 */ /* 0x0003e60000100a00 */
[----:B0-----:R-:W3:Y:S01]  /*2e540*/  LDL.LU.64 R16, [R1+0x900] ;  /* 0x0009000001107983 */ /* 0x001ee20000300a00 */
[----:B-1----:R-:W3:Y:S02]  /*2e550*/  LDL.LU.64 R18, [R1+0x908] ;  /* 0x0009080001127983 */ /* 0x002ee40000300a00 */
[----:B------:R-:W-:Y:S02]  /*2e560*/  IMAD.MOV.U32 R8, RZ, RZ, R2 ;  /* 0x000000ffff087224 */ /* 0x000fe400078e0002 */
[----:B------:R-:W-:Y:S02]  /*2e570*/  IMAD.MOV.U32 R9, RZ, RZ, R0 ;  /* 0x000000ffff097224 */ /* 0x000fe400078e0000 */
[----:B------:R-:W-:-:S02]  /*2e580*/  IMAD.MOV.U32 R24, RZ, RZ, R10 ;  /* 0x000000ffff187224 */ /* 0x000fc400078e000a */
[----:B------:R-:W-:-:S07]  /*2e590*/  IMAD.MOV.U32 R25, RZ, RZ, R3 ;  /* 0x000000ffff197224 */ /* 0x000fce00078e0003 */
[C---:B--2---:R-:W-:Y:S08]  /*2e5a0*/  HMMA.16816.F32.BF16 R24, R20.reuse, R24, R12 ;  /* 0x000000181418723c */ /* 0x044ff0000004180c */
[C---:B---3--:R-:W-:Y:S01]  /*2e5b0*/  HMMA.16816.F32.BF16 R16, R20.reuse, R8, R16 ;  /* 0x000000081410723c */ /* 0x048fe20000041810 */
[----:B------:R-:W2:Y:S01]  /*2e5c0*/  LDL.LU.64 R8, [R1+0x260] ;  /* 0x0002600001087983 */ /* 0x000ea20000300a00 */
[----:B------:R-:W2:Y:S11]  /*2e5d0*/  LDL.LU.64 R10, [R1+0x268] ;  /* 0x00026800010a7983 */ /* 0x000eb60000300a00 */
[----:B------:R-:W-:Y:S10]  /*2e5e0*/  @!UPT UIADD3 URZ, URZ, URZ, URZ ;  /* 0x0000003f3f3ff290 */ /* 0x000ff4000fffe03f */
[----:B------:R0:W-:Y:S01]  /*2e5f0*/  STL.64 [R1+0x2d0], R16 ;  /* 0x0002d01001007387 */ /* 0x0001e20000100a00 */
[----:B------:R-:W-:Y:S03]  /*2e600*/  STL.64 [R1+0x2d8], R18 ;  /* 0x0002d81201007387 */ /* 0x000fe60000100a00 */
[----:B0-----:R-:W3:Y:S01]  /*2e610*/  LDL.64 R16, [R1+0x40] ;  /* 0x0000400001107983 */ /* 0x001ee20000100a00 */
[----:B------:R-:W4:Y:S02]  /*2e620*/  LDL.LU.64 R14, [R1+0x3a68] ;  /* 0x003a6800010e7983 */ /* 0x000f240000300a00 */
[----:B------:R-:W4:Y:S02]  /*2e630*/  LDL.LU.64 R12, [R1+0x3a60] ;  /* 0x003a6000010c7983 */ /* 0x000f240000300a00 */
[----:B------:R0:W-:Y:S01]  /*2e640*/  STL.64 [R1+0x2c0], R24 ;  /* 0x0002c01801007387 */ /* 0x0001e20000100a00 */
[----:B------:R4:W-:Y:S04]  /*2e650*/  STL.64 [R1+0x2c8], R26 ;  /* 0x0002c81a01007387 */ /* 0x0009e80000100a00 */
        /* <DEDUP_REMOVED lines=15> */
[C---:B----4-:R-:W-:Y:S01]  /*2e750*/  HMMA.16816.F32.BF16 R12, R20.reuse, R24, R12 ;  /* 0x00000018140c723c */ /* 0x050fe2000004180c */
[----:B------:R-:W-:Y:S02]  /*2e760*/  IMAD.MOV.U32 R2, RZ, RZ, R24 ;  /* 0x000000ffff027224 */ /* 0x000fe400078e0018 */
[----:B------:R-:W-:Y:S11]  /*2e770*/  IMAD.MOV.U32 R0, RZ, RZ, R25 ;  /* 0x000000ffff007224 */ /* 0x000ff600078e0019 */
[----:B------:R-:W-:Y:S09]  /*2e780*/  @!UPT UIADD3 URZ, URZ, URZ, URZ ;  /* 0x0000003f3f3ff290 */ /* 0x000ff2000fffe03f */
[----:B------:R-:W-:Y:S01]  /*2e790*/  STL.64 [R1+0x290], R12 ;  /* 0x0002900c01007387 */ /* 0x000fe20000100a00 */
[----:B------:R0:W-:Y:S03]  /*2e7a0*/  STL.64 [R1+0x298], R14 ;  /* 0x0002980e01007387 */ /* 0x0001e60000100a00 */
[----:B0-----:R-:W4:Y:S01]  /*2e7b0*/  LDL.LU.64 R14, [R1+0x3a20] ;  /* 0x003a2000010e7983 */ /* 0x001f220000300a00 */
[----:B------:R-:W4:Y:S02]  /*2e7c0*/  LDL.LU.64 R12, [R1+0x3a18] ;  /* 0x003a1800010c7983 */ /* 0x000f240000300a00 */
[----:B------:R-:W4:Y:S02]  /*2e7d0*/  LDL.LU.64 R24, [R1+0x3a10] ;  /* 0x003a100001187983 */ /* 0x000f240000300a00 */
[----:B----4-:R-:W-:Y:S01]  /*2e7e0*/  HMMA.16816.F32.BF16 R12, R20, R24, R12 ;  /* 0x00000018140c723c */ /* 0x010fe2000004180c */
[----:B------:R-:W-:-:S02]  /*2e7f0*/  IMAD.MOV.U32 R6, RZ, RZ, R24 ;  /* 0x000000ffff067224 */ /* 0x000fc400078e0018 */
[----:B------:R-:W-:Y:S11]  /*2e800*/  IMAD.MOV.U32 R3, RZ, RZ, R25 ;  /* 0x000000ffff037224 */ /* 0x000ff600078e0019 */
[----:B------:R-:W-:Y:S09]  /*2e810*/  @!UPT UIADD3 URZ, URZ, URZ, URZ ;  /* 0x0000003f3f3ff290 */ /* 0x000ff2000fffe03f */
[----:B------:R0:W-:Y:S01]  /*2e820*/  STL.64 [R1+0x280], R12 ;  /* 0x0002800c01007387 */ /* 0x0001e20000100a00 */
[----:B------:R-:W-:Y:S03]  /*2e830*/  STL.64 [R1+0x288], R14 ;  /* 0x0002880e01007387 */ /* 0x000fe60000100a00 */
[----:B0-----:R-:W4:Y:S01]  /*2e840*/  LDL.LU.64 R12, [R1+0x3a08] ;  /* 0x003a0800010c7983 */ /* 0x001f220000300a00 */
[----:B------:R-:W4:Y:S02]  /*2e850*/  LDL.LU.64 R26, [R1+0x3a00] ;  /* 0x003a0000011a7983 */ /* 0x000f240000300a00 */
[----:B------:R-:W4:Y:S02]  /*2e860*/  LDL.LU.64 R24, [R1+0x39f8] ;  /* 0x0039f80001187983 */ /* 0x000f240000300a00 */
[C---:B----4-:R-:W-:Y:S11]  /*2e870*/  HMMA.16816.F32.BF16 R24, R20.reuse, R12, R24 ;  /* 0x0000000c1418723c */ /* 0x050ff60000041818 */
[----:B------:R-:W-:Y:S11]  /*2e880*/  @!UPT UIADD3 URZ, URZ, URZ, URZ ;  /* 0x0000003f3f3ff290 */ /* 0x000ff6000fffe03f */
[----:B------:R-:W-:Y:S01]  /*2e890*/  @!UPT UIADD3 URZ, URZ, URZ, URZ ;  /* 0x0000003f3f3ff290 */ /* 0x000fe2000fffe03f */
[----:B------:R-:W-:Y:S01]  /*2e8a0*/  STL.64 [R1+0x270], R24 ;  /* 0x0002701801007387 */ /* 0x000fe20000100a00 */
[----:B------:R0:W-:Y:S03]  /*2e8b0*/  STL.64 [R1+0x278], R26 ;  /* 0x0002781a01007387 */ /* 0x0001e60000100a00 */
[----:B0-----:R-:W4:Y:S01]  /*2e8c0*/  LDL.LU R27, [R1+0x39f0] ;  /* 0x0039f000011b7983 */ /* 0x001f220000300800 */
[----:B------:R-:W2:Y:S02]  /*2e8d0*/  LDL.LU.64 R24, [R1+0x39e8] ;  /* 0x0039e80001187983 */ /* 0x000ea40000300a00 */
[----:B------:R-:W-:Y:S02]  /*2e8e0*/  IMAD.MOV.U32 R7, RZ, RZ, R13 ;  /* 0x000000ffff077224 */ /* 0x000fe400078e000d */
[----:B------:R-:W-:Y:S01]  /*2e8f0*/  IMAD.MOV.U32 R26, RZ, RZ, R12 ;  /* 0x000000ffff1a7224 */ /* 0x000fe200078e000c */
[----:B------:R-:W3:Y:S01]  /*2e900*/  LDL.LU.64 R14, [R1+0x39e0] ;  /* 0x0039e000010e7983 */ /* 0x000ee20000300a00 */
[----:B------:R-:W3:Y:S02]  /*2e910*/  LDL.LU.64 R12, [R1+0x39d8] ;  /* 0x0039d800010c7983 */ /* 0x000ee40000300a00 */
[----:B------:R-:W-:Y:S02]  /*2e920*/  STL.64 [R1+0x3968], R6 ;  /* 0x0039680601007387 */ /* 0x000fe40000100a00 */
[----:B------:R0:W-:Y:S02]  /*2e930*/  STL.64 [R1+0x3960], R4 ;  /* 0x0039600401007387 */ /* 0x0001e40000100a00 */
[----:B0-----:R-:W3:Y:S01]  /*2e940*/  LDL.LU.64 R4, [R1+0x250] ;  /* 0x0002500001047983 */ /* 0x001ee20000300a00 */
[----:B------:R-:W3:Y:S01]  /*2e950*/  LDL.LU.64 R6, [R1+0x258] ;  /* 0x0002580001067983 */ /* 0x000ee20000300a00 */
[C---:B--2---:R-:W-:Y:S11]  /*2e960*/  HMMA.16816.F32.BF16 R8, R20.reuse, R24, R8 ;  /* 0x000000181408723c */ /* 0x044ff60000041808 */
[----:B------:R-:W-:Y:S11]  /*2e970*/  @!UPT UIADD3 URZ, URZ, URZ, URZ ;  /* 0x0000003f3f3ff290 */ /* 0x000ff6000fffe03f */
[----:B------:R-:W-:Y:S01]  /*2e980*/  @!UPT UIADD3 URZ, URZ, URZ, URZ ;  /* 0x0000003f3f3ff290 */ /* 0x000fe2000fffe03f */
[----:B------:R0:W-:Y:S01]  /*2e990*/  STL.64 [R1+0x260], R8 ;  /* 0x0002600801007387 */ /* 0x0001e20000100a00 */
[----:B------:R1:W-:Y:S03]  /*2e9a0*/  STL.64 [R1+0x268], R10 ;  /* 0x0002680a01007387 */ /* 0x0003e60000100a00 */
[----:B0-----:R-:W2:Y:S01]  /*2e9b0*/  LDL.LU.64 R8, [R1+0x200] ;  /* 0x0002000001087983 */ /* 0x001ea20000300a00 */
[----:B-1----:R-:W2:Y:S01]  /*2e9c0*/  LDL.LU.64 R10, [R1+0x208] ;  /* 0x00020800010a7983 */ /* 0x002ea20000300a00 */
[----:B---3--:R-:W-:Y:S02]  /*2e9d0*/  HMMA.16816.F32.BF16 R4, R20, R16, R4 ;  /* 0x000000101404723c */ /* 0x008fe40000041804 */
[----:B--2---:R-:W-:Y:S01]  /*2e9e0*/  STL.64 [R1+0x3980], R10 ;  /* 0x0039800a01007387 */ /* 0x004fe20000100a00 */
[----:B------:R0:W-:Y:S02]  /*2e9f0*/  STL.64 [R1+0x3978], R8 ;  /* 0x0039780801007387 */ /* 0x0001e40000100a00 */
[----:B0-----:R-:W-:-:S02]  /*2ea00*/  IMAD.MOV.U32 R8, RZ, RZ, R28 ;  /* 0x000000ffff087224 */ /* 0x001fc400078e001c */
[----:B----4-:R-:W-:-:S05]  /*2ea10*/  IMAD.MOV.U32 R9, RZ, RZ, R27 ;  /* 0x000000ffff097224 */ /* 0x010fca00078e001b */
[----:B------:R0:W-:Y:S04]  /*2ea20*/  STL.64 [R1+0x3998], R8 ;  /* 0x0039980801007387 */ /* 0x0001e80000100a00 */
[----:B0-----:R-:W2:Y:S04]  /*2ea30*/  LDL.64 R8, [R1+0x10] ;  /* 0x0000100001087983 */ /* 0x001ea80000100a00 */
[----:B--2---:R0:W-:Y:S02]  /*2ea40*/  STL.64 [R1+0x39b0], R8 ;  /* 0x0039b00801007387 */ /* 0x0041e40000100a00 */
[----:B0-----:R-:W-:-:S02]  /*2ea50*/  IMAD.MOV.U32 R8, RZ, RZ, R15 ;  /* 0x000000ffff087224 */ /* 0x001fc400078e000f */
[----:B------:R-:W-:Y:S02]  /*2ea60*/  IMAD.MOV.U32 R9, RZ, RZ, R14 ;  /* 0x000000ffff097224 */ /* 0x000fe400078e000e */
[----:B------:R-:W-:Y:S02]  /*2ea70*/  IMAD.MOV.U32 R15, RZ, RZ, R16 ;  /* 0x000000ffff0f7224 */ /* 0x000fe400078e0010 */
[----:B------:R-:W-:Y:S01]  /*2ea80*/  IMAD.MOV.U32 R14, RZ, RZ, R17 ;  /* 0x000000ffff0e7224 */ /* 0x000fe200078e0011 */
[----:B------:R0:W-:Y:S04]  /*2ea90*/  STL.64 [R1+0x39c8], R8 ;  /* 0x0039c80801007387 */ /* 0x0001e80000100a00 */
[----:B0-----:R-:W2:Y:S01]  /*2eaa0*/  LDL.64 R8, [R1+0x30] ;  /* 0x0000300001087983 */ /* 0x001ea20000100a00 */
[----:B------:R0:W-:Y:S02]  /*2eab0*/  STL.64 [R1+0x38f0], R24 ;  /* 0x0038f01801007387 */ /* 0x0001e40000100a00 */
[----:B------:R1:W-:Y:S02]  /*2eac0*/  STL [R1+0x39d0], R26 ;  /* 0x0039d01a01007387 */ /* 0x0003e40000100800 */
[----:B------:R-:W-:Y:S01]  /*2ead0*/  STL.64 [R1+0x250], R4 ;  /* 0x0002500401007387 */ /* 0x000fe20000100a00 */
[----:B------:R-:W-:Y:S04]  /*2eae0*/  STL.64 [R1+0x258], R6 ;  /* 0x0002580601007387 */ /* 0x000fe80000100a00 */
[----:B0-----:R-:W2:Y:S01]  /*2eaf0*/  LDL.LU.64 R24, [R1+0x240] ;  /* 0x0002400001187983 */ /* 0x001ea20000300a00 */
[----:B-1----:R-:W2:Y:S02]  /*2eb00*/  LDL.LU.64 R26, [R1+0x248] ;  /* 0x00024800011a7983 */ /* 0x002ea40000300a00 */
[----:B------:R-:W-:Y:S02]  /*2eb10*/  STL.64 [R1+0x3990], R14 ;  /* 0x0039900e01007387 */ /* 0x000fe40000100a00 */
[----:B------:R0:W-:Y:S02]  /*2eb20*/  STL.64 [R1+0x3988], R12 ;  /* 0x0039880c01007387 */ /* 0x0001e40000100a00 */
[----:B0-----:R-:W3:Y:S01]  /*2eb30*/  LDL.LU.64 R12, [R1+0x210] ;  /* 0x00021000010c7983 */ /* 0x001ee20000300a00 */
[----:B------:R-:W4:Y:S03]  /*2eb40*/  LDL.LU.64 R14, [R1+0x218] ;  /* 0x00021800010e7983 */ /* 0x000f260000300a00 */
[----:B----4-:R-:W-:Y:S01]  /*2eb50*/  STL.64 [R1+0x39a8], R14 ;  /* 0x0039a80e01007387 */ /* 0x010fe20000100a00 */
[----:B---3--:R0:W-:Y:S03]  /*2eb60*/  STL.64 [R1+0x39a0], R12 ;  /* 0x0039a00c01007387 */ /* 0x0081e60000100a00 */
[----:B0-----:R-:W3:Y:S01]  /*2eb70*/  LDL.LU.64 R12, [R1+0x220] ;  /* 0x00022000010c7983 */ /* 0x001ee20000300a00 */
[----:B------:R-:W4:Y:S01]  /*2eb80*/  LDL.LU.64 R14, [R1+0x228] ;  /* 0x00022800010e7983 */ /* 0x000f220000300a00 */
[----:B--2---:R-:W-:Y:S02]  /*2eb90*/  HMMA.16816.F32.BF16 R24, R20, R8, R24 ;  /* 0x000000081418723c */ /* 0x004fe40000041818 */
[----:B----4-:R-:W-:Y:S01]  /*2eba0*/  STL.64 [R1+0x39c0], R14 ;  /* 0x0039c00e01007387 */ /* 0x010fe20000100a00 */
[----:B---3--:R0:W-:Y:S03]  /*2ebb0*/  STL.64 [R1+0x39b8], R12 ;  /* 0x0039b80c01007387 */ /* 0x0081e60000100a00 */
[----:B0-----:R-:W2:Y:S01]  /*2ebc0*/  LDL.LU.64 R12, [R1+0x230] ;  /* 0x00023000010c7983 */ /* 0x001ea20000300a00 */
[----:B------:R-:W2:Y:S02]  /*2ebd0*/  LDL.LU.64 R14, [R1+0x238] ;  /* 0x00023800010e7983 */ /* 0x000ea40000300a00 */
[----:B------:R-:W3:Y:S02]  /*2ebe0*/  LDL.LU.64 R4, [R1+0x1f0] ;  /* 0x0001f00001047983 */ /* 0x000ee40000300a00 */
[----:B------:R-:W3:Y:S01]  /*2ebf0*/  LDL.LU.64 R6, [R1+0x1f8] ;  /* 0x0001f80001067983 */ /* 0x000ee20000300a00 */
[----:B------:R-:W4:Y:S01]  /*2ec00*/  LDL.LU.64 R16, [R1+0x1e0] ;  /* 0x0001e00001107983 */ /* 0x000f220000300a00 */
[----:B------:R-:W4:Y:S10]  /*2ec10*/  LDL.LU.64 R18, [R1+0x1e8] ;  /* 0x0001e80001127983 */ /* 0x000f340000300a00 */
[----:B------:R0:W-:Y:S02]  /*2ec20*/  STL.64 [R1+0x240], R24 ;  /* 0x0002401801007387 */ /* 0x0001e40000100a00 */
[----:B------:R1:W-:Y:S02]  /*2ec30*/  STL.64 [R1+0x248], R26 ;  /* 0x0002481a01007387 */ /* 0x0003e40000100a00 */
[----:B0-----:R-:W-:Y:S01]  /*2ec40*/  IMAD.MOV.U32 R25, RZ, RZ, R8 ;  /* 0x000000ffff197224 */ /* 0x001fe200078e0008 */
[----:B-1----:R-:W2:Y:S01]  /*2ec50*/  LDL.LU R26, [R1+0x39d0] ;  /* 0x0039d000011a7983 */ /* 0x002ea20000300800 */
[----:B------:R-:W-:-:S02]  /*2ec60*/  IMAD.MOV.U32 R24, RZ, RZ, R9 ;  /* 0x000000ffff187224 */ /* 0x000fc400078e0009 */
[----:B------:R-:W2:Y:S02]  /*2ec70*/  LDL.LU.64 R8, [R1+0x39c8] ;  /* 0x0039c80001087983 */ /* 0x000ea40000300a00 */
[----:B------:R-:W3:Y:S01]  /*2ec80*/  LDL R29, [R1+0x1778] ;  /* 0x00177800011d7983 */ /* 0x000ee20000100800 */
[C---:B--2---:R-:W-:Y:S01]  /*2ec90*/  HMMA.16816.F32.BF16 R8, R20.reuse, R8, R12 ;  /* 0x000000081408723c */ /* 0x044fe2000004180c */
[----:B------:R-:W2:Y:S01]  /*2eca0*/  LDL.LU.64 R14, [R1+0x39c0] ;  /* 0x0039c000010e7983 */ /* 0x000ea20000300a00 */
[----:B------:R-:W2:Y:S11]  /*2ecb0*/  LDL.LU.64 R12, [R1+0x39b8] ;  /* 0x0039b800010c7983 */ /* 0x000eb60000300a00 */
[----:B------:R-:W-:Y:S10]  /*2ecc0*/  @!UPT UIADD3 URZ, URZ, URZ, URZ ;  /* 0x0000003f3f3ff290 */ /* 0x000ff4000fffe03f */
[----:B------:R0:W-:Y:S01]  /*2ecd0*/  STL.64 [R1+0x230], R8 ;  /* 0x0002300801007387 */ /* 0x0001e20000100a00 */
[----:B------:R-:W-:Y:S03]  /*2ece0*/  STL.64 [R1+0x238], R10 ;  /* 0x0002380a01007387 */ /* 0x000fe60000100a00 */
[----:B0-----:R-:W2:Y:S02]  /*2ecf0*/  LDL.LU.64 R8, [R1+0x39b0] ;  /* 0x0039b00001087983 */ /* 0x001ea40000300a00 */
[C---:B--2---:R-:W-:Y:S01]  /*2ed00*/  HMMA.16816.F32.BF16 R12, R20.reuse, R8, R12 ;  /* 0x00000008140c723c */ /* 0x044fe2000004180c */
[----:B------:R-:W-:Y:S02]  /*2ed10*/  IMAD.MOV.U32 R28, RZ, RZ, R8 ;  /* 0x000000ffff1c7224 */ /* 0x000fe400078e0008 */
        /* <DEDUP_REMOVED lines=8> */
[----:B------:R-:W2:Y:S01]  /*2eda0*/  LDL.LU.64 R14, [R1+0x3990] ;  /* 0x00399000010e7983 */ /* 0x000ea20000300a00 */
        /* <DEDUP_REMOVED lines=12> */
[----:B------:R-:W-:Y:S02]  /*2ee70*/  STL [R1+0x3884], R13 ;  /* 0x0038840d01007387 */ /* 0x000fe40000100800 */
[----:B------:R-:W-:Y:S01]  /*2ee80*/  STL [R1+0x3950], R12 ;  /* 0x0039500c01007387 */ /* 0x000fe20000100800 */
[C---:B---3--:R-:W-:Y:S11]  /*2ee90*/  HMMA.16816.F32.BF16 R4, R20.reuse, R8, R4 ;  /* 0x000000081404723c */ /* 0x048ff60000041804 */
[----:B------:R-:W-:Y:S11]  /*2eea0*/  @!UPT UIADD3 URZ, URZ, URZ, URZ ;  /* 0x0000003f3f3ff290 */ /* 0x000ff6000fffe03f */
[----:B------:R-:W-:Y:S01]  /*2eeb0*/  @!UPT UIADD3 URZ, URZ, URZ, URZ ;  /* 0x0000003f3f3ff290 */ /* 0x000fe2000fffe03f */
[----:B------:R-:W-:Y:S01]  /*2eec0*/  STL.64 [R1+0x690], R4 ;  /* 0x0006900401007387 */ /* 0x000fe20000100a00 */
[----:B------:R0:W-:Y:S03]  /*2eed0*/  STL.64 [R1+0x698], R6 ;  /* 0x0006980601007387 */ /* 0x0001e60000100a00 */
[----:B0-----:R-:W2:Y:S01]  /*2eee0*/  LDL.LU.64 R6, [R1+0x3968] ;  /* 0x0039680001067983 */ /* 0x001ea20000300a00 */
[----:B------:R-:W4:Y:S02]  /*2eef0*/  LDL.LU.64 R4, [R1+0x3960] ;  /* 0x0039600001047983 */ /* 0x000f240000300a00 */
[----:B------:R0:W-:Y:S02]  /*2ef00*/  STL.64 [R1+0x3958], R8 ;  /* 0x0039580801007387 */ /* 0x0001e40000100a00 */
[----:B0-----:R-:W3:Y:S01]  /*2ef10*/  LDL.LU.64 R8, [R1+0x920] ;  /* 0x0009200001087983 */ /* 0x001ee20000300a00 */
[----:B------:R-:W3:Y:S01]  /*2ef20*/  LDL.LU.64 R10, [R1+0x928] ;  /* 0x00092800010a7983 */ /* 0x000ee20000300a00 */
[----:B----4-:R-:W-:Y:S02]  /*2ef30*/  HMMA.16816.F32.BF16 R16, R20, R4, R16 ;  /* 0x000000041410723c */ /* 0x010fe40000041810 */
[----:B------:R-:W0:Y:S11]  /*2ef40*/  LDSM.16.MT88.4 R20, [R29+0x10080] ;  /* 0x010080001d14783b */ /* 0x000e360000004200 */
[----:B------:R-:W-:Y:S10]  /*2ef50*/  @!UPT UIADD3 URZ, URZ, URZ, URZ ;  /* 0x0000003f3f3ff290 */ /* 0x000ff4000fffe03f */
[----:B------:R-:W-:Y:S01]  /*2ef60*/  STL.64 [R1+0x1f0], R16 ;  /* 0x0001f01001007387 */ /* 0x000fe20000100a00 */
[----:B------:R-:W-:Y:S02]  /*2ef70*/  STL.64 [R1+0x1f8], R18 ;  /* 0x0001f81201007387 */ /* 0x000fe40000100a00 */
[----:B------:R-:W3:Y:S01]  /*2ef80*/  LDSM.16.MT88.4 R16, [R29+0x10000] ;  /* 0x010000001d10783b */ /* 0x000ee20000004200 */
[----:B0-----:R-:W-:Y:S03]  /*2ef90*/  STL.64 [R1+0x3860], R22 ;  /* 0x0038601601007387 */ /* 0x001fe60000100a00 */
[----:B------:R0:W-:Y:S02]  /*2efa0*/  STL.64 [R1+0x3858], R20 ;  /* 0x0038581401007387 */ /* 0x0001e40000100a00 */
[----:B0-----:R-:W4:Y:S04]  /*2efb0*/  LDL.64 R20, [R1] ;  /* 0x0000000001147983 */ /* 0x001f280000100a00 */
[----:B----4-:R0:W-:Y:S02]  /*2efc0*/  STL.64 [R1+0x3888], R20 ;  /* 0x0038881401007387 */ /* 0x0101e40000100a00 */
[----:B0-----:R-:W-:-:S02]  /*2efd0*/  IMAD.MOV.U32 R20, RZ, RZ, R28 ;  /* 0x000000ffff147224 */ /* 0x001fc400078e001c */
[----:B------:R-:W-:-:S05]  /*2efe0*/  IMAD.MOV.U32 R21, RZ, RZ, R27 ;  /* 0x000000ffff157224 */ /* 0x000fca00078e001b */
[----:B------:R0:W-:Y:S04]  /*2eff0*/  STL.64 [R1+0x38a0], R20 ;  /* 0x0038a01401007387 */ /* 0x0001e80000100a00 */
[----:B0-----:R-:W4:Y:S04]  /*2f000*/  LDL.64 R20, [R1+0x20] ;  /* 0x0000200001147983 */ /* 0x001f280000100a00 */
[----:B----4-:R0:W-:Y:S02]  /*2f010*/  STL.64 [R1+0x38b8], R20 ;  /* 0x0038b81401007387 */ /* 0x0101e40000100a00 */
[----:B0-----:R-:W-:-:S02]  /*2f020*/  IMAD.MOV.U32 R20, RZ, RZ, R25 ;  /* 0x000000ffff147224 */ /* 0x001fc400078e0019 */
[----:B------:R-:W-:Y:S02]  /*2f030*/  IMAD.MOV.U32 R21, RZ, RZ, R24 ;  /* 0x000000ffff157224 */ /* 0x000fe400078e0018 */
[----:B------:R-:W-:Y:S02]  /*2f040*/  IMAD.MOV.U32 R24, RZ, RZ, R26 ;  /* 0x000000ffff187224 */ /* 0x000fe400078e001a */
[----:B--2---:R-:W-:Y:S01]  /*2f050*/  IMAD.MOV.U32 R25, RZ, RZ, R7 ;  /* 0x000000ffff197224 */ /* 0x004fe200078e0007 */
[----:B------:R0:W-:Y:S01]  /*2f060*/  STL.64 [R1+0x38d0], R20 ;  /* 0x0038d01401007387 */ /* 0x0001e20000100a00 */
[----:B------:R-:W2:Y:S02]  /*2f070*/  LDL.LU.64 R12, [R1+0x4a0] ;  /* 0x0004a000010c7983 */ /* 0x000ea40000300a00 */
[----:B0-----:R-:W-:Y:S02]  /*2f080*/  IMAD.MOV.U32 R20, RZ, RZ, R15 ;  /* 0x000000ffff147224 */ /* 0x001fe400078e000f */
[----:B------:R-:W-:-:S02]  /*2f090*/  IMAD.MOV.U32 R21, RZ, RZ, R14 ;  /* 0x000000ffff157224 */ /* 0x000fc400078e000e */
[----:B------:R-:W2:Y:S01]  /*2f0a0*/  LDL.LU.64 R14, [R1+0x4a8] ;  /* 0x0004a800010e7983 */ /* 0x000ea20000300a00 */
[----:B------:R0:W-:Y:S03]  /*2f0b0*/  STL.64 [R1+0x3908], R24 ;  /* 0x0039081801007387 */ /* 0x0001e60000100a00 */
[----:B0-----:R-:W3:Y:S01]  /*2f0c0*/  LDL.64 R24, [R1+0xc0] ;  /* 0x0000c00001187983 */ /* 0x001ee20000100a00 */
[----:B------:R0:W-:Y:S03]  /*2f0d0*/  STL.64 [R1+0x38e8], R20 ;  /* 0x0038e81401007387 */ /* 0x0001e60000100a00 */
[----:B0-----:R-:W4:Y:S01]  /*2f0e0*/  LDL.64 R20, [R1+0xa0] ;  /* 0x0000a00001147983 */ /* 0x001f220000100a00 */
[----:B---3--:R-:W-:Y:S01]  /*2f0f0*/  HMMA.16816.F32.BF16 R8, R16, R24, R8 ;  /* 0x000000181008723c */ /* 0x008fe20000041808 */
[----:B------:R-:W-:-:S06]  /*2f100*/  IMAD.MOV.U32 R7, RZ, RZ, R25 ;  /* 0x000000ffff077224 */ /* 0x000fcc00078e0019 */
[----:B------:R-:W-:Y:S11]  /*2f110*/  IMAD.MOV.U32 R25, RZ, RZ, R3 ;  /* 0x000000ffff197224 */ /* 0x000ff600078e0003 */
[----:B------:R-:W-:Y:S05]  /*2f120*/  @!UPT UIADD3 URZ, URZ, URZ, URZ ;  /* 0x0000003f3f3ff290 */ /* 0x000fea000fffe03f */
[----:B------:R0:W-:Y:S01]  /*2f130*/  STL.64 [R1+0x4b0], R8 ;  /* 0x0004b00801007387 */ /* 0x0001e20000100a00 */
[----:B------:R1:W-:Y:S03]  /*2f140*/  STL.64 [R1+0x4b8], R10 ;  /* 0x0004b80a01007387 */ /* 0x0003e60000100a00 */
[----:B0-----:R-:W3:Y:S01]  /*2f150*/  LDL.LU.64 R8, [R1+0x3958] ;  /* 0x0039580001087983 */ /* 0x001ee20000300a00 */
[----:B-1----:R-:W-:Y:S02]  /*2f160*/  IMAD.MOV.U32 R11, RZ, RZ, R24 ;  /* 0x000000ffff0b7224 */ /* 0x002fe400078e0018 */
[----:B------:R-:W-:-:S05]  /*2f170*/  IMAD.MOV.U32 R24, RZ, RZ, R6 ;  /* 0x000000ffff187224 */ /* 0x000fca00078e0006 */
[----:B------:R0:W-:Y:S04]  /*2f180*/  STL.64 [R1+0x3920], R24 ;  /* 0x0039201801007387 */ /* 0x0001e80000100a00 */
[----:B0-----:R-:W2:Y:S01]  /*2f190*/  LDL.64 R24, [R1+0xb0] ;  /* 0x0000b00001187983 */ /* 0x001ea20000100a00 */
[----:B------:R-:W-:Y:S02]  /*2f1a0*/  STL [R1+0x3898], R7 ;  /* 0x0038980701007387 */ /* 0x000fe40000100800 */
[----:B------:R0:W-:Y:S02]  /*2f1b0*/  STL.64 [R1+0x3890], R4 ;  /* 0x0038900401007387 */ /* 0x0001e40000100a00 */
[----:B0-----:R-:W3:Y:S01]  /*2f1c0*/  LDL.LU.64 R4, [R1+0x490] ;  /* 0x0004900001047983 */ /* 0x001ee20000300a00 */
[----:B------:R-:W3:Y:S02]  /*2f1d0*/  LDL.LU.64 R6, [R1+0x498] ;  /* 0x0004980001067983 */ /* 0x000ee40000300a00 */
[----:B----4-:R-:W-:Y:S01]  /*2f1e0*/  IMAD.MOV.U32 R10, RZ, RZ, R21 ;  /* 0x000000ffff0a7224 */ /* 0x010fe200078e0015 */
[C---:B--2---:R-:W-:Y:S08]  /*2f1f0*/  HMMA.16816.F32.BF16 R12, R16.reuse, R24, R12 ;  /* 0x00000018100c723c */ /* 0x044ff0000004180c */
[----:B---3--:R-:W-:Y:S11]  /*2f200*/  HMMA.16816.F32.BF16 R4, R16, R20, R4 ;  /* 0x000000141004723c */ /* 0x008ff60000041804 */
[----:B------:R-:W-:Y:S04]  /*2f210*/  @!UPT UIADD3 URZ, URZ, URZ, URZ ;  /* 0x0000003f3f3ff290 */ /* 0x000fe8000fffe03f */
[----:B------:R0:W-:Y:S01]  /*2f220*/  STL.64 [R1+0x4a0], R12 ;  /* 0x0004a00c01007387 */ /* 0x0001e20000100a00 */
[----:B------:R1:W-:Y:S03]  /*2f230*/  STL.64 [R1+0x4a8], R14 ;  /* 0x0004a80e01007387 */ /* 0x0003e60000100a00 */
[----:B0-----:R-:W2:Y:S01]  /*2f240*/  LDL.LU R12, [R1+0x3950] ;  /* 0x00395000010c7983 */ /* 0x001ea20000300800 */
[----:B-1----:R-:W-:Y:S02]  /*2f250*/  IMAD.MOV.U32 R14, RZ, RZ, R24 ;  /* 0x000000ffff0e7224 */ /* 0x002fe400078e0018 */
[----:B------:R-:W-:Y:S02]  /*2f260*/  IMAD.MOV.U32 R15, RZ, RZ, R25 ;  /* 0x000000ffff0f7224 */ /* 0x000fe400078e0019 */
[----:B------:R-:W-:Y:S02]  /*2f270*/  IMAD.MOV.U32 R24, RZ, RZ, R2 ;  /* 0x000000ffff187224 */ /* 0x000fe400078e0002 */
[----:B------:R-:W-:-:S02]  /*2f280*/  IMAD.MOV.U32 R25, RZ, RZ, R0 ;  /* 0x000000ffff197224 */ /* 0x000fc400078e0000 */
[----:B------:R-:W-:-:S03]  /*2f290*/  IMAD.MOV.U32 R13, RZ, RZ, R20 ;  /* 0x000000ffff0d7224 */ /* 0x000fc600078e0014 */
[----:B------:R0:W-:Y:S04]  /*2f2a0*/  STL.64 [R1+0x3938], R24 ;  /* 0x0039381801007387 */ /* 0x0001e80000100a00 */
[----:B0-----:R-:W3:Y:S01]  /*2f2b0*/  LDL.64 R24, [R1+0x90] ;  /* 0x0000900001187983 */ /* 0x001ee20000100a00 */
[----:B------:R-:W-:Y:S02]  /*2f2c0*/  STL.64 [R1+0x490], R4 ;  /* 0x0004900401007387 */ /* 0x000fe40000100a00 */
[----:B------:R-:W-:Y:S02]  /*2f2d0*/  STL.64 [R1+0x498], R6 ;  /* 0x0004980601007387 */ /* 0x000fe40000100a00 */
[----:B------:R-:W4:Y:S01]  /*2f2e0*/  LDL.LU.64 R20, [R1+0x7a0] ;  /* 0x0007a00001147983 */ /* 0x000f220000300a00 */
[----:B------:R-:W2:Y:S04]  /*2f2f0*/  LDL.LU.64 R22, [R1+0x7a8] ;  /* 0x0007a80001167983 */ /* 0x000ea80000300a00 */
[----:B--2---:R-:W-:Y:S01]  /*2f300*/  STL.64 [R1+0x3900], R22 ;  /* 0x0039001601007387 */ /* 0x004fe20000100a00 */
[----:B----4-:R0:W-:Y:S03]  /*2f310*/  STL.64 [R1+0x38f8], R20 ;  /* 0x0038f81401007387 */ /* 0x0101e60000100a00 */
[----:B0-----:R-:W2:Y:S01]  /*2f320*/  LDL.LU.64 R20, [R1+0x450] ;  /* 0x0004500001147983 */ /* 0x001ea20000300a00 */
[----:B------:R-:W4:Y:S03]  /*2f330*/  LDL.LU.64 R22, [R1+0x458] ;  /* 0x0004580001167983 */ /* 0x000f260000300a00 */
[----:B----4-:R-:W-:Y:S01]  /*2f340*/  STL.64 [R1+0x3918], R22 ;  /* 0x0039181601007387 */ /* 0x010fe20000100a00 */
[----:B--2---:R0:W-:Y:S03]  /*2f350*/  STL.64 [R1+0x3910], R20 ;  /* 0x0039101401007387 */ /* 0x0041e60000100a00 */
        /* <DEDUP_REMOVED lines=9> */
[----:B------:R-:W2:Y:S02]  /*2f3f0*/  LDL.LU.64 R22, [R1+0x488] ;  /* 0x0004880001167983 */ /* 0x000ea40000300a00 */
[----:B------:R-:W-:Y:S02]  /*2f400*/  STL.64 [R1+0x38c8], R10 ;  /* 0x0038c80a01007387 */ /* 0x000fe40000100a00 */
[----:B------:R0:W-:Y:S02]  /*2f410*/  STL.64 [R1+0x38c0], R8 ;  /* 0x0038c00801007387 */ /* 0x0001e40000100a00 */
[----:B0-----:R-:W4:Y:S01]  /*2f420*/  LDL.LU.64 R8, [R1+0x780] ;  /* 0x0007800001087983 */ /* 0x001f220000300a00 */
[----:B------:R-:W4:Y:S02]  /*2f430*/  LDL.LU.64 R10, [R1+0x788] ;  /* 0x00078800010a7983 */ /* 0x000f240000300a00 */
[----:B---3--:R-:W-:-:S02]  /*2f440*/  IMAD.MOV.U32 R29, RZ, RZ, R24 ;  /* 0x000000ffff1d7224 */ /* 0x008fc400078e0018 */
[----:B------:R-:W-:Y:S01]  /*2f450*/  IMAD.MOV.U32 R28, RZ, RZ, R25 ;  /* 0x000000ffff1c7224 */ /* 0x000fe200078e0019 */
[C---:B--2---:R-:W-:Y:S01]  /*2f460*/  HMMA.16816.F32.BF16 R20, R16.reuse, R24, R20 ;  /* 0x000000181014723c */ /* 0x044fe20000041814 */
[----:B----4-:R-:W-:Y:S01]  /*2f470*/  STL.64 [R1+0x38e0], R10 ;  /* 0x0038e00a01007387 */ /* 0x010fe20000100a00 */
[----:B------:R0:W-:Y:S03]  /*2f480*/  STL.64 [R1+0x38d8], R8 ;  /* 0x0038d80801007387 */ /* 0x0001e60000100a00 */
[----:B0-----:R-:W2:Y:S01]  /*2f490*/  LDL.LU.64 R8, [R1+0x790] ;  /* 0x0007900001087983 */ /* 0x001ea20000300a00 */
[----:B------:R-:W2:Y:S02]  /*2f4a0*/  LDL.LU.64 R10, [R1+0x798] ;  /* 0x00079800010a7983 */ /* 0x000ea40000300a00 */
[----:B------:R-:W-:Y:S02]  /*2f4b0*/  STL.64 [R1+0x38b0], R14 ;  /* 0x0038b00e01007387 */ /* 0x000fe40000100a00 */
[----:B------:R0:W-:Y:S02]  /*2f4c0*/  STL.64 [R1+0x38a8], R12 ;  /* 0x0038a80c01007387 */ /* 0x0001e40000100a00 */
[----:B0-----:R-:W3:Y:S01]  /*2f4d0*/  LDL.LU.64 R12, [R1+0x770] ;  /* 0x00077000010c7983 */ /* 0x001ee20000300a00 */
[----:B------:R-:W3:Y:S02]  /*2f4e0*/  LDL.LU.64 R14, [R1+0x778] ;  /* 0x00077800010e7983 */ /* 0x000ee40000300a00 */
[----:B------:R-:W4:Y:S02]  /*2f4f0*/  LDL.LU.64 R4, [R1+0x760] ;  /* 0x0007600001047983 */ /* 0x000f240000300a00 */
[----:B------:R-:W4:Y:S06]  /*2f500*/  LDL.LU.64 R6, [R1+0x768] ;  /* 0x0007680001067983 */ /* 0x000f2c0000300a00 */
        /* <DEDUP_REMOVED lines=24> */
[----:B------:R-:W-:Y:S03]  /*2f690*/  STL.64 [R1+0x458], R26 ;  /* 0x0004581a01007387 */ /* 0x000fe60000100a00 */
[----:B0-----:R-:W2:Y:S02]  /*2f6a0*/  LDL.LU.64 R24, [R1+0x38f0] ;  /* 0x0038f00001187983 */ /* 0x001ea40000300a00 */
[C---:B--2---:R-:W-:Y:S11]  /*2f6b0*/  HMMA.16816.F32.BF16 R20, R16.reuse, R24, R20 ;  /* 0x000000181014723c */ /* 0x044ff60000041814 */
[----:B------:R-:W-:Y:S11]  /*2f6c0*/  @!UPT UIADD3 URZ, URZ, URZ, URZ ;  /* 0x0000003f3f3ff290 */ /* 0x000ff6000fffe03f */
[----:B------:R-:W-:Y:S01]  /*2f6d0*/  @!UPT UIADD3 URZ, URZ, URZ, URZ ;  /* 0x0000003f3f3ff290 */ /* 0x000fe2000fffe03f */
[----:B------:R0:W-:Y:S01]  /*2f6e0*/  STL.64 [R1+0x7a0], R20 ;  /* 0x0007a01401007387 */ /* 0x0001e20000100a00 */
[----:B------:R-:W-:Y:S03]  /*2f6f0*/  STL.64 [R1+0x7a8], R22 ;  /* 0x0007a81601007387 */ /* 0x000fe60000100a00 */
[----:B0-----:R-:W2:Y:S01]  /*2f700*/  LDL.LU.64 R20, [R1+0x38e8] ;  /* 0x0038e80001147983 */ /* 0x001ea20000300a00 */
[----:B------:R0:W-:Y:S03]  /*2f710*/  STL.64 [R1+0x3808], R24 ;  /* 0x0038081801007387 */ /* 0x0001e60000100a00 */
[----:B0-----:R-:W3:Y:S01]  /*2f720*/  LDL.LU.64 R24, [R1+0x750] ;  /* 0x0007500001187983 */ /* 0x001ee20000300a00 */
[----:B------:R-:W3:Y:S01]  /*2f730*/  LDL.LU.64 R26, [R1+0x758] ;  /* 0x00075800011a7983 */ /* 0x000ee20000300a00 */
        /* <DEDUP_REMOVED lines=13> */
[----:B0-----:R-:W3:Y:S02]  /*2f810*/  LDL.LU.64 R20, [R1+0x38b8] ;  /* 0x0038b80001147983 */ /* 0x001ee40000300a00 */
[C---:B---3--:R-:W-:Y:S01]  /*2f820*/  HMMA.16816.F32.BF16 R12, R16.reuse, R20, R12 ;  /* 0x00000014100c723c */ /* 0x048fe2000004180c */
[----:B------:R-:W-:Y:S02]  /*2f830*/  IMAD.MOV.U32 R2, RZ, RZ, R20 ;  /* 0x000000ffff027224 */ /* 0x000fe400078e0014 */
[----:B------:R-:W-:Y:S11]  /*2f840*/  IMAD.MOV.U32 R0, RZ, RZ, R21 ;  /* 0x000000ffff007224 */ /* 0x000ff600078e0015 */
[----:B------:R-:W-:Y:S09]  /*2f850*/  @!UPT UIADD3 URZ, URZ, URZ, URZ ;  /* 0x0000003f3f3ff290 */ /* 0x000ff2000fffe03f */
[----:B------:R-:W-:Y:S01]  /*2f860*/  STL.64 [R1+0x770], R12 ;  /* 0x0007700c01007387 */ /* 0x000fe20000100a00 */
[----:B------:R0:W-:Y:S03]  /*2f870*/  STL.64 [R1+0x778], R14 ;  /* 0x0007780e01007387 */ /* 0x0001e60000100a00 */
[----:B0-----:R-:W3:Y:S01]  /*2f880*/  LDL.LU.64 R14, [R1+0x38b0] ;  /* 0x0038b000010e7983 */ /* 0x001ee20000300a00 */
[----:B------:R-:W2:Y:S02]  /*2f890*/  LDL.LU.64 R12, [R1+0x38a8] ;  /* 0x0038a800010c7983 */ /* 0x000ea40000300a00 */
[----:B------:R-:W4:Y:S02]  /*2f8a0*/  LDL.LU.64 R20, [R1+0x38a0] ;  /* 0x0038a00001147983 */ /* 0x000f240000300a00 */
[C---:B----4-:R-:W-:Y:S01]  /*2f8b0*/  HMMA.16816.F32.BF16 R20, R16.reuse, R20, R4 ;  /* 0x000000141014723c */ /* 0x050fe20000041804 */
[----:B------:R-:W4:Y:S01]  /*2f8c0*/  LDL.LU R7, [R1+0x3898] ;  /* 0x0038980001077983 */ /* 0x000f220000300800 */
[----:B------:R-:W2:Y:S11]  /*2f8d0*/  LDL.LU.64 R4, [R1+0x3890] ;  /* 0x0038900001047983 */ /* 0x000eb60000300a00 */
[----:B------:R-:W-:Y:S10]  /*2f8e0*/  @!UPT UIADD3 URZ, URZ, URZ, URZ ;  /* 0x0000003f3f3ff290 */ /* 0x000ff4000fffe03f */
[----:B------:R0:W-:Y:S01]  /*2f8f0*/  STL.64 [R1+0x760], R20 ;  /* 0x0007601401007387 */ /* 0x0001e20000100a00 */
[----:B------:R1:W-:Y:S03]  /*2f900*/  STL.64 [R1+0x768], R22 ;  /* 0x0007681601007387 */ /* 0x0003e60000100a00 */
[----:B0-----:R-:W2:Y:S02]  /*2f910*/  LDL.LU.64 R20, [R1+0x3888] ;  /* 0x0038880001147983 */ /* 0x001ea40000300a00 */
[----:B--2---:R-:W-:Y:S01]  /*2f920*/  HMMA.16816.F32.BF16 R24, R16, R20, R24 ;  /* 0x000000141018723c */ /* 0x004fe20000041818 */
[----:B------:R-:W-:Y:S02]  /*2f930*/  IMAD.MOV.U32 R6, RZ, RZ, R20 ;  /* 0x000000ffff067224 */ /* 0x000fe400078e0014 */
[----:B------:R-:W-:Y:S11]  /*2f940*/  IMAD.MOV.U32 R3, RZ, RZ, R21 ;  /* 0x000000ffff037224 */ /* 0x000ff600078e0015 */
[----:B------:R-:W-:Y:S09]  /*2f950*/  @!UPT UIADD3 URZ, URZ, URZ, URZ ;  /* 0x0000003f3f3ff290 */ /* 0x000ff2000fffe03f */
[----:B------:R0:W-:Y:S01]  /*2f960*/  STL.64 [R1+0x750], R24 ;  /* 0x0007501801007387 */ /* 0x0001e20000100a00 */
[----:B------:R2:W-:Y:S02]  /*2f970*/  STL.64 [R1+0x758], R26 ;  /* 0x0007581a01007387 */ /* 0x0005e40000100a00 */
[----:B------:R-:W3:Y:S02]  /*2f980*/  LDL.LU.64 R20, [R1+0x740] ;  /* 0x0007400001147983 */ /* 0x000ee40000300a00 */
[----:B-1----:R-:W3:Y:S01]  /*2f990*/  LDL.LU.64 R22, [R1+0x748] ;  /* 0x0007480001167983 */ /* 0x002ee20000300a00 */
[----:B------:R-:W-:Y:S01]  /*2f9a0*/  STL [R1+0x3870], R6 ;  /* 0x0038700601007387 */ /* 0x000fe20000100800 */
[----:B------:R-:W-:Y:S03]  /*2f9b0*/  STL.64 [R1+0x3868], R4 ;  /* 0x0038680401007387 */ /* 0x000fe60000100a00 */
[----:B0-----:R-:W3:Y:S01]  /*2f9c0*/  LDL.LU.64 R24, [R1+0x650] ;  /* 0x0006500001187983 */ /* 0x001ee20000300a00 */
[----:B--2---:R-:W2:Y:S03]  /*2f9d0*/  LDL.LU.64 R26, [R1+0x658] ;  /* 0x00065800011a7983 */ /* 0x004ea60000300a00 */
[----:B--2---:R-:W-:Y:S01]  /*2f9e0*/  STL.64 [R1+0x3818], R26 ;  /* 0x0038181a01007387 */ /* 0x004fe20000100a00 */
[----:B---3--:R0:W-:Y:S02]  /*2f9f0*/  STL.64 [R1+0x3810], R24 ;  /* 0x0038101801007387 */ /* 0x0081e40000100a00 */
[----:B0-----:R-:W-:-:S02]  /*2fa00*/  IMAD.MOV.U32 R24, RZ, RZ, R13 ;  /* 0x000000ffff187224 */ /* 0x001fc400078e000d */
[----:B------:R-:W2:Y:S01]  /*2fa10*/  LDL.LU R13, [R1+0x3884] ;  /* 0x00388400010d7983 */ /* 0x000ea20000300800 */
[----:B------:R-:W-:Y:S02]  /*2fa20*/  IMAD.MOV.U32 R25, RZ, RZ, R10 ;  /* 0x000000ffff197224 */ /* 0x000fe400078e000a */
[----:B------:R-:W3:Y:S03]  /*2fa30*/  LDL.LU R10, [R1+0x3880] ;  /* 0x00388000010a7983 */ /* 0x000ee60000300800 */
[----:B------:R0:W-:Y:S02]  /*2fa40*/  STL.64 [R1+0x3828], R24 ;  /* 0x0038281801007387 */ /* 0x0001e40000100a00 */
[----:B0-----:R-:W-:Y:S02]  /*2fa50*/  IMAD.MOV.U32 R24, RZ, RZ, R14 ;  /* 0x000000ffff187224 */ /* 0x001fe400078e000e */
[----:B------:R-:W-:Y:S01]  /*2fa60*/  IMAD.MOV.U32 R25, RZ, RZ, R15 ;  /* 0x000000ffff197224 */ /* 0x000fe200078e000f */
[----:B------:R-:W3:Y:S01]  /*2fa70*/  LDL.LU R14, [R1+0x387c] ;  /* 0x00387c00010e7983 */ /* 0x000ee20000300800 */
[----:B------:R-:W3:Y:S03]  /*2fa80*/  LDL.LU R15, [R1+0x3878] ;  /* 0x00387800010f7983 */ /* 0x000ee60000300800 */
[----:B------:R0:W-:Y:S02]  /*2fa90*/  STL.64 [R1+0x3840], R24 ;  /* 0x0038401801007387 */ /* 0x0001e40000100a00 */
[----:B0-----:R-:W-:-:S02]  /*2faa0*/  IMAD.MOV.U32 R24, RZ, RZ, R11 ;  /* 0x000000ffff187224 */ /* 0x001fc400078e000b */
[----:B----4-:R-:W-:Y:S01]  /*2fab0*/  IMAD.MOV.U32 R25, RZ, RZ, R7 ;  /* 0x000000ffff197224 */ /* 0x010fe200078e0007 */
[----:B------:R-:W4:Y:S01]  /*2fac0*/  LDL.LU R11, [R1+0x3874] ;  /* 0x00387400010b7983 */ /* 0x000f220000300800 */
[----:B------:R-:W4:Y:S02]  /*2fad0*/  LDL.LU.64 R4, [R1+0x730] ;  /* 0x0007300001047983 */ /* 0x000f240000300a00 */
[----:B------:R-:W4:Y:S01]  /*2fae0*/  LDL.LU.64 R6, [R1+0x738] ;  /* 0x0007380001067983 */ /* 0x000f220000300a00 */
[----:B--2---:R-:W-:Y:S11]  /*2faf0*/  HMMA.16816.F32.BF16 R20, R16, R12, R20 ;  /* 0x0000000c1014723c */ /* 0x004ff60000041814 */
[----:B------:R-:W-:Y:S11]  /*2fb00*/  @!UPT UIADD3 URZ, URZ, URZ, URZ ;  /* 0x0000003f3f3ff290 */ /* 0x000ff6000fffe03f */
[----:B------:R-:W-:Y:S01]  /*2fb10*/  @!UPT UIADD3 URZ, URZ, URZ, URZ ;  /* 0x0000003f3f3ff290 */ /* 0x000fe2000fffe03f */
[----:B------:R0:W-:Y:S01]  /*2fb20*/  STL.64 [R1+0x740], R20 ;  /* 0x0007401401007387 */ /* 0x0001e20000100a00 */
[----:B------:R1:W-:Y:S03]  /*2fb30*/  STL.64 [R1+0x748], R22 ;  /* 0x0007481601007387 */ /* 0x0003e60000100a00 */
[----:B0-----:R-:W2:Y:S01]  /*2fb40*/  LDL.LU.64 R20, [R1+0x440] ;  /* 0x0004400001147983 */ /* 0x001ea20000300a00 */
[----:B-1----:R-:W2:Y:S02]  /*2fb50*/  LDL.LU.64 R22, [R1+0x448] ;  /* 0x0004480001167983 */ /* 0x002ea40000300a00 */
[----:B---3--:R-:W-:Y:S02]  /*2fb60*/  STL.64 [R1+0x37a0], R14 ;  /* 0x0037a00e01007387 */ /* 0x008fe40000100a00 */
[----:B------:R0:W-:Y:S02]  /*2fb70*/  STL.64 [R1+0x3798], R12 ;  /* 0x0037980c01007387 */ /* 0x0001e40000100a00 */
[----:B0-----:R-:W-:-:S02]  /*2fb80*/  IMAD.MOV.U32 R12, RZ, RZ, R29 ;  /* 0x000000ffff0c7224 */ /* 0x001fc400078e001d */
[----:B------:R-:W-:-:S05]  /*2fb90*/  IMAD.MOV.U32 R13, RZ, RZ, R28 ;  /* 0x000000ffff0d7224 */ /* 0x000fca00078e001c */
[----:B------:R0:W-:Y:S04]  /*2fba0*/  STL.64 [R1+0x3820], R12 ;  /* 0x0038200c01007387 */ /* 0x0001e80000100a00 */
[----:B0-----:R-:W3:Y:S01]  /*2fbb0*/  LDL.LU.64 R12, [R1+0x660] ;  /* 0x00066000010c7983 */ /* 0x001ee20000300a00 */
[----:B------:R-:W2:Y:S01]  /*2fbc0*/  LDL.LU.64 R14, [R1+0x668] ;  /* 0x00066800010e7983 */ /* 0x000ea20000300a00 */
[C---:B----4-:R-:W-:Y:S02]  /*2fbd0*/  HMMA.16816.F32.BF16 R4, R16.reuse, R8, R4 ;  /* 0x000000081004723c */ /* 0x050fe40000041804 */
[----:B--2---:R-:W-:Y:S01]  /*2fbe0*/  STL.64 [R1+0x3838], R14 ;  /* 0x0038380e01007387 */ /* 0x004fe20000100a00 */
[----:B---3--:R0:W-:Y:S03]  /*2fbf0*/  STL.64 [R1+0x3830], R12 ;  /* 0x0038300c01007387 */ /* 0x0081e60000100a00 */
[----:B0-----:R-:W2:Y:S01]  /*2fc00*/  LDL.LU.64 R12, [R1+0x670] ;  /* 0x00067000010c7983 */ /* 0x001ea20000300a00 */
[----:B------:R-:W3:Y:S03]  /*2fc10*/  LDL.LU.64 R14, [R1+0x678] ;  /* 0x00067800010e7983 */ /* 0x000ee60000300a00 */
[----:B---3--:R-:W-:Y:S01]  /*2fc20*/  STL.64 [R1+0x3850], R14 ;  /* 0x0038500e01007387 */ /* 0x008fe20000100a00 */
[----:B--2---:R0:W-:Y:S03]  /*2fc30*/  STL.64 [R1+0x3848], R12 ;  /* 0x0038480c01007387 */ /* 0x0041e60000100a00 */
[----:B0-----:R-:W2:Y:S01]  /*2fc40*/  LDL.LU.64 R12, [R1+0x680] ;  /* 0x00068000010c7983 */ /* 0x001ea20000300a00 */
[----:B------:R-:W2:Y:S08]  /*2fc50*/  LDL.LU.64 R14, [R1+0x688] ;  /* 0x00068800010e7983 */ /* 0x000eb00000300a00 */
[----:B------:R-:W-:Y:S02]  /*2fc60*/  STL.64 [R1+0x730], R4 ;  /* 0x0007300401007387 */ /* 0x000fe40000100a00 */
[----:B------:R0:W-:Y:S02]  /*2fc70*/  STL.64 [R1+0x738], R6 ;  /* 0x0007380601007387 */ /* 0x0001e40000100a00 */
[----:B0-----:R-:W3:Y:S01]  /*2fc80*/  LDL.LU R6, [R1+0x3870] ;  /* 0x0038700001067983 */ /* 0x001ee20000300800 */
[----:B------:R-:W4:Y:S02]  /*2fc90*/  LDL.LU.64 R4, [R1+0x3868] ;  /* 0x0038680001047983 */ /* 0x000f240000300a00 */
[----:B------:R-:W-:Y:S02]  /*2fca0*/  STL.64 [R1+0x3790], R10 ;  /* 0x0037900a01007387 */ /* 0x000fe40000100a00 */
[----:B------:R0:W-:Y:S02]  /*2fcb0*/  STL.64 [R1+0x3788], R8 ;  /* 0x0037880801007387 */ /* 0x0001e40000100a00 */
[----:B0-----:R-:W2:Y:S01]  /*2fcc0*/  LDL.64 R8, [R1+0x60] ;  /* 0x0000600001087983 */ /* 0x001ea20000100a00 */
[----:B----4-:R-:W-:Y:S03]  /*2fcd0*/  HMMA.16816.F32.BF16 R16, R16, R4, R20 ;  /* 0x000000041010723c */ /* 0x010fe60000041814 */
[----:B------:R-:W2:Y:S01]  /*2fce0*/  LDL.LU.64 R22, [R1+0x3860] ;  /* 0x0038600001167983 */ /* 0x000ea20000300a00 */
[----:B------:R-:W2:Y:S11]  /*2fcf0*/  LDL.LU.64 R20, [R1+0x3858] ;  /* 0x0038580001147983 */ /* 0x000eb60000300a00 */
[----:B------:R-:W-:Y:S08]  /*2fd00*/  @!UPT UIADD3 URZ, URZ, URZ, URZ ;  /* 0x0000003f3f3ff290 */ /* 0x000ff0000fffe03f */
[----:B------:R0:W-:Y:S01]  /*2fd10*/  STL.64 [R1+0x440], R16 ;  /* 0x0004401001007387 */ /* 0x0001e20000100a00 */
[----:B------:R-:W-:Y:S03]  /*2fd20*/  STL.64 [R1+0x448], R18 ;  /* 0x0004481201007387 */ /* 0x000fe60000100a00 */
[----:B0-----:R-:W4:Y:S01]  /*2fd30*/  LDL.64 R16, [R1+0x70] ;  /* 0x0000700001107983 */ /* 0x001f220000100a00 */
[----:B------:R0:W-:Y:S03]  /*2fd40*/  STL.64 [R1+0x37f8], R4 ;  /* 0x0037f80401007387 */ /* 0x0001e60000100a00 */
[----:B0-----:R-:W3:Y:S01]  /*2fd50*/  LDL.64 R4, [R1+0x80] ;  /* 0x0000800001047983 */ /* 0x001ee20000100a00 */
[C---:B--2---:R-:W-:Y:S03]  /*2fd60*/  HMMA.16816.F32.BF16 R24, R20.reuse, R24, R12 ;  /* 0x000000181418723c */ /* 0x044fe6000004180c */
[----:B------:R-:W2:Y:S01]  /*2fd70*/  LDL.LU.64 R14, [R1+0x3850] ;  /* 0x00385000010e7983 */ /* 0x000ea20000300a00 */
[----:B------:R-:W2:Y:S11]  /*2fd80*/  LDL.LU.64 R12, [R1+0x3848] ;  /* 0x00384800010c7983 */ /* 0x000eb60000300a00 */
[----:B------:R-:W-:Y:S08]  /*2fd90*/  @!UPT UIADD3 URZ, URZ, URZ, URZ ;  /* 0x0000003f3f3ff290 */ /* 0x000ff0000fffe03f */
        /* <DEDUP_REMOVED lines=17> */
[----:B--2---:R-:W-:Y:S01]  /*2feb0*/  HMMA.16816.F32.BF16 R12, R20, R12, R24 ;  /* 0x0000000c140c723c */ /* 0x004fe20000041818 */
[----:B------:R-:W2:Y:S11]  /*2fec0*/  LDL.LU.64 R24, [R1+0x3808] ;  /* 0x0038080001187983 */ /* 0x000eb60000300a00 */
[----:B------:R-:W-:Y:S11]  /*2fed0*/  @!UPT UIADD3 URZ, URZ, URZ, URZ ;  /* 0x0000003f3f3ff290 */ /* 0x000ff6000fffe03f */
[----:B------:R3:W-:Y:S01]  /*2fee0*/  STL.64 [R1+0x650], R12 ;  /* 0x0006500c01007387 */ /* 0x0007e20000100a00 */
[----:B------:R-:W-:Y:S02]  /*2fef0*/  STL.64 [R1+0x658], R14 ;  /* 0x0006580e01007387 */ /* 0x000fe40000100a00 */
[----:B---3--:R-:W-:Y:S02]  /*2ff00*/  IMAD.MOV.U32 R12, RZ, RZ, R6 ;  /* 0x000000ffff0c7224 */ /* 0x008fe400078e0006 */
[----:B------:R-:W-:-:S05]  /*2ff10*/  IMAD.MOV.U32 R13, RZ, RZ, R3 ;  /* 0x000000ffff0d7224 */ /* 0x000fca00078e0003 */
[----:B------:R0:W-:Y:S04]  /*2ff20*/  STL.64 [R1+0x37b8], R12 ;  /* 0x0037b80c01007387 */ /* 0x0001e80000100a00 */
[----:B0-----:R-:W3:Y:S04]  /*2ff30*/  LDL.64 R12, [R1+0x10] ;  /* 0x00001000010c7983 */ /* 0x001ee80000100a00 */
[----:B---3--:R0:W-:Y:S04]  /*2ff40*/  STL.64 [R1+0x37d0], R12 ;  /* 0x0037d00c01007387 */ /* 0x0081e80000100a00 */
[----:B0-----:R-:W3:Y:S01]  /*2ff50*/  LDL.LU.64 R12, [R1+0x640] ;  /* 0x00064000010c7983 */ /* 0x001ee20000300a00 */
[----:B------:R-:W3:Y:S02]  /*2ff60*/  LDL.LU.64 R14, [R1+0x648] ;  /* 0x00064800010e7983 */ /* 0x000ee40000300a00 */
[----:B------:R-:W-:-:S02]  /*2ff70*/  IMAD.MOV.U32 R28, RZ, RZ, R4 ;  /* 0x000000ffff1c7224 */ /* 0x000fc400078e0004 */
[----:B------:R-:W-:Y:S01]  /*2ff80*/  IMAD.MOV.U32 R3, RZ, RZ, R5 ;  /* 0x000000ffff037224 */ /* 0x000fe200078e0005 */
[----:B---3--:R-:W-:Y:S11]  /*2ff90*/  HMMA.16816.F32.BF16 R12, R20, R4, R12 ;  /* 0x00000004140c723c */ /* 0x008ff6000004180c */
[----:B------:R-:W-:Y:S11]  /*2ffa0*/  @!UPT UIADD3 URZ, URZ, URZ, URZ ;  /* 0x0000003f3f3ff290 */ /* 0x000ff6000fffe03f */
[----:B------:R-:W-:Y:S01]  /*2ffb0*/  @!UPT UIADD3 URZ, URZ, URZ, URZ ;  /* 0x0000003f3f3ff290 */ /* 0x000fe2000fffe03f */
[----:B------:R0:W-:Y:S01]  /*2ffc0*/  STL.64 [R1+0x640], R12 ;  /* 0x0006400c01007387 */ /* 0x0001e20000100a00 */
[----:B------:R-:W-:Y:S02]  /*2ffd0*/  STL.64 [R1+0x648], R14 ;  /* 0x0006480e01007387 */ /* 0x000fe40000100a00 */
[----:B------:R-:W3:Y:S02]  /*2ffe0*/  LDL.LU.64 R4, [R1+0x620] ;  /* 0x0006200001047983 */ /* 0x000ee40000300a00 */
[----:B------:R-:W3:Y:S02]  /*2fff0*/  LDL.LU.64 R6, [R1+0x628] ;  /* 0x0006280001067983 */ /* 0x000ee40000300a00 */
[----:B0-----:R-:W-:Y:S02]  /*30000*/  IMAD.MOV.U32 R12, RZ, RZ, R2 ;  /* 0x000000ffff0c7224 */ /* 0x001fe400078e0002 */
[----:B------:R-:W-:-:S05]  /*30010*/  IMAD.MOV.U32 R13, RZ, RZ, R0 ;  /* 0x000000ffff0d7224 */ /* 0x000fca00078e0000 */
[----:B------:R0:W-:Y:S04]  /*30020*/  STL.64 [R1+0x37e8], R12 ;  /* 0x0037e80c01007387 */ /* 0x0001e80000100a00 */
[----:B0-----:R-:W2:Y:S04]  /*30030*/  LDL.LU.64 R12, [R1+0x30] ;  /* 0x00003000010c7983 */ /* 0x001ea80000300a00 */
[----:B--2---:R0:W-:Y:S04]  /*30040*/  STL.64 [R1+0x37f0], R12 ;  /* 0x0037f00c01007387 */ /* 0x0041e80000100a00 */
[----:B0-----:R-:W2:Y:S04]  /*30050*/  LDL.64 R12, [R1+0x40] ;  /* 0x00004000010c7983 */ /* 0x001ea80000100a00 */
[----:B--2---:R0:W-:Y:S04]  /*30060*/  STL.64 [R1+0x3800], R12 ;  /* 0x0038000c01007387 */ /* 0x0041e80000100a00 */
[----:B0-----:R-:W2:Y:S01]  /*30070*/  LDL.LU.64 R12, [R1+0x630] ;  /* 0x00063000010c7983 */ /* 0x001ea20000300a00 */
[----:B------:R-:W2:Y:S01]  /*30080*/  LDL.LU.64 R14, [R1+0x638] ;  /* 0x00063800010e7983 */ /* 0x000ea20000300a00 */
[----:B---3--:R-:W-:Y:S01]  /*30090*/  HMMA.16816.F32.BF16 R4, R20, R8, R4 ;  /* 0x000000081404723c */ /* 0x008fe20000041804 */
[----:B----4-:R-:W-:Y:S01]  /*300a0*/  IMAD.MOV.U32 R0, RZ, RZ, R17 ;  /* 0x000000ffff007224 */ /* 0x010fe200078e0011 */
[----:B------:R-:W-:Y:S01]  /*300b0*/  STL [R1+0x3764], R3 ;  /* 0x0037640301007387 */ /* 0x000fe20000100800 */
[----:B------:R-:W-:-:S02]  /*300c0*/  IMAD.MOV.U32 R2, RZ, RZ, R16 ;  /* 0x000000ffff027224 */ /* 0x000fc400078e0010 */
[----:B------:R0:W-:Y:S02]  /*300d0*/  STL [R1+0x3760], R28 ;  /* 0x0037601c01007387 */ /* 0x0001e40000100800 */
[----:B------:R-:W-:Y:S02]  /*300e0*/  IMAD.MOV.U32 R29, RZ, RZ, R9 ;  /* 0x000000ffff1d7224 */ /* 0x000fe400078e0009 */
[----:B0-----:R-:W-:Y:S01]  /*300f0*/  IMAD.MOV.U32 R28, RZ, RZ, R8 ;  /* 0x000000ffff1c7224 */ /* 0x001fe200078e0008 */
[C---:B--2---:R-:W-:Y:S11]  /*30100*/  HMMA.16816.F32.BF16 R12, R20.reuse, R16, R12 ;  /* 0x00000010140c723c */ /* 0x044ff6000004180c */
[----:B------:R-:W-:Y:S11]  /*30110*/  @!UPT UIADD3 URZ, URZ, URZ, URZ ;  /* 0x0000003f3f3ff290 */ /* 0x000ff6000fffe03f */
[----:B------:R-:W-:Y:S01]  /*30120*/  @!UPT UIADD3 URZ, URZ, URZ, URZ ;  /* 0x0000003f3f3ff290 */ /* 0x000fe2000fffe03f */
[----:B------:R0:W-:Y:S01]  /*30130*/  STL.64 [R1+0x630], R12 ;  /* 0x0006300c01007387 */ /* 0x0001e20000100a00 */
[----:B------:R1:W-:Y:S02]  /*30140*/  STL.64 [R1+0x638], R14 ;  /* 0x0006380e01007387 */ /* 0x0003e40000100a00 */
[----:B------:R-:W-:Y:S02]  /*30150*/  STL [R1+0x376c], R0 ;  /* 0x00376c0001007387 */ /* 0x000fe40000100800 */
[----:B------:R-:W-:Y:S01]  /*30160*/  STL [R1+0x3768], R2 ;  /* 0x0037680201007387 */ /* 0x000fe20000100800 */
[----:B------:R2:W-:Y:S01]  /*30170*/  STL.64 [R1+0x620], R4 ;  /* 0x0006200401007387 */ /* 0x0005e20000100a00 */
[----:B------:R3:W-:Y:S03]  /*30180*/  STL.64 [R1+0x628], R6 ;  /* 0x0006280601007387 */ /* 0x0007e60000100a00 */
[----:B0-----:R-:W4:Y:S01]  /*30190*/  LDL.LU.64 R12, [R1+0x610] ;  /* 0x00061000010c7983 */ /* 0x001f220000300a00 */
[----:B-1----:R-:W4:Y:S03]  /*301a0*/  LDL.LU.64 R14, [R1+0x618] ;  /* 0x00061800010e7983 */ /* 0x002f260000300a00 */
[----:B--2---:R-:W2:Y:S01]  /*301b0*/  LDL.LU.64 R4, [R1+0x600] ;  /* 0x0006000001047983 */ /* 0x004ea20000300a00 */
[----:B---3--:R-:W2:Y:S02]  /*301c0*/  LDL.LU.64 R6, [R1+0x608] ;  /* 0x0006080001067983 */ /* 0x008ea40000300a00 */
[----:B------:R-:W3:Y:S02]  /*301d0*/  LDL.LU.64 R16, [R1+0x5f0] ;  /* 0x0005f00001107983 */ /* 0x000ee40000300a00 */
[----:B------:R-:W3:Y:S01]  /*301e0*/  LDL.LU.64 R18, [R1+0x5f8] ;  /* 0x0005f80001127983 */ /* 0x000ee20000300a00 */
[----:B------:R-:W2:Y:S01]  /*301f0*/  LDL.LU.64 R8, [R1+0x5b0] ;  /* 0x0005b00001087983 */ /* 0x000ea20000300a00 */
[----:B------:R-:W2:Y:S03]  /*30200*/  LDL.LU.64 R10, [R1+0x5b8] ;  /* 0x0005b800010a7983 */ /* 0x000ea60000300a00 */
[----:B--2---:R-:W-:Y:S01]  /*30210*/  STL.64 [R1+0x37b0], R10 ;  /* 0x0037b00a01007387 */ /* 0x004fe20000100a00 */
[----:B------:R0:W-:Y:S03]  /*30220*/  STL.64 [R1+0x37a8], R8 ;  /* 0x0037a80801007387 */ /* 0x0001e60000100a00 */
[----:B0-----:R-:W2:Y:S01]  /*30230*/  LDL.LU.64 R8, [R1+0x5c0] ;  /* 0x0005c00001087983 */ /* 0x001ea20000300a00 */
[----:B------:R-:W2:Y:S01]  /*30240*/  LDL.LU.64 R10, [R1+0x5c8] ;  /* 0x0005c800010a7983 */ /* 0x000ea20000300a00 */
[----:B----4-:R-:W-:Y:S02]  /*30250*/  HMMA.16816.F32.BF16 R12, R20, R24, R12 ;  /* 0x00000018140c723c */ /* 0x010fe4000004180c */
[----:B--2---:R-:W-:Y:S01]  /*30260*/  STL.64 [R1+0x37c8], R10 ;  /* 0x0037c80a01007387 */ /* 0x004fe20000100a00 */
[----:B------:R0:W-:Y:S03]  /*30270*/  STL.64 [R1+0x37c0], R8 ;  /* 0x0037c00801007387 */ /* 0x0001e60000100a00 */
[----:B0-----:R-:W2:Y:S01]  /*30280*/  LDL.LU.64 R8, [R1+0x5d0] ;  /* 0x0005d00001087983 */ /* 0x001ea20000300a00 */
[----:B------:R-:W4:Y:S03]  /*30290*/  LDL.LU.64 R10, [R1+0x5d8] ;  /* 0x0005d800010a7983 */ /* 0x000f260000300a00 */
[----:B----4-:R-:W-:Y:S01]  /*302a0*/  STL.64 [R1+0x37e0], R10 ;  /* 0x0037e00a01007387 */ /* 0x010fe20000100a00 */
[----:B--2---:R0:W-:Y:S03]  /*302b0*/  STL.64 [R1+0x37d8], R8 ;  /* 0x0037d80801007387 */ /* 0x0041e60000100a00 */
[----:B0-----:R-:W2:Y:S01]  /*302c0*/  LDL.LU.64 R8, [R1+0x5e0] ;  /* 0x0005e00001087983 */ /* 0x001ea20000300a00 */
[----:B------:R-:W2:Y:S02]  /*302d0*/  LDL.LU.64 R10, [R1+0x5e8] ;  /* 0x0005e800010a7983 */ /* 0x000ea40000300a00 */
[----:B------:R-:W-:Y:S06]  /*302e0*/  STL [R1+0x3770], R28 ;  /* 0x0037701c01007387 */ /* 0x000fec0000100800 */
[----:B------:R0:W-:Y:S01]  /*302f0*/  STL.64 [R1+0x610], R12 ;  /* 0x0006100c01007387 */ /* 0x0001e20000100a00 */
[----:B------:R-:W-:Y:S04]  /*30300*/  STL.64 [R1+0x618], R14 ;  /* 0x0006180e01007387 */ /* 0x000fe80000100a00 */
[----:B0-----:R-:W4:Y:S01]  /*30310*/  LDL.LU.64 R12, [R1+0x3800] ;  /* 0x00380000010c7983 */ /* 0x001f220000300a00 */
[----:B------:R-:W-:-:S02]  /*30320*/  IMAD.MOV.U32 R2, RZ, RZ, R24 ;  /* 0x000000ffff027224 */ /* 0x000fc400078e0018 */
[----:B------:R-:W-:Y:S02]  /*30330*/  IMAD.MOV.U32 R3, RZ, RZ, R25 ;  /* 0x000000ffff037224 */ /* 0x000fe400078e0019 */
[----:B------:R-:W2:Y:S01]  /*30340*/  LDL.LU.64 R24, [R1+0x430] ;  /* 0x0004300001187983 */ /* 0x000ea20000300a00 */
[----:B------:R-:W2:Y:S01]  /*30350*/  LDL.LU.64 R26, [R1+0x438] ;  /* 0x00043800011a7983 */ /* 0x000ea20000300a00 */
[C---:B----4-:R-:W-:Y:S11]  /*30360*/  HMMA.16816.F32.BF16 R4, R20.reuse, R12, R4 ;  /* 0x0000000c1404723c */ /* 0x050ff60000041804 */
[----:B------:R-:W-:Y:S11]  /*30370*/  @!UPT UIADD3 URZ, URZ, URZ, URZ ;  /* 0x0000003f3f3ff290 */ /* 0x000ff6000fffe03f */
[----:B------:R-:W-:Y:S01]  /*30380*/  @!UPT UIADD3 URZ, URZ, URZ, URZ ;  /* 0x0000003f3f3ff290 */ /* 0x000fe2000fffe03f */
[----:B------:R0:W-:Y:S01]  /*30390*/  STL.64 [R1+0x600], R4 ;  /* 0x0006000401007387 */ /* 0x0001e20000100a00 */
[----:B------:R1:W-:Y:S03]  /*303a0*/  STL.64 [R1+0x608], R6 ;  /* 0x0006080601007387 */ /* 0x0003e60000100a00 */
[----:B0-----:R-:W4:Y:S01]  /*303b0*/  LDL.LU.64 R4, [R1+0x37f8] ;  /* 0x0037f80001047983 */ /* 0x001f220000300a00 */
[----:B-1----:R-:W-:Y:S02]  /*303c0*/  IMAD.MOV.U32 R7, RZ, RZ, R12 ;  /* 0x000000ffff077224 */ /* 0x002fe400078e000c */
[----:B------:R-:W-:Y:S02]  /*303d0*/  IMAD.MOV.U32 R6, RZ, RZ, R13 ;  /* 0x000000ffff067224 */ /* 0x000fe400078e000d */
[----:B------:R-:W3:Y:S02]  /*303e0*/  LDL.LU.64 R12, [R1+0x37f0] ;  /* 0x0037f000010c7983 */ /* 0x000ee40000300a00 */
[C---:B---3--:R-:W-:Y:S11]  /*303f0*/  HMMA.16816.F32.BF16 R16, R20.reuse, R12, R16 ;  /* 0x0000000c1410723c */ /* 0x048ff60000041810 */
[----:B------:R-:W-:Y:S11]  /*30400*/  @!UPT UIADD3 URZ, URZ, URZ, URZ ;  /* 0x0000003f3f3ff290 */ /* 0x000ff6000fffe03f */
[----:B------:R-:W-:Y:S01]  /*30410*/  @!UPT UIADD3 URZ, URZ, URZ, URZ ;  /* 0x0000003f3f3ff290 */ /* 0x000fe2000fffe03f */
[----:B------:R0:W-:Y:S01]  /*30420*/  STL.64 [R1+0x5f0], R16 ;  /* 0x0005f01001007387 */ /* 0x0001e20000100a00 */
[----:B------:R-:W-:Y:S02]  /*30430*/  STL.64 [R1+0x5f8], R18 ;  /* 0x0005f81201007387 */ /* 0x000fe40000100a00 */
[----:B0-----:R-:W-:Y:S02]  /*30440*/  IMAD.MOV.U32 R17, RZ, RZ, R12 ;  /* 0x000000ffff117224 */ /* 0x001fe400078e000c */
[----:B------:R-:W-:Y:S02]  /*30450*/  IMAD.MOV.U32 R16, RZ, RZ, R13 ;  /* 0x000000ffff107224 */ /* 0x000fe400078e000d */
[----:B------:R-:W2:Y:S02]  /*30460*/  LDL.LU.64 R12, [R1+0x37e8] ;  /* 0x0037e800010c7983 */ /* 0x000ea40000300a00 */
[C---:B--2---:R-:W-:Y:S02]  /*30470*/  HMMA.16816.F32.BF16 R12, R20.reuse, R12, R8 ;  /* 0x0000000c140c723c */ /* 0x044fe40000041808 */
[----:B------:R-:W2:Y:S01]  /*30480*/  LDL.LU.64 R10, [R1+0x37e0] ;  /* 0x0037e000010a7983 */ /* 0x000ea20000300a00 */
[----:B------:R-:W2:Y:S11]  /*30490*/  LDL.LU.64 R8, [R1+0x37d8] ;  /* 0x0037d80001087983 */ /* 0x000eb60000300a00 */
[----:B------:R-:W-:Y:S09]  /*304a0*/  @!UPT UIADD3 URZ, URZ, URZ, URZ ;  /* 0x0000003f3f3ff290 */ /* 0x000ff2000fffe03f */
        /* <DEDUP_REMOVED lines=18> */
[----:B0-----:R-:W3:Y:S01]  /*305d0*/  LDL.LU.64 R14, [R1+0x37a0] ;  /* 0x0037a000010e7983 */ /* 0x001ee20000300a00 */
[----:B------:R-:W2:Y:S02]  /*305e0*/  LDL.LU.64 R12, [R1+0x3798] ;  /* 0x00379800010c7983 */ /* 0x000ea40000300a00 */
[C---:B--2---:R-:W-:Y:S11]  /*305f0*/  HMMA.16816.F32.BF16 R8, R20.reuse, R12, R8 ;  /* 0x0000000c1408723c */ /* 0x044ff60000041808 */
[----:B------:R-:W-:Y:S11]  /*30600*/  @!UPT UIADD3 URZ, URZ, URZ, URZ ;  /* 0x0000003f3f3ff290 */ /* 0x000ff6000fffe03f */
[----:B------:R-:W-:Y:S01]  /*30610*/  @!UPT UIADD3 URZ, URZ, URZ, URZ ;  /* 0x0000003f3f3ff290 */ /* 0x000fe2000fffe03f */
[----:B------:R-:W-:Y:S01]  /*30620*/  STL.64 [R1+0x5b0], R8 ;  /* 0x0005b00801007387 */ /* 0x000fe20000100a00 */
[----:B------:R0:W-:Y:S03]  /*30630*/  STL.64 [R1+0x5b8], R10 ;  /* 0x0005b80a01007387 */ /* 0x0001e60000100a00 */
[----:B0-----:R-:W2:Y:S01]  /*30640*/  LDL.LU.64 R10, [R1+0x3790] ;  /* 0x00379000010a7983 */ /* 0x001ea20000300a00 */
[----:B------:R-:W2:Y:S02]  /*30650*/  LDL.LU.64 R8, [R1+0x3788] ;  /* 0x0037880001087983 */ /* 0x000ea40000300a00 */
[----:B---3--:R0:W-:Y:S02]  /*30660*/  STL.64 [R1+0x36a8], R14 ;  /* 0x0036a80e01007387 */ /* 0x0081e40000100a00 */
[----:B0-----:R-:W3:Y:S01]  /*30670*/  LDL R15, [R1+0x1774] ;  /* 0x00177400010f7983 */ /* 0x001ee20000100800 */
[----:B------:R-:W-:Y:S01]  /*30680*/  STL.64 [R1+0x36a0], R12 ;  /* 0x0036a00c01007387 */ /* 0x000fe20000100a00 */
[C---:B--2---:R-:W-:Y:S11]  /*30690*/  HMMA.16816.F32.BF16 R24, R20.reuse, R8, R24 ;  /* 0x000000081418723c */ /* 0x044ff60000041818 */
[----:B------:R-:W-:Y:S11]  /*306a0*/  @!UPT UIADD3 URZ, URZ, URZ, URZ ;  /* 0x0000003f3f3ff290 */ /* 0x000ff6000fffe03f */
[----:B------:R-:W-:Y:S01]  /*306b0*/  @!UPT UIADD3 URZ, URZ, URZ, URZ ;  /* 0x0000003f3f3ff290 */ /* 0x000fe2000fffe03f */
[----:B------:R-:W-:Y:S01]  /*306c0*/  STL.64 [R1+0x5a0], R24 ;  /* 0x0005a01801007387 */ /* 0x000fe20000100a00 */
[----:B------:R0:W-:Y:S03]  /*306d0*/  STL.64 [R1+0x5a8], R26 ;  /* 0x0005a81a01007387 */ /* 0x0001e60000100a00 */
[----:B0-----:R-:W4:Y:S01]  /*306e0*/  LDL.LU.64 R26, [R1+0x3780] ;  /* 0x00378000011a7983 */ /* 0x001f220000300a00 */
[----:B------:R-:W4:Y:S02]  /*306f0*/  LDL.LU.64 R24, [R1+0x3778] ;  /* 0x0037780001187983 */ /* 0x000f240000300a00 */
[----:B------:R-:W-:Y:S02]  /*30700*/  STL.64 [R1+0x3698], R10 ;  /* 0x0036980a01007387 */ /* 0x000fe40000100a00 */
[----:B------:R4:W-:Y:S02]  /*30710*/  STL.64 [R1+0x3690], R8 ;  /* 0x0036900801007387 */ /* 0x0009e40000100a00 */
[----:B----4-:R-:W-:Y:S01]  /*30720*/  HMMA.16816.F32.BF16 R8, R20, R4, R24 ;  /* 0x000000041408723c */ /* 0x010fe20000041818 */
[----:B---3--:R-:W-:Y:S06]  /*30730*/  LDSM.16.MT88.4 R24, [R15+0x10080] ;  /* 0x010080000f18783b */ /* 0x008fec0000004200 */
[----:B------:R-:W-:-:S02]  /*30740*/  IMAD.MOV.U32 R20, RZ, RZ, R17 ;  /* 0x000000ffff147224 */ /* 0x000fc400078e0011 */
[----:B------:R-:W-:Y:S02]  /*30750*/  IMAD.MOV.U32 R21, RZ, RZ, R16 ;  /* 0x000000ffff157224 */ /* 0x000fe400078e0010 */
[----:B------:R-:W0:Y:S11]  /*30760*/  LDSM.16.MT88.4 R16, [R15+0x10000] ;  /* 0x010000000f10783b */ /* 0x000e360000004200 */
[----:B------:R-:W-:Y:S01]  /*30770*/  @!UPT UIADD3 URZ, URZ, URZ, URZ ;  /* 0x0000003f3f3ff290 */ /* 0x000fe2000fffe03f */
[----:B------:R-:W-:Y:S01]  /*30780*/  STL.64 [R1+0x1e0], R8 ;  /* 0x0001e00801007387 */ /* 0x000fe20000100a00 */
[----:B------:R-:W-:Y:S02]  /*30790*/  STL.64 [R1+0x1e8], R10 ;  /* 0x0001e80a01007387 */ /* 0x000fe40000100a00 */
[----:B------:R-:W-:Y:S02]  /*307a0*/  STL.64 [R1+0x36e8], R20 ;  /* 0x0036e81401007387 */ /* 0x000fe40000100a00 */
[----:B------:R-:W2:Y:S02]  /*307b0*/  LDL.LU.64 R12, [R1] ;  /* 0x00000000010c7983 */ /* 0x000ea40000300a00 */
[----:B--2---:R1:W-:Y:S02]  /*307c0*/  STL.64 [R1+0x36b0], R12 ;  /* 0x0036b00c01007387 */ /* 0x0043e40000100a00 */
[----:B-1----:R-:W-:Y:S02]  /*307d0*/  IMAD.MOV.U32 R12, RZ, RZ, R28 ;  /* 0x000000ffff0c7224 */ /* 0x002fe400078e001c */
[----:B------:R-:W-:Y:S01]  /*307e0*/  IMAD.MOV.U32 R13, RZ, RZ, R0 ;  /* 0x000000ffff0d7224 */ /* 0x000fe200078e0000 */
[----:B------:R-:W2:Y:S01]  /*307f0*/  LDL.LU R28, [R1+0x3770] ;  /* 0x00377000011c7983 */ /* 0x000ea20000300800 */
[----:B------:R-:W2:Y:S02]  /*30800*/  LDL.LU R0, [R1+0x376c] ;  /* 0x00376c0001007983 */ /* 0x000ea40000300800 */
[----:B------:R-:W4:Y:S02]  /*30810*/  LDL.64 R8, [R1+0x90] ;  /* 0x0000900001087983 */ /* 0x000f240000100a00 */
[----:B------:R-:W-:-:S02]  /*30820*/  IMAD.MOV.U32 R20, RZ, RZ, R7 ;  /* 0x000000ffff147224 */ /* 0x000fc400078e0007 */
[----:B------:R-:W-:Y:S01]  /*30830*/  IMAD.MOV.U32 R21, RZ, RZ, R6 ;  /* 0x000000ffff157224 */ /* 0x000fe200078e0006 */
[----:B----4-:R1:W-:Y:S04]  /*30840*/  STL.64 [R1+0x3750], R8 ;  /* 0x0037500801007387 */ /* 0x0103e80000100a00 */
[----:B-1----:R-:W0:Y:S01]  /*30850*/  LDL.LU.64 R8, [R1+0xc0] ;  /* 0x0000c00001087983 */ /* 0x002e220000300a00 */
[----:B------:R1:W-:Y:S03]  /*30860*/  STL.64 [R1+0x3700], R20 ;  /* 0x0037001401007387 */ /* 0x0003e60000100a00 */
[----:B-1----:R-:W0:Y:S01]  /*30870*/  LDL.LU.64 R20, [R1+0x420] ;  /* 0x0004200001147983 */ /* 0x002e220000300a00 */
[----:B------:R-:W0:Y:S02]  /*30880*/  LDL.LU.64 R22, [R1+0x428] ;  /* 0x0004280001167983 */ /* 0x000e240000300a00 */
[----:B------:R1:W-:Y:S02]  /*30890*/  STL.64 [R1+0x36c8], R12 ;  /* 0x0036c80c01007387 */ /* 0x0003e40000100a00 */
[----:B-1----:R-:W4:Y:S04]  /*308a0*/  LDL.LU.64 R12, [R1+0x20] ;  /* 0x00002000010c7983 */ /* 0x002f280000300a00 */
[----:B----4-:R0:W-:Y:S02]  /*308b0*/  STL.64 [R1+0x36e0], R12 ;  /* 0x0036e00c01007387 */ /* 0x0101e40000100a00 */
[----:B0-----:R-:W-:Y:S02]  /*308c0*/  HMMA.16816.F32.BF16 R12, R16, R8, R20 ;  /* 0x00000008100c723c */ /* 0x001fe40000041814 */
[----:B------:R-:W-:Y:S01]  /*308d0*/  STL [R1+0x367c], R26 ;  /* 0x00367c1a01007387 */ /* 0x000fe20000100800 */
[----:B------:R-:W-:Y:S02]  /*308e0*/  STL [R1+0x3678], R27 ;  /* 0x0036781b01007387 */ /* 0x000fe40000100800 */
[----:B------:R0:W-:Y:S02]  /*308f0*/  STL.64 [R1+0x3758], R24 ;  /* 0x0037581801007387 */ /* 0x0001e40000100a00 */
[----:B------:R-:W-:Y:S11]  /*30900*/  IMAD.MOV.U32 R20, RZ, RZ, R2 ;  /* 0x000000ffff147224 */ /* 0x000ff600078e0002 */
[----:B------:R-:W-:Y:S05]  /*30910*/  @!UPT UIADD3 URZ, URZ, URZ, URZ ;  /* 0x0000003f3f3ff290 */ /* 0x000fea000fffe03f */
[----:B------:R1:W-:Y:S01]  /*30920*/  STL.64 [R1+0x430], R12 ;  /* 0x0004300c01007387 */ /* 0x0003e20000100a00 */
[----:B------:R4:W-:Y:S02]  /*30930*/  STL.64 [R1+0x438], R14 ;  /* 0x0004380e01007387 */ /* 0x0009e40000100a00 */
[----:B0-----:R-:W3:Y:S02]  /*30940*/  LDL.LU.64 R24, [R1+0x410] ;  /* 0x0004100001187983 */ /* 0x001ee40000300a00 */
[----:B------:R-:W3:Y:S01]  /*30950*/  LDL.LU.64 R26, [R1+0x418] ;  /* 0x00041800011a7983 */ /* 0x000ee20000300a00 */
[----:B------:R-:W3:Y:S01]  /*30960*/  LDL.LU R2, [R1+0x3768] ;  /* 0x0037680001027983 */ /* 0x000ee20000300800 */
[----:B------:R-:W-:Y:S02]  /*30970*/  IMAD.MOV.U32 R21, RZ, RZ, R3 ;  /* 0x000000ffff157224 */ /* 0x000fe400078e0003 */
[----:B------:R-:W-:Y:S02]  /*30980*/  IMAD.MOV.U32 R7, RZ, RZ, R8 ;  /* 0x000000ffff077224 */ /* 0x000fe400078e0008 */
[----:B------:R-:W-:Y:S01]  /*30990*/  IMAD.MOV.U32 R6, RZ, RZ, R9 ;  /* 0x000000ffff067224 */ /* 0x000fe200078e0009 */
[----:B------:R-:W3:Y:S01]  /*309a0*/  LDL.LU R3, [R1+0x3764] ;  /* 0x0037640001037983 */ /* 0x000ee20000300800 */
[----:B------:R-:W3:Y:S02]  /*309b0*/  LDL.LU.64 R8, [R1+0x400] ;  /* 0x0004000001087983 */ /* 0x000ee40000300a00 */
[----:B------:R-:W3:Y:S01]  /*309c0*/  LDL.LU.64 R10, [R1+0x408] ;  /* 0x00040800010a7983 */ /* 0x000ee20000300a00 */
[----:B-1----:R-:W3:Y:S01]  /*309d0*/  LDL.LU.64 R12, [R1+0x3f0] ;  /* 0x0003f000010c7983 */ /* 0x002ee20000300a00 */
[----:B----4-:R-:W4:Y:S02]  /*309e0*/  LDL.LU.64 R14, [R1+0x3f8] ;  /* 0x0003f800010e7983 */ /* 0x010f240000300a00 */
[----:B------:R0:W-:Y:S02]  /*309f0*/  STL.64 [R1+0x3718], R20 ;  /* 0x0037181401007387 */ /* 0x0001e40000100a00 */
[----:B0-----:R-:W4:Y:S01]  /*30a00*/  LDL.LU.64 R20, [R1+0xa0] ;  /* 0x0000a00001147983 */ /* 0x001f220000300a00 */
[----:B------:R-:W-:Y:S02]  /*30a10*/  STL.64 [R1+0x3688], R6 ;  /* 0x0036880601007387 */ /* 0x000fe40000100a00 */
[----:B------:R2:W-:Y:S02]  /*30a20*/  STL.64 [R1+0x3680], R4 ;  /* 0x0036800401007387 */ /* 0x0005e40000100a00 */
[----:B--2---:R-:W-:-:S02]  /*30a30*/  IMAD.MOV.U32 R4, RZ, RZ, R28 ;  /* 0x000000ffff047224 */ /* 0x004fc400078e001c */
[----:B------:R-:W-:Y:S01]  /*30a40*/  IMAD.MOV.U32 R5, RZ, RZ, R29 ;  /* 0x000000ffff057224 */ /* 0x000fe200078e001d */
[----:B------:R-:W2:Y:S04]  /*30a50*/  LDL.LU R28, [R1+0x3760] ;  /* 0x00376000011c7983 */ /* 0x000ea80000300800 */
[----:B------:R0:W-:Y:S02]  /*30a60*/  STL.64 [R1+0x3720], R4 ;  /* 0x0037200401007387 */ /* 0x0001e40000100a00 */
[----:B0-----:R-:W-:Y:S02]  /*30a70*/  IMAD.MOV.U32 R5, RZ, RZ, R0 ;  /* 0x000000ffff057224 */ /* 0x001fe400078e0000 */
[----:B---3--:R-:W-:-:S05]  /*30a80*/  IMAD.MOV.U32 R4, RZ, RZ, R2 ;  /* 0x000000ffff047224 */ /* 0x008fca00078e0002 */
[----:B------:R0:W-:Y:S04]  /*30a90*/  STL.64 [R1+0x3738], R4 ;  /* 0x0037380401007387 */ /* 0x0001e80000100a00 */
[----:B0-----:R-:W3:Y:S01]  /*30aa0*/  LDL.LU.64 R4, [R1+0xb0] ;  /* 0x0000b00001047983 */ /* 0x001ee20000300a00 */
[C---:B----4-:R-:W-:Y:S08]  /*30ab0*/  HMMA.16816.F32.BF16 R8, R16.reuse, R20, R8 ;  /* 0x000000141008723c */ /* 0x050ff00000041808 */
[----:B---3--:R-:W-:Y:S11]  /*30ac0*/  HMMA.16816.F32.BF16 R24, R16, R4, R24 ;  /* 0x000000041018723c */ /* 0x008ff60000041818 */
[----:B------:R-:W-:Y:S11]  /*30ad0*/  @!UPT UIADD3 URZ, URZ, URZ, URZ ;  /* 0x0000003f3f3ff290 */ /* 0x000ff6000fffe03f */
[----:B------:R-:W-:Y:S01]  /*30ae0*/  @!UPT UIADD3 URZ, URZ, URZ, URZ ;  /* 0x0000003f3f3ff290 */ /* 0x000fe2000fffe03f */
[----:B------:R0:W-:Y:S01]  /*30af0*/  STL.64 [R1+0x420], R24 ;  /* 0x0004201801007387 */ /* 0x0001e20000100a00 */
[----:B------:R-:W-:Y:S03]  /*30b00*/  STL.64 [R1+0x428], R26 ;  /* 0x0004281a01007387 */ /* 0x000fe60000100a00 */
[----:B0-----:R-:W3:Y:S01]  /*30b10*/  LDL.LU.64 R24, [R1+0x3758] ;  /* 0x0037580001187983 */ /* 0x001ee20000300a00 */
[----:B------:R0:W-:Y:S02]  /*30b20*/  STL.64 [R1+0x410], R8 ;  /* 0x0004100801007387 */ /* 0x0001e40000100a00 */
[----:B------:R-:W-:Y:S01]  /*30b30*/  STL.64 [R1+0x418], R10 ;  /* 0x0004180a01007387 */ /* 0x000fe20000100a00 */
[----:B0-----:R-:W4:Y:S01]  /*30b40*/  LDL.LU.64 R8, [R1+0x3750] ;  /* 0x0037500001087983 */ /* 0x001f220000300a00 */
[----:B------:R-:W-:Y:S02]  /*30b50*/  IMAD.MOV.U32 R26, RZ, RZ, R20 ;  /* 0x000000ffff1a7224 */ /* 0x000fe400078e0014 */
[----:B------:R-:W-:-:S05]  /*30b60*/  IMAD.MOV.U32 R27, RZ, RZ, R21 ;  /* 0x000000ffff1b7224 */ /* 0x000fca00078e0015 */
[----:B------:R-:W-:Y:S01]  /*30b70*/  STL.64 [R1+0x36c0], R26 ;  /* 0x0036c01a01007387 */ /* 0x000fe20000100a00 */
[----:B----4-:R-:W-:Y:S03]  /*30b80*/  HMMA.16816.F32.BF16 R12, R16, R8, R12 ;  /* 0x00000008100c723c */ /* 0x010fe6000004180c */
[----:B---3--:R-:W-:Y:S01]  /*30b90*/  STL.64 [R1+0x36b8], R24 ;  /* 0x0036b81801007387 */ /* 0x008fe20000100a00 */
[----:B------:R-:W3:Y:S11]  /*30ba0*/  LDL.LU.64 R20, [R1+0x3c0] ;  /* 0x0003c00001147983 */ /* 0x000ef60000300a00 */
[----:B------:R-:W-:Y:S08]  /*30bb0*/  @!UPT UIADD3 URZ, URZ, URZ, URZ ;  /* 0x0000003f3f3ff290 */ /* 0x000ff0000fffe03f */
[----:B------:R-:W-:Y:S01]  /*30bc0*/  STL.64 [R1+0x400], R12 ;  /* 0x0004000c01007387 */ /* 0x000fe20000100a00 */
[----:B------:R-:W-:Y:S02]  /*30bd0*/  STL.64 [R1+0x408], R14 ;  /* 0x0004080e01007387 */ /* 0x000fe40000100a00 */
[----:B------:R-:W4:Y:S02]  /*30be0*/  LDL.LU.64 R22, [R1+0x3c8] ;  /* 0x0003c80001167983 */ /* 0x000f240000300a00 */
        /* <DEDUP_REMOVED lines=8> */
[----:B------:R-:W4:Y:S02]  /*30c70*/  LDL.LU.64 R12, [R1+0x390] ;  /* 0x00039000010c7983 */ /* 0x000f240000300a00 */
[----:B------:R-:W2:Y:S02]  /*30c80*/  LDL.LU.64 R14, [R1+0x398] ;  /* 0x00039800010e7983 */ /* 0x000ea40000300a00 */
[----:B--2---:R-:W-:Y:S01]  /*30c90*/  STL.64 [R1+0x36f8], R14 ;  /* 0x0036f80e01007387 */ /* 0x004fe20000100a00 */
[----:B----4-:R0:W-:Y:S03]  /*30ca0*/  STL.64 [R1+0x36f0], R12 ;  /* 0x0036f00c01007387 */ /* 0x0101e60000100a00 */
[----:B0-----:R-:W2:Y:S01]  /*30cb0*/  LDL.LU.64 R12, [R1+0x3a0] ;  /* 0x0003a000010c7983 */ /* 0x001ea20000300a00 */
[----:B------:R-:W4:Y:S02]  /*30cc0*/  LDL.LU.64 R14, [R1+0x3a8] ;  /* 0x0003a800010e7983 */ /* 0x000f240000300a00 */
[----:B------:R-:W-:-:S02]  /*30cd0*/  IMAD.MOV.U32 R2, RZ, RZ, R4 ;  /* 0x000000ffff027224 */ /* 0x000fc400078e0004 */
[----:B------:R-:W-:Y:S02]  /*30ce0*/  IMAD.MOV.U32 R0, RZ, RZ, R5 ;  /* 0x000000ffff007224 */ /* 0x000fe400078e0005 */
[----:B------:R-:W-:Y:S02]  /*30cf0*/  IMAD.MOV.U32 R4, RZ, RZ, R28 ;  /* 0x000000ffff047224 */ /* 0x000fe400078e001c */
[----:B------:R-:W-:Y:S01]  /*30d00*/  IMAD.MOV.U32 R5, RZ, RZ, R3 ;  /* 0x000000ffff057224 */ /* 0x000fe200078e0003 */
[----:B----4-:R-:W-:Y:S01]  /*30d10*/  STL.64 [R1+0x3710], R14 ;  /* 0x0037100e01007387 */ /* 0x010fe20000100a00 */
[----:B--2---:R0:W-:Y:S03]  /*30d20*/  STL.64 [R1+0x3708], R12 ;  /* 0x0037080c01007387 */ /* 0x0041e60000100a00 */
[----:B0-----:R-:W2:Y:S01]  /*30d30*/  LDL.LU.64 R12, [R1+0x3b0] ;  /* 0x0003b000010c7983 */ /* 0x001ea20000300a00 */
[----:B------:R-:W2:Y:S02]  /*30d40*/  LDL.LU.64 R14, [R1+0x3b8] ;  /* 0x0003b800010e7983 */ /* 0x000ea40000300a00 */
[----:B------:R-:W4:Y:S02]  /*30d50*/  LDL.LU.64 R24, [R1+0x370] ;  /* 0x0003700001187983 */ /* 0x000f240000300a00 */
[----:B------:R-:W2:Y:S01]  /*30d60*/  LDL.LU.64 R26, [R1+0x378] ;  /* 0x00037800011a7983 */ /* 0x000ea20000300a00 */
[C---:B---3--:R-:W-:Y:S01]  /*30d70*/  HMMA.16816.F32.BF16 R4, R16.reuse, R4, R20 ;  /* 0x000000041004723c */ /* 0x048fe20000041814 */
[----:B------:R-:W-:Y:S01]  /*30d80*/  IMAD.MOV.U32 R28, RZ, RZ, R9 ;  /* 0x000000ffff1c7224 */ /* 0x000fe200078e0009 */
[----:B--2---:R-:W-:Y:S01]  /*30d90*/  STL.64 [R1+0x36d8], R26 ;  /* 0x0036d81a01007387 */ /* 0x004fe20000100a00 */
[----:B----4-:R0:W-:Y:S03]  /*30da0*/  STL.64 [R1+0x36d0], R24 ;  /* 0x0036d01801007387 */ /* 0x0101e60000100a00 */
[----:B0-----:R-:W2:Y:S01]  /*30db0*/  LDL.LU.64 R24, [R1+0x380] ;  /* 0x0003800001187983 */ /* 0x001ea20000300a00 */
[----:B------:R-:W2:Y:S02]  /*30dc0*/  LDL.LU.64 R26, [R1+0x388] ;  /* 0x00038800011a7983 */ /* 0x000ea40000300a00 */
[----:B------:R-:W3:Y:S02]  /*30dd0*/  LDL.LU.64 R8, [R1+0x350] ;  /* 0x0003500001087983 */ /* 0x000ee40000300a00 */
[----:B------:R-:W3:Y:S01]  /*30de0*/  LDL.LU.64 R10, [R1+0x358] ;  /* 0x00035800010a7983 */ /* 0x000ee20000300a00 */
[----:B------:R-:W4:Y:S01]  /*30df0*/  LDL.LU.64 R22, [R1+0x3748] ;  /* 0x0037480001167983 */ /* 0x000f220000300a00 */
[----:B------:R-:W4:Y:S10]  /*30e00*/  LDL.LU.64 R20, [R1+0x3740] ;  /* 0x0037400001147983 */ /* 0x000f340000300a00 */
[----:B------:R0:W-:Y:S02]  /*30e10*/  STL.64 [R1+0x3f0], R4 ;  /* 0x0003f00401007387 */ /* 0x0001e40000100a00 */
[----:B------:R4:W-:Y:S01]  /*30e20*/  STL.64 [R1+0x3f8], R6 ;  /* 0x0003f80601007387 */ /* 0x0009e20000100a00 */
        /* <DEDUP_REMOVED lines=9> */
[----:B------:R-:W4:Y:S11]  /*30ec0*/  LDL.LU.64 R20, [R1+0x3718] ;  /* 0x0037180001147983 */ /* 0x000f360000300a00 */
[----:B------:R-:W-:Y:S10]  /*30ed0*/  @!UPT UIADD3 URZ, URZ, URZ, URZ ;  /* 0x0000003f3f3ff290 */ /* 0x000ff4000fffe03f */
[----:B------:R0:W-:Y:S01]  /*30ee0*/  STL.64 [R1+0x3d0], R4 ;  /* 0x0003d00401007387 */ /* 0x0001e20000100a00 */
[----:B------:R1:W-:Y:S03]  /*30ef0*/  STL.64 [R1+0x3d8], R6 ;  /* 0x0003d80601007387 */ /* 0x0003e60000100a00 */
[----:B0-----:R-:W2:Y:S01]  /*30f00*/  LDL.LU.64 R4, [R1+0x1d0] ;  /* 0x0001d00001047983 */ /* 0x001ea20000300a00 */
[----:B-1----:R-:W2:Y:S01]  /*30f10*/  LDL.LU.64 R6, [R1+0x1d8] ;  /* 0x0001d80001067983 */ /* 0x002ea20000300a00 */
        /* <DEDUP_REMOVED lines=18> */
[----:B------:R-:W-:Y:S03]  /*31040*/  STL.64 [R1+0x3a8], R14 ;  /* 0x0003a80e01007387 */ /* 0x000fe60000100a00 */
[----:B0-----:R-:W2:Y:S01]  /*31050*/  LDL.LU.64 R12, [R1+0x36e0] ;  /* 0x0036e000010c7983 */ /* 0x001ea20000300a00 */
[----:B------:R0:W-:Y:S03]  /*31060*/  STL.64 [R1+0x3610], R20 ;  /* 0x0036101401007387 */ /* 0x0001e60000100a00 */
[----:B0-----:R-:W4:Y:S01]  /*31070*/  LDL.LU.64 R20, [R1+0x360] ;  /* 0x0003600001147983 */ /* 0x001f220000300a00 */
[----:B------:R-:W4:Y:S01]  /*31080*/  LDL.LU.64 R22, [R1+0x368] ;  /* 0x0003680001167983 */ /* 0x000f220000300a00 */
        /* <DEDUP_REMOVED lines=15> */
[----:B0-----:R-:W4:Y:S02]  /*31180*/  LDL.LU.64 R12, [R1+0x36b0] ;  /* 0x0036b000010c7983 */ /* 0x001f240000300a00 */
[C---:B----4-:R-:W-:Y:S11]  /*31190*/  HMMA.16816.F32.BF16 R20, R16.reuse, R12, R20 ;  /* 0x0000000c1014723c */ /* 0x050ff60000041814 */
[----:B------:R-:W-:Y:S11]  /*311a0*/  @!UPT UIADD3 URZ, URZ, URZ, URZ ;  /* 0x0000003f3f3ff290 */ /* 0x000ff6000fffe03f */
[----:B------:R-:W-:Y:S01]  /*311b0*/  @!UPT UIADD3 URZ, URZ, URZ, URZ ;  /* 0x0000003f3f3ff290 */ /* 0x000fe2000fffe03f */
[----:B------:R-:W-:Y:S01]  /*311c0*/  STL.64 [R1+0x370], R20 ;  /* 0x0003701401007387 */ /* 0x000fe20000100a00 */
[----:B------:R0:W-:Y:S02]  /*311d0*/  STL.64 [R1+0x378], R22 ;  /* 0x0003781601007387 */ /* 0x0001e40000100a00 */
[----:B-1----:R-:W4:Y:S02]  /*311e0*/  LDL.LU.64 R14, [R1+0x36a8] ;  /* 0x0036a800010e7983 */ /* 0x002f240000300a00 */
[----:B0-----:R-:W-:Y:S02]  /*311f0*/  IMAD.MOV.U32 R23, RZ, RZ, R12 ;  /* 0x000000ffff177224 */ /* 0x001fe400078e000c */
[----:B------:R-:W-:Y:S02]  /*31200*/  IMAD.MOV.U32 R22, RZ, RZ, R13 ;  /* 0x000000ffff167224 */ /* 0x000fe400078e000d */
[----:B------:R-:W3:Y:S02]  /*31210*/  LDL.LU.64 R12, [R1+0x36a0] ;  /* 0x0036a000010c7983 */ /* 0x000ee40000300a00 */
[C---:B---3--:R-:W-:Y:S11]  /*31220*/  HMMA.16816.F32.BF16 R8, R16.reuse, R12, R8 ;  /* 0x0000000c1008723c */ /* 0x048ff60000041808 */
[----:B------:R-:W-:Y:S11]  /*31230*/  @!UPT UIADD3 URZ, URZ, URZ, URZ ;  /* 0x0000003f3f3ff290 */ /* 0x000ff6000fffe03f */
[----:B------:R-:W-:Y:S01]  /*31240*/  @!UPT UIADD3 URZ, URZ, URZ, URZ ;  /* 0x0000003f3f3ff290 */ /* 0x000fe2000fffe03f */
[----:B------:R-:W-:Y:S01]  /*31250*/  STL.64 [R1+0x360], R8 ;  /* 0x0003600801007387 */ /* 0x000fe20000100a00 */
[----:B------:R0:W-:Y:S03]  /*31260*/  STL.64 [R1+0x368], R10 ;  /* 0x0003680a01007387 */ /* 0x0001e60000100a00 */
[----:B0-----:R-:W3:Y:S01]  /*31270*/  LDL.LU.64 R10, [R1+0x3698] ;  /* 0x00369800010a7983 */ /* 0x001ee20000300a00 */
[----:B------:R-:W2:Y:S02]  /*31280*/  LDL.LU.64 R8, [R1+0x3690] ;  /* 0x0036900001087983 */ /* 0x000ea40000300a00 */
[----:B----4-:R-:W-:Y:S02]  /*31290*/  STL.64 [R1+0x35c0], R14 ;  /* 0x0035c00e01007387 */ /* 0x010fe40000100a00 */
[----:B------:R0:W-:Y:S02]  /*312a0*/  STL.64 [R1+0x35b8], R12 ;  /* 0x0035b80c01007387 */ /* 0x0001e40000100a00 */
[----:B0-----:R-:W4:Y:S01]  /*312b0*/  LDL.LU.64 R12, [R1+0x1a0] ;  /* 0x0001a000010c7983 */ /* 0x001f220000300a00 */
[----:B------:R-:W4:Y:S01]  /*312c0*/  LDL.LU.64 R14, [R1+0x1a8] ;  /* 0x0001a800010e7983 */ /* 0x000f220000300a00 */
[----:B--2---:R-:W-:Y:S11]  /*312d0*/  HMMA.16816.F32.BF16 R4, R16, R8, R4 ;  /* 0x000000081004723c */ /* 0x004ff60000041804 */
[----:B------:R-:W-:Y:S11]  /*312e0*/  @!UPT UIADD3 URZ, URZ, URZ, URZ ;  /* 0x0000003f3f3ff290 */ /* 0x000ff6000fffe03f */
[----:B------:R-:W-:Y:S01]  /*312f0*/  @!UPT UIADD3 URZ, URZ, URZ, URZ ;  /* 0x0000003f3f3ff290 */ /* 0x000fe2000fffe03f */
[----:B------:R-:W-:Y:S01]  /*31300*/  STL.64 [R1+0x350], R4 ;  /* 0x0003500401007387 */ /* 0x000fe20000100a00 */
[----:B------:R0:W-:Y:S03]  /*31310*/  STL.64 [R1+0x358], R6 ;  /* 0x0003580601007387 */ /* 0x0001e60000100a00 */
[----:B0-----:R-:W2:Y:S01]  /*31320*/  LDL.LU.64 R6, [R1+0x3688] ;  /* 0x0036880001067983 */ /* 0x001ea20000300a00 */
[----:B------:R-:W4:Y:S02]  /*31330*/  LDL.LU.64 R4, [R1+0x3680] ;  /* 0x0036800001047983 */ /* 0x000f240000300a00 */
[----:B---3--:R-:W-:Y:S02]  /*31340*/  STL.64 [R1+0x35b0], R10 ;  /* 0x0035b00a01007387 */ /* 0x008fe40000100a00 */
[----:B------:R0:W-:Y:S02]  /*31350*/  STL.64 [R1+0x35a8], R8 ;  /* 0x0035a80801007387 */ /* 0x0001e40000100a00 */
[----:B0-----:R-:W-:-:S02]  /*31360*/  IMAD.MOV.U32 R8, RZ, RZ, R26 ;  /* 0x000000ffff087224 */ /* 0x001fc400078e001a */
[----:B------:R-:W-:Y:S01]  /*31370*/  IMAD.MOV.U32 R9, RZ, RZ, R27 ;  /* 0x000000ffff097224 */ /* 0x000fe200078e001b */
[----:B------:R-:W3:Y:S01]  /*31380*/  LDL.LU R26, [R1+0x367c] ;  /* 0x00367c00011a7983 */ /* 0x000ee20000300800 */
[----:B------:R-:W3:Y:S03]  /*31390*/  LDL.LU R27, [R1+0x3678] ;  /* 0x00367800011b7983 */ /* 0x000ee60000300800 */
[----:B------:R0:W-:Y:S04]  /*313a0*/  STL.64 [R1+0x3648], R8 ;  /* 0x0036480801007387 */ /* 0x0001e80000100a00 */
[----:B0-----:R-:W2:Y:S01]  /*313b0*/  LDL.LU.64 R8, [R1+0x8e0] ;  /* 0x0008e00001087983 */ /* 0x001ea20000300a00 */
[----:B------:R-:W2:Y:S01]  /*313c0*/  LDL.LU.64 R10, [R1+0x8e8] ;  /* 0x0008e800010a7983 */ /* 0x000ea20000300a00 */
[----:B----4-:R-:W-:Y:S11]  /*313d0*/  HMMA.16816.F32.BF16 R12, R16, R4, R12 ;  /* 0x00000004100c723c */ /* 0x010ff6000004180c */
[----:B------:R-:W-:Y:S11]  /*313e0*/  @!UPT UIADD3 URZ, URZ, URZ, URZ ;  /* 0x0000003f3f3ff290 */ /* 0x000ff6000fffe03f */
[----:B------:R-:W-:Y:S01]  /*313f0*/  @!UPT UIADD3 URZ, URZ, URZ, URZ ;  /* 0x0000003f3f3ff290 */ /* 0x000fe2000fffe03f */
[----:B------:R-:W-:Y:S01]  /*31400*/  STL.64 [R1+0x1d0], R12 ;  /* 0x0001d00c01007387 */ /* 0x000fe20000100a00 */
[----:B------:R-:W-:Y:S03]  /*31410*/  STL.64 [R1+0x1d8], R14 ;  /* 0x0001d80e01007387 */ /* 0x000fe60000100a00 */
[----:B--2---:R-:W-:Y:S01]  /*31420*/  STL.64 [R1+0x3658], R10 ;  /* 0x0036580a01007387 */ /* 0x004fe20000100a00 */
[----:B------:R0:W-:Y:S02]  /*31430*/  STL.64 [R1+0x3650], R8 ;  /* 0x0036500801007387 */ /* 0x0001e40000100a00 */
[----:B0-----:R-:W-:Y:S02]  /*31440*/  IMAD.MOV.U32 R8, RZ, RZ, R7 ;  /* 0x000000ffff087224 */ /* 0x001fe400078e0007 */
[----:B------:R-:W-:Y:S01]  /*31450*/  IMAD.MOV.U32 R9, RZ, RZ, R6 ;  /* 0x000000ffff097224 */ /* 0x000fe200078e0006 */
[----:B------:R-:W2:Y:S01]  /*31460*/  LDL.LU R7, [R1+0x3674] ;  /* 0x0036740001077983 */ /* 0x000ea20000300800 */
[----:B------:R-:W2:Y:S02]  /*31470*/  LDL.LU R6, [R1+0x3670] ;  /* 0x0036700001067983 */ /* 0x000ea40000300800 */
[----:B------:R-:W4:Y:S02]  /*31480*/  LDL.LU.64 R16, [R1+0x8d0] ;  /* 0x0008d00001107983 */ /* 0x000f240000300a00 */
[----:B------:R-:W2:Y:S02]  /*31490*/  LDL.LU.64 R18, [R1+0x8d8] ;  /* 0x0008d80001127983 */ /* 0x000ea40000300a00 */
[----:B--2---:R-:W-:Y:S01]  /*314a0*/  STL.64 [R1+0x3668], R18 ;  /* 0x0036681201007387 */ /* 0x004fe20000100a00 */
[----:B----4-:R0:W-:Y:S03]  /*314b0*/  STL.64 [R1+0x3660], R16 ;  /* 0x0036601001007387 */ /* 0x0101e60000100a00 */
[----:B0-----:R-:W3:Y:S01]  /*314c0*/  LDL.LU.64 R16, [R1+0x8f0] ;  /* 0x0008f00001107983 */ /* 0x001ee20000300a00 */
[----:B------:R-:W3:Y:S02]  /*314d0*/  LDL.LU.64 R18, [R1+0x8f8] ;  /* 0x0008f80001127983 */ /* 0x000ee40000300a00 */
[----:B------:R-:W2:Y:S02]  /*314e0*/  LDL.LU R20, [R1+0x80] ;  /* 0x0000800001147983 */ /* 0x000ea40000300800 */
[----:B------:R-:W2:Y:S01]  /*314f0*/  LDL.LU R21, [R1+0x84] ;  /* 0x0000840001157983 */ /* 0x000ea20000300800 */
[----:B------:R-:W4:Y:S01]  /*31500*/  LDL.LU R12, [R1+0x90] ;  /* 0x00009000010c7983 */ /* 0x000f220000300800 */
[----:B------:R-:W-:Y:S02]  /*31510*/  STL.64 [R1+0x35a0], R6 ;  /* 0x0035a00601007387 */ /* 0x000fe40000100a00 */
[----:B------:R0:W-:Y:S02]  /*31520*/  STL.64 [R1+0x3598], R4 ;  /* 0x0035980401007387 */ /* 0x0001e40000100a00 */
[----:B------:R-:W-:-:S02]  /*31530*/  IMAD.MOV.U32 R13, RZ, RZ, R28 ;  /* 0x000000ffff0d7224 */ /* 0x000fc400078e001c */
[----:B0-----:R-:W-:Y:S02]  /*31540*/  IMAD.MOV.U32 R4, RZ, RZ, R2 ;  /* 0x000000ffff047224 */ /* 0x001fe400078e0002 */
[----:B------:R-:W-:Y:S01]  /*31550*/  IMAD.MOV.U32 R5, RZ, RZ, R0 ;  /* 0x000000ffff057224 */ /* 0x000fe200078e0000 */
[C---:B---3--:R-:W-:Y:S01]  /*31560*/  HMMA.16816.F32.BF16 R8, R24.reuse, R8, R16 ;  /* 0x000000081808723c */ /* 0x048fe20000041810 */
[----:B------:R-:W3:Y:S01]  /*31570*/  LDL.LU.64 R18, [R1+0x3668] ;  /* 0x0036680001127983 */ /* 0x000ee20000300a00 */
[----:B------:R-:W3:Y:S11]  /*31580*/  LDL.LU.64 R16, [R1+0x3660] ;  /* 0x0036600001107983 */ /* 0x000ef60000300a00 */
[----:B------:R-:W-:Y:S10]  /*31590*/  @!UPT UIADD3 URZ, URZ, URZ, URZ ;  /* 0x0000003f3f3ff290 */ /* 0x000ff4000fffe03f */
[----:B------:R0:W-:Y:S01]  /*315a0*/  STL [R1+0x1c0], R8 ;  /* 0x0001c00801007387 */ /* 0x0001e20000100800 */
[----:B------:R-:W-:Y:S02]  /*315b0*/  IMAD.MOV.U32 R2, RZ, RZ, R10 ;  /* 0x000000ffff027224 */ /* 0x000fe400078e000a */
[----:B------:R-:W-:Y:S02]  /*315c0*/  IMAD.MOV.U32 R0, RZ, RZ, R11 ;  /* 0x000000ffff007224 */ /* 0x000fe400078e000b */
[----:B------:R-:W-:Y:S01]  /*315d0*/  IMAD.MOV.U32 R28, RZ, RZ, R9 ;  /* 0x000000ffff1c7224 */ /* 0x000fe200078e0009 */
[----:B------:R-:W2:Y:S04]  /*315e0*/  LDL.LU.64 R10, [R1+0x3658] ;  /* 0x00365800010a7983 */ /* 0x000ea80000300a00 */
[----:B0-----:R-:W2:Y:S01]  /*315f0*/  LDL.LU.64 R8, [R1+0x3650] ;  /* 0x0036500001087983 */ /* 0x001ea20000300a00 */
[----:B------:R-:W-:Y:S02]  /*31600*/  STL [R1+0x2d40], R0 ;  /* 0x002d400001007387 */ /* 0x000fe40000100800 */
[----:B------:R-:W-:Y:S02]  /*31610*/  STL [R1+0x2d3c], R2 ;  /* 0x002d3c0201007387 */ /* 0x000fe40000100800 */
[----:B------:R-:W-:Y:S01]  /*31620*/  STL [R1+0x2d38], R28 ;  /* 0x002d381c01007387 */ /* 0x000fe20000100800 */
[C---:B--2---:R-:W-:Y:S01]  /*31630*/  HMMA.16816.F32.BF16 R4, R24.reuse, R4, R8 ;  /* 0x000000041804723c */ /* 0x044fe20000041808 */
[----:B------:R-:W3:Y:S11]  /*31640*/  LDL.LU.64 R8, [R1+0x3648] ;  /* 0x0036480001087983 */ /* 0x000ef60000300a00 */
[----:B------:R-:W-:Y:S11]  /*31650*/  @!UPT UIADD3 URZ, URZ, URZ, URZ ;  /* 0x0000003f3f3ff290 */ /* 0x000ff6000fffe03f */
[----:B------:R-:W-:Y:S01]  /*31660*/  STL.64 [R1+0x1b0], R4 ;  /* 0x0001b00401007387 */ /* 0x000fe20000100a00 */
[----:B------:R3:W-:Y:S02]  /*31670*/  STL.64 [R1+0x1b8], R6 ;  /* 0x0001b80601007387 */ /* 0x0007e40000100a00 */
[C---:B---3--:R-:W-:Y:S11]  /*31680*/  HMMA.16816.F32.BF16 R4, R24.reuse, R8, R16 ;  /* 0x000000081804723c */ /* 0x048ff60000041810 */
[----:B------:R-:W-:Y:S11]  /*31690*/  @!UPT UIADD3 URZ, URZ, URZ, URZ ;  /* 0x0000003f3f3ff290 */ /* 0x000ff6000fffe03f */
[----:B------:R-:W-:Y:S01]  /*316a0*/  @!UPT UIADD3 URZ, URZ, URZ, URZ ;  /* 0x0000003f3f3ff290 */ /* 0x000fe2000fffe03f */
[----:B------:R0:W-:Y:S01]  /*316b0*/  STL [R1+0x1a0], R4 ;  /* 0x0001a00401007387 */ /* 0x0001e20000100800 */
[----:B------:R-:W2:Y:S02]  /*316c0*/  LDL.LU R8, [R1+0x40] ;  /* 0x0000400001087983 */ /* 0x000ea40000300800 */
[----:B------:R-:W2:Y:S02]  /*316d0*/  LDL.LU R9, [R1+0x44] ;  /* 0x0000440001097983 */ /* 0x000ea40000300800 */
[----:B------:R-:W-:Y:S02]  /*316e0*/  IMAD.MOV.U32 R0, RZ, RZ, R5 ;  /* 0x000000ffff007224 */ /* 0x000fe400078e0005 */
[----:B------:R-:W-:Y:S02]  /*316f0*/  IMAD.MOV.U32 R2, RZ, RZ, R6 ;  /* 0x000000ffff027224 */ /* 0x000fe400078e0006 */
[----:B------:R-:W-:Y:S01]  /*31700*/  IMAD.MOV.U32 R28, RZ, RZ, R7 ;  /* 0x000000ffff1c7224 */ /* 0x000fe200078e0007 */
[----:B0-----:R-:W3:Y:S01]  /*31710*/  LDL.LU.64 R4, [R1+0x180] ;  /* 0x0001800001047983 */ /* 0x001ee20000300a00 */
[----:B------:R-:W3:Y:S03]  /*31720*/  LDL.LU.64 R6, [R1+0x188] ;  /* 0x0001880001067983 */ /* 0x000ee60000300a00 */
[----:B--2---:R0:W-:Y:S04]  /*31730*/  STL.64 [R1+0x3618], R8 ;  /* 0x0036180801007387 */ /* 0x0041e80000100a00 */
[----:B0-----:R-:W2:Y:S01]  /*31740*/  LDL.LU R8, [R1+0x60] ;  /* 0x0000600001087983 */ /* 0x001ea20000300800 */
[----:B------:R-:W2:Y:S03]  /*31750*/  LDL.LU R9, [R1+0x64] ;  /* 0x0000640001097983 */ /* 0x000ea60000300800 */
[----:B--2---:R0:W-:Y:S04]  /*31760*/  STL.64 [R1+0x3628], R8 ;  /* 0x0036280801007387 */ /* 0x0041e80000100a00 */
[----:B0-----:R-:W2:Y:S01]  /*31770*/  LDL.LU R8, [R1+0x70] ;  /* 0x0000700001087983 */ /* 0x001ea20000300800 */
[----:B------:R-:W2:Y:S02]  /*31780*/  LDL.LU R9, [R1+0x74] ;  /* 0x0000740001097983 */ /* 0x000ea40000300800 */
[----:B------:R-:W2:Y:S02]  /*31790*/  LDL R19, [R1+0xd50] ;  /* 0x000d500001137983 */ /* 0x000ea40000100800 */
[----:B--2---:R-:W-:Y:S01]  /*317a0*/  STL [R1+0x3608], R19 ;  /* 0x0036081301007387 */ /* 0x004fe20000100800 */
[----:B------:R-:W2:Y:S02]  /*317b0*/  LDL.LU R16, [R1+0x50] ;  /* 0x0000500001107983 */ /* 0x000ea40000300800 */
[----:B------:R-:W2:Y:S02]  /*317c0*/  LDL.LU R17, [R1+0x54] ;  /* 0x0000540001117983 */ /* 0x000ea40000300800 */
[----:B--2---:R0:W-:Y:S04]  /*317d0*/  STL.64 [R1+0x3620], R16 ;  /* 0x0036201001007387 */ /* 0x0041e80000100a00 */
[----:B0-----:R-:W4:Y:S01]  /*317e0*/  LDL.LU.64 R16, [R1+0x190] ;  /* 0x0001900001107983 */ /* 0x001f220000300a00 */
[----:B------:R-:W4:Y:S01]  /*317f0*/  LDL.LU.64 R18, [R1+0x198] ;  /* 0x0001980001127983 */ /* 0x000f220000300a00 */
[C---:B---3--:R-:W-:Y:S01]  /*31800*/  HMMA.16816.F32.BF16 R4, R24.reuse, R20, R4 ;  /* 0x000000141804723c */ /* 0x048fe20000041804 */
[----:B------:R-:W-:Y:S01]  /*31810*/  STL [R1+0x2d4c], R28 ;  /* 0x002d4c1c01007387 */ /* 0x000fe20000100800 */
[----:B------:R-:W-:Y:S01]  /*31820*/  STL [R1+0x2d48], R2 ;  /* 0x002d480201007387 */ /* 0x000fe20000100800 */
[----:B------:R-:W-:Y:S05]  /*31830*/  STL [R1+0x2d44], R0 ;  /* 0x002d440001007387 */ /* 0x000fea0000100800 */
[----:B----4-:R-:W-:Y:S07]  /*31840*/  HMMA.16816.F32.BF16 R16, R24, R12, R16 ;  /* 0x0000000c1810723c */ /* 0x010fee0000041810 */
[----:B------:R-:W-:-:S02]  /*31850*/  IMAD.MOV.U32 R12, RZ, RZ, R23 ;  /* 0x000000ffff0c7224 */ /* 0x000fc400078e0017 */
[----:B------:R-:W-:Y:S11]  /*31860*/  IMAD.MOV.U32 R13, RZ, RZ, R22 ;  /* 0x000000ffff0d7224 */ /* 0x000ff600078e0016 */
[----:B------:R-:W-:Y:S03]  /*31870*/  @!UPT UIADD3 URZ, URZ, URZ, URZ ;  /* 0x0000003f3f3ff290 */ /* 0x000fe6000fffe03f */
[----:B------:R0:W-:Y:S01]  /*31880*/  STL.64 [R1+0x190], R16 ;  /* 0x0001901001007387 */ /* 0x0001e20000100a00 */
[----:B------:R1:W-:Y:S02]  /*31890*/  STL.64 [R1+0x198], R18 ;  /* 0x0001981201007387 */ /* 0x0003e40000100a00 */
[----:B------:R-:W-:Y:S02]  /*318a0*/  STL.64 [R1+0x35d8], R12 ;  /* 0x0035d80c01007387 */ /* 0x000fe40000100a00 */
[----:B------:R-:W-:Y:S01]  /*318b0*/  STL [R1+0x180], R4 ;  /* 0x0001800401007387 */ /* 0x000fe20000100800 */
[----:B0-----:R-:W2:Y:S01]  /*318c0*/  LDL.LU.64 R16, [R1+0x160] ;  /* 0x0001600001107983 */ /* 0x001ea20000300a00 */
[----:B-1----:R-:W3:Y:S02]  /*318d0*/  LDL.LU.64 R18, [R1+0x168] ;  /* 0x0001680001127983 */ /* 0x002ee40000300a00 */
[----:B------:R-:W-:Y:S02]  /*318e0*/  IMAD.MOV.U32 R28, RZ, RZ, R5 ;  /* 0x000000ffff1c7224 */ /* 0x000fe400078e0005 */
[----:B------:R-:W-:-:S02]  /*318f0*/  IMAD.MOV.U32 R2, RZ, RZ, R6 ;  /* 0x000000ffff027224 */ /* 0x000fc400078e0006 */
[----:B------:R-:W-:Y:S01]  /*31900*/  IMAD.MOV.U32 R0, RZ, RZ, R7 ;  /* 0x000000ffff007224 */ /* 0x000fe200078e0007 */
[----:B---3--:R-:W-:Y:S01]  /*31910*/  STL.64 [R1+0x3638], R18 ;  /* 0x0036381201007387 */ /* 0x008fe20000100a00 */
[----:B--2---:R0:W-:Y:S03]  /*31920*/  STL.64 [R1+0x3630], R16 ;  /* 0x0036301001007387 */ /* 0x0041e60000100a00 */
[----:B0-----:R-:W2:Y:S01]  /*31930*/  LDL.LU.64 R16, [R1+0x170] ;  /* 0x0001700001107983 */ /* 0x001ea20000300a00 */
[----:B------:R-:W2:Y:S02]  /*31940*/  LDL.LU.64 R18, [R1+0x178] ;  /* 0x0001780001127983 */ /* 0x000ea40000300a00 */
[----:B------:R-:W3:Y:S02]  /*31950*/  LDL.LU.64 R20, [R1+0x150] ;  /* 0x0001500001147983 */ /* 0x000ee40000300a00 */
[----:B------:R-:W3:Y:S01]  /*31960*/  LDL.LU.64 R22, [R1+0x158] ;  /* 0x0001580001167983 */ /* 0x000ee20000300a00 */
[----:B------:R-:W4:Y:S01]  /*31970*/  LDL.LU.64 R4, [R1+0x140] ;  /* 0x0001400001047983 */ /* 0x000f220000300a00 */
[----:B------:R-:W4:Y:S02]  /*31980*/  LDL.LU.64 R6, [R1+0x148] ;  /* 0x0001480001067983 */ /* 0x000f240000300a00 */
[----:B------:R-:W3:Y:S02]  /*31990*/  LDL.LU R12, [R1+0x10] ;  /* 0x00001000010c7983 */ /* 0x000ee40000300800 */
[----:B------:R-:W3:Y:S01]  /*319a0*/  LDL.LU R13, [R1+0x14] ;  /* 0x00001400010d7983 */ /* 0x000ee20000300800 */
[----:B--2---:R-:W-:Y:S01]  /*319b0*/  HMMA.16816.F32.BF16 R8, R24, R8, R16 ;  /* 0x000000081808723c */ /* 0x004fe20000041810 */
[----:B---3--:R0:W-:Y:S02]  /*319c0*/  STL.64 [R1+0x35f0], R12 ;  /* 0x0035f00c01007387 */ /* 0x0081e40000100a00 */
[----:B0-----:R-:W-:-:S02]  /*319d0*/  IMAD.MOV.U32 R12, RZ, RZ, R3 ;  /* 0x000000ffff0c7224 */ /* 0x001fc400078e0003 */
[----:B------:R-:W-:Y:S01]  /*319e0*/  IMAD.MOV.U32 R13, RZ, RZ, R29 ;  /* 0x000000ffff0d7224 */ /* 0x000fe200078e001d */
[----:B------:R-:W2:Y:S01]  /*319f0*/  LDL.LU R3, [R1+0x3644] ;  /* 0x0036440001037983 */ /* 0x000ea20000300800 */
[----:B------:R-:W3:Y:S02]  /*31a00*/  LDL.LU R29, [R1+0x3640] ;  /* 0x00364000011d7983 */ /* 0x000ee40000300800 */
[----:B------:R-:W-:Y:S02]  /*31a10*/  STL [R1+0x2d58], R0 ;  /* 0x002d580001007387 */ /* 0x000fe40000100800 */
[----:B------:R-:W-:Y:S01]  /*31a20*/  STL [R1+0x2d54], R2 ;  /* 0x002d540201007387 */ /* 0x000fe20000100800 */
[----:B------:R-:W-:Y:S01]  /*31a30*/  STL [R1+0x2d50], R28 ;  /* 0x002d501c01007387 */ /* 0x000fe20000100800 */
[----:B------:R-:W2:Y:S02]  /*31a40*/  LDL.LU.64 R18, [R1+0x3638] ;  /* 0x0036380001127983 */ /* 0x000ea40000300a00 */
[----:B------:R-:W2:Y:S08]  /*31a50*/  LDL.LU.64 R16, [R1+0x3630] ;  /* 0x0036300001107983 */ /* 0x000eb00000300a00 */
[----:B------:R0:W-:Y:S01]  /*31a60*/  STL.64 [R1+0x170], R8 ;  /* 0x0001700801007387 */ /* 0x0001e20000100a00 */
[----:B------:R2:W-:Y:S04]  /*31a70*/  STL.64 [R1+0x178], R10 ;  /* 0x0001780a01007387 */ /* 0x0005e80000100a00 */
[----:B0-----:R-:W2:Y:S02]  /*31a80*/  LDL.LU.64 R8, [R1+0x3628] ;  /* 0x0036280001087983 */ /* 0x001ea40000300a00 */
[----:B--2---:R-:W-:Y:S02]  /*31a90*/  HMMA.16816.F32.BF16 R8, R24, R8, R16 ;  /* 0x000000081808723c */ /* 0x004fe40000041810 */
[----:B------:R-:W2:Y:S11]  /*31aa0*/  LDL.LU.64 R16, [R1+0x3620] ;  /* 0x0036200001107983 */ /* 0x000eb60000300a00 */
[----:B------:R-:W-:Y:S10]  /*31ab0*/  @!UPT UIADD3 URZ, URZ, URZ, URZ ;  /* 0x0000003f3f3ff290 */ /* 0x000ff4000fffe03f */
[----:B------:R0:W-:Y:S01]  /*31ac0*/  STL [R1+0x160], R8 ;  /* 0x0001600801007387 */ /* 0x0001e20000100800 */
[----:B------:R-:W-:-:S03]  /*31ad0*/  IMAD.MOV.U32 R0, RZ, RZ, R9 ;  /* 0x000000ffff007224 */ /* 0x000fc600078e0009 */
[----:B0-----:R-:W4:Y:S01]  /*31ae0*/  LDL.LU.64 R8, [R1+0x3618] ;  /* 0x0036180001087983 */ /* 0x001f220000300a00 */
[----:B------:R-:W-:Y:S02]  /*31af0*/  IMAD.MOV.U32 R28, RZ, RZ, R11 ;  /* 0x000000ffff1c7224 */ /* 0x000fe400078e000b */
[----:B------:R-:W-:-:S03]  /*31b00*/  IMAD.MOV.U32 R2, RZ, RZ, R10 ;  /* 0x000000ffff027224 */ /* 0x000fc600078e000a */
[----:B------:R-:W-:Y:S02]  /*31b10*/  STL [R1+0x2d64], R28 ;  /* 0x002d641c01007387 */ /* 0x000fe40000100800 */
[----:B------:R-:W-:Y:S02]  /*31b20*/  STL [R1+0x2d60], R2 ;  /* 0x002d600201007387 */ /* 0x000fe40000100800 */
[----:B------:R-:W-:Y:S01]  /*31b30*/  STL [R1+0x2d5c], R0 ;  /* 0x002d5c0001007387 */ /* 0x000fe20000100800 */
[C---:B--2---:R-:W-:Y:S01]  /*31b40*/  HMMA.16816.F32.BF16 R16, R24.reuse, R16, R20 ;  /* 0x000000101810723c */ /* 0x044fe20000041814 */
[----:B------:R-:W2:Y:S07]  /*31b50*/  LDL.LU.64 R20, [R1+0x3610] ;  /* 0x0036100001147983 */ /* 0x000eae0000300a00 */
[C---:B----4-:R-:W-:Y:S11]  /*31b60*/  HMMA.16816.F32.BF16 R4, R24.reuse, R8, R4 ;  /* 0x000000081804723c */ /* 0x050ff60000041804 */
[----:B------:R-:W-:Y:S04]  /*31b70*/  @!UPT UIADD3 URZ, URZ, URZ, URZ ;  /* 0x0000003f3f3ff290 */ /* 0x000fe8000fffe03f */
[----:B------:R0:W-:Y:S01]  /*31b80*/  STL.64 [R1+0x150], R16 ;  /* 0x0001501001007387 */ /* 0x0001e20000100a00 */
[----:B------:R1:W-:Y:S07]  /*31b90*/  STL.64 [R1+0x158], R18 ;  /* 0x0001581201007387 */ /* 0x0003ee0000100a00 */
[----:B------:R-:W-:Y:S01]  /*31ba0*/  STL [R1+0x140], R4 ;  /* 0x0001400401007387 */ /* 0x000fe20000100800 */
[----:B0-----:R-:W2:Y:S02]  /*31bb0*/  LDL.LU.64 R16, [R1+0x130] ;  /* 0x0001300001107983 */ /* 0x001ea40000300a00 */
[----:B-1----:R-:W2:Y:S02]  /*31bc0*/  LDL.LU.64 R18, [R1+0x138] ;  /* 0x0001380001127983 */ /* 0x002ea40000300a00 */
        /* <DEDUP_REMOVED lines=9> */
[----:B------:R-:W4:Y:S01]  /*31c60*/  LDL.LU.64 R10, [R1+0x118] ;  /* 0x00011800010a7983 */ /* 0x000f220000300a00 */
[----:B------:R-:W-:Y:S02]  /*31c70*/  HMMA.16816.F32.BF16 R20, R24, R20, R16 ;  /* 0x000000141814723c */ /* 0x000fe40000041810 */
[----:B----4-:R-:W-:Y:S01]  /*31c80*/  STL.64 [R1+0x3600], R10 ;  /* 0x0036000a01007387 */ /* 0x010fe20000100a00 */
[----:B--2---:R0:W-:Y:S03]  /*31c90*/  STL.64 [R1+0x35f8], R8 ;  /* 0x0035f80801007387 */ /* 0x0041e60000100a00 */
[----:B0-----:R-:W2:Y:S01]  /*31ca0*/  LDL.LU.64 R8, [R1+0x120] ;  /* 0x0001200001087983 */ /* 0x001ea20000300a00 */
[----:B------:R-:W2:Y:S02]  /*31cb0*/  LDL.LU.64 R10, [R1+0x128] ;  /* 0x00012800010a7983 */ /* 0x000ea40000300a00 */
[----:B------:R-:W-:-:S02]  /*31cc0*/  IMAD.MOV.U32 R2, RZ, RZ, R6 ;  /* 0x000000ffff027224 */ /* 0x000fc400078e0006 */
[----:B------:R-:W-:Y:S02]  /*31cd0*/  IMAD.MOV.U32 R28, RZ, RZ, R5 ;  /* 0x000000ffff1c7224 */ /* 0x000fe400078e0005 */
[----:B------:R-:W-:Y:S01]  /*31ce0*/  IMAD.MOV.U32 R0, RZ, RZ, R7 ;  /* 0x000000ffff007224 */ /* 0x000fe200078e0007 */
[----:B------:R-:W4:Y:S01]  /*31cf0*/  LDL.LU.64 R4, [R1+0xe0] ;  /* 0x0000e00001047983 */ /* 0x000f220000300a00 */
[----:B------:R-:W4:Y:S02]  /*31d00*/  LDL.LU.64 R6, [R1+0xe8] ;  /* 0x0000e80001067983 */ /* 0x000f240000300a00 */
[----:B------:R-:W-:Y:S02]  /*31d10*/  STL [R1+0x2d70], R2 ;  /* 0x002d700201007387 */ /* 0x000fe40000100800 */
[----:B------:R-:W-:Y:S01]  /*31d20*/  STL [R1+0x2d6c], R28 ;  /* 0x002d6c1c01007387 */ /* 0x000fe20000100800 */
[----:B------:R-:W-:Y:S01]  /*31d30*/  STL [R1+0x2d68], R0 ;  /* 0x002d680001007387 */ /* 0x000fe20000100800 */
[----:B------:R-:W3:Y:S02]  /*31d40*/  LDL.LU R19, [R1+0x3608] ;  /* 0x0036080001137983 */ /* 0x000ee40000300800 */
[----:B------:R-:W-:Y:S02]  /*31d50*/  STL.64 [R1+0x130], R20 ;  /* 0x0001301401007387 */ /* 0x000fe40000100a00 */
[----:B------:R-:W-:Y:S01]  /*31d60*/  STL.64 [R1+0x138], R22 ;  /* 0x0001381601007387 */ /* 0x000fe20000100a00 */
[C---:B--2---:R-:W-:Y:S01]  /*31d70*/  HMMA.16816.F32.BF16 R12, R24.reuse, R12, R8 ;  /* 0x0000000c180c723c */ /* 0x044fe20000041808 */
[----:B------:R-:W2:Y:S01]  /*31d80*/  LDL.LU.64 R10, [R1+0x3600] ;  /* 0x00360000010a7983 */ /* 0x000ea20000300a00 */
[----:B------:R-:W2:Y:S03]  /*31d90*/  LDL.LU.64 R8, [R1+0x35f8] ;  /* 0x0035f80001087983 */ /* 0x000ea60000300a00 */
[----:B---3--:R-:W-:Y:S02]  /*31da0*/  LDSM.16.MT88.4 R20, [R19+0x11000] ;  /* 0x011000001314783b */ /* 0x008fe40000004200 */
[----:B------:R-:W0:Y:S11]  /*31db0*/  LDSM.16.MT88.4 R16, [R19+0x11080] ;  /* 0x011080001310783b */ /* 0x000e360000004200 */
[----:B------:R-:W-:Y:S05]  /*31dc0*/  @!UPT UIADD3 URZ, URZ, URZ, URZ ;  /* 0x0000003f3f3ff290 */ /* 0x000fea000fffe03f */
[----:B------:R1:W-:Y:S01]  /*31dd0*/  STL.64 [R1+0x120], R12 ;  /* 0x0001200c01007387 */ /* 0x0003e20000100a00 */
[----:B------:R2:W-:Y:S03]  /*31de0*/  STL.64 [R1+0x128], R14 ;  /* 0x0001280e01007387 */ /* 0x0005e60000100a00 */
[----:B-1----:R-:W2:Y:S02]  /*31df0*/  LDL.LU.64 R12, [R1+0x35f0] ;  /* 0x0035f000010c7983 */ /* 0x002ea40000300a00 */
[C---:B--2---:R-:W-:Y:S02]  /*31e00*/  HMMA.16816.F32.BF16 R12, R24.reuse, R12, R8 ;  /* 0x0000000c180c723c */ /* 0x044fe40000041808 */
[----:B------:R-:W2:Y:S01]  /*31e10*/  LDL.LU.64 R10, [R1+0x35e8] ;  /* 0x0035e800010a7983 */ /* 0x000ea20000300a00 */
[----:B------:R-:W2:Y:S11]  /*31e20*/  LDL.LU.64 R8, [R1+0x35e0] ;  /* 0x0035e00001087983 */ /* 0x000eb60000300a00 */
[----:B------:R-:W-:Y:S09]  /*31e30*/  @!UPT UIADD3 URZ, URZ, URZ, URZ ;  /* 0x0000003f3f3ff290 */ /* 0x000ff2000fffe03f */
[----:B------:R1:W-:Y:S01]  /*31e40*/  STL.64 [R1+0x110], R12 ;  /* 0x0001100c01007387 */ /* 0x0003e20000100a00 */
[----:B------:R2:W-:Y:S03]  /*31e50*/  STL.64 [R1+0x118], R14 ;  /* 0x0001180e01007387 */ /* 0x0005e60000100a00 */
[----:B-1----:R-:W2:Y:S02]  /*31e60*/  LDL.LU.64 R12, [R1+0x35d8] ;  /* 0x0035d800010c7983 */ /* 0x002ea40000300a00 */
[C---:B--2---:R-:W-:Y:S02]  /*31e70*/  HMMA.16816.F32.BF16 R12, R24.reuse, R12, R8 ;  /* 0x0000000c180c723c */ /* 0x044fe40000041808 */
[----:B------:R-:W2:Y:S01]  /*31e80*/  LDL.LU.64 R10, [R1+0x35d0] ;  /* 0x0035d000010a7983 */ /* 0x000ea20000300a00 */
[----:B------:R-:W2:Y:S11]  /*31e90*/  LDL.LU.64 R8, [R1+0x35c8] ;  /* 0x0035c80001087983 */ /* 0x000eb60000300a00 */
[----:B------:R-:W-:Y:S09]  /*31ea0*/  @!UPT UIADD3 URZ, URZ, URZ, URZ ;  /* 0x0000003f3f3ff290 */ /* 0x000ff2000fffe03f */
[----:B------:R-:W-:Y:S01]  /*31eb0*/  STL.64 [R1+0x100], R12 ;  /* 0x0001000c01007387 */ /* 0x000fe20000100a00 */
[----:B------:R1:W-:Y:S03]  /*31ec0*/  STL.64 [R1+0x108], R14 ;  /* 0x0001080e01007387 */ /* 0x0003e60000100a00 */
[----:B-1----:R-:W3:Y:S01]  /*31ed0*/  LDL.LU.64 R14, [R1+0x35c0] ;  /* 0x0035c000010e7983 */ /* 0x002ee20000300a00 */
[----:B------:R-:W2:Y:S02]  /*31ee0*/  LDL.LU.64 R12, [R1+0x35b8] ;  /* 0x0035b800010c7983 */ /* 0x000ea40000300a00 */
[----:B------:R-:W3:Y:S02]  /*31ef0*/  LDL R2, [R1+0x177c] ;  /* 0x00177c0001027983 */ /* 0x000ee40000100800 */
[----:B0-----:R0:W-:Y:S01]  /*31f00*/  STL [R1+0x345c], R16 ;  /* 0x00345c1001007387 */ /* 0x0011e20000100800 */
[----:B------:R1:W-:Y:S01]  /*31f10*/  STL [R1+0x3458], R17 ;  /* 0x0034581101007387 */ /* 0x0003e20000100800 */
[----:B------:R4:W-:Y:S02]  /*31f20*/  STL [R1+0x3454], R18 ;  /* 0x0034541201007387 */ /* 0x0009e40000100800 */
[----:B------:R-:W-:Y:S01]  /*31f30*/  STL [R1+0x3450], R19 ;  /* 0x0034501301007387 */ /* 0x000fe20000100800 */
[----:B0-----:R-:W3:Y:S01]  /*31f40*/  LDL.LU R16, [R1+0x590] ;  /* 0x0005900001107983 */ /* 0x001ee20000300800 */
[----:B-1----:R-:W3:Y:S02]  /*31f50*/  LDL.LU R17, [R1+0x594] ;  /* 0x0005940001117983 */ /* 0x002ee40000300800 */
[----:B----4-:R-:W4:Y:S01]  /*31f60*/  LDL.LU R18, [R1+0x598] ;  /* 0x0005980001127983 */ /* 0x010f220000300800 */
[C---:B--2---:R-:W-:Y:S11]  /*31f70*/  HMMA.16816.F32.BF16 R8, R24.reuse, R12, R8 ;  /* 0x0000000c1808723c */ /* 0x044ff60000041808 */
[----:B------:R-:W-:Y:S11]  /*31f80*/  @!UPT UIADD3 URZ, URZ, URZ, URZ ;  /* 0x0000003f3f3ff290 */ /* 0x000ff6000fffe03f */
[----:B------:R-:W-:Y:S01]  /*31f90*/  @!UPT UIADD3 URZ, URZ, URZ, URZ ;  /* 0x0000003f3f3ff290 */ /* 0x000fe2000fffe03f */
[----:B------:R-:W-:Y:S01]  /*31fa0*/  STL.64 [R1+0xf0], R8 ;  /* 0x0000f00801007387 */ /* 0x000fe20000100a00 */
[----:B------:R0:W-:Y:S03]  /*31fb0*/  STL.64 [R1+0xf8], R10 ;  /* 0x0000f80a01007387 */ /* 0x0001e60000100a00 */
[----:B0-----:R-:W2:Y:S01]  /*31fc0*/  LDL.LU.64 R10, [R1+0x35b0] ;  /* 0x0035b000010a7983 */ /* 0x001ea20000300a00 */
[----:B------:R-:W2:Y:S02]  /*31fd0*/  LDL.LU.64 R8, [R1+0x35a8] ;  /* 0x0035a80001087983 */ /* 0x000ea40000300a00 */
[----:B------:R-:W-:Y:S01]  /*31fe0*/  IMAD.MOV.U32 R19, RZ, RZ, R29 ;  /* 0x000000ffff137224 */ /* 0x000fe200078e001d */
[C---:B--2---:R-:W-:Y:S11]  /*31ff0*/  HMMA.16816.F32.BF16 R4, R24.reuse, R8, R4 ;  /* 0x000000081804723c */ /* 0x044ff60000041804 */
[----:B------:R-:W-:Y:S11]  /*32000*/  @!UPT UIADD3 URZ, URZ, URZ, URZ ;  /* 0x0000003f3f3ff290 */ /* 0x000ff6000fffe03f */
[----:B------:R-:W-:Y:S01]  /*32010*/  @!UPT UIADD3 URZ, URZ, URZ, URZ ;  /* 0x0000003f3f3ff290 */ /* 0x000fe2000fffe03f */
[----:B------:R0:W-:Y:S01]  /*32020*/  STL [R1+0xec], R7 ;  /* 0x0000ec0701007387 */ /* 0x0001e20000100800 */
[----:B------:R-:W-:Y:S02]  /*32030*/  IMAD.MOV.U32 R13, RZ, RZ, R5 ;  /* 0x000000ffff0d7224 */ /* 0x000fe400078e0005 */
[----:B------:R-:W-:Y:S02]  /*32040*/  IMAD.MOV.U32 R29, RZ, RZ, R6 ;  /* 0x000000ffff1d7224 */ /* 0x000fe400078e0006 */
[----:B------:R-:W-:Y:S01]  /*32050*/  IMAD.MOV.U32 R12, RZ, RZ, R4 ;  /* 0x000000ffff0c7224 */ /* 0x000fe200078e0004 */
[----:B0-----:R-:W2:Y:S01]  /*32060*/  LDL.LU.64 R6, [R1+0x35a0] ;  /* 0x0035a00001067983 */ /* 0x001ea20000300a00 */
[----:B------:R-:W2:Y:S02]  /*32070*/  LDL.LU.64 R4, [R1+0x3598] ;  /* 0x0035980001047983 */ /* 0x000ea40000300a00 */
[----:B------:R0:W-:Y:S02]  /*32080*/  STL.64 [R1+0x3590], R10 ;  /* 0x0035900a01007387 */ /* 0x0001e40000100a00 */
[----:B0-----:R-:W4:Y:S01]  /*32090*/  LDL.64 R10, [R1+0xc8] ;  /* 0x0000c800010a7983 */ /* 0x001f220000100a00 */
[----:B------:R-:W-:Y:S02]  /*320a0*/  STL [R1+0x2da4], R13 ;  /* 0x002da40d01007387 */ /* 0x000fe40000100800 */
[----:B------:R-:W-:Y:S02]  /*320b0*/  STL [R1+0x2da0], R12 ;  /* 0x002da00c01007387 */ /* 0x000fe40000100800 */
[----:B---3--:R0:W-:Y:S02]  /*320c0*/  STL.64 [R1+0x3530], R14 ;  /* 0x0035300e01007387 */ /* 0x0081e40000100a00 */
[----:B0-----:R-:W3:Y:S04]  /*320d0*/  LDL.64 R14, [R1+0xb8] ;  /* 0x0000b800010e7983 */ /* 0x001ee80000100a00 */
[----:B---3--:R0:W-:Y:S01]  /*320e0*/  STL.64 [R1+0x3588], R14 ;  /* 0x0035880e01007387 */ /* 0x0081e20000100a00 */
[----:B------:R-:W2:Y:S03]  /*320f0*/  LDL.LU.64 R12, [R1+0xd0] ;  /* 0x0000d000010c7983 */ /* 0x000ea60000300a00 */
[----:B0-----:R-:W2:Y:S01]  /*32100*/  LDL.LU.64 R14, [R1+0xd8] ;  /* 0x0000d800010e7983 */ /* 0x001ea20000300a00 */
[----:B------:R-:W-:Y:S01]  /*32110*/  STL [R1+0x2d74], R29 ;  /* 0x002d741d01007387 */ /* 0x000fe20000100800 */
[----:B--2---:R-:W-:Y:S02]  /*32120*/  HMMA.16816.F32.BF16 R12, R24, R4, R12 ;  /* 0x00000004180c723c */ /* 0x004fe4000004180c */
[----:B------:R-:W2:Y:S11]  /*32130*/  LDL.LU R24, [R1+0x580] ;  /* 0x0005800001187983 */ /* 0x000eb60000300800 */
[----:B------:R-:W-:Y:S10]  /*32140*/  @!UPT UIADD3 URZ, URZ, URZ, URZ ;  /* 0x0000003f3f3ff290 */ /* 0x000ff4000fffe03f */
[----:B------:R-:W-:Y:S01]  /*32150*/  STL.64 [R1+0xd0], R12 ;  /* 0x0000d00c01007387 */ /* 0x000fe20000100a00 */
[----:B------:R4:W-:Y:S02]  /*32160*/  STL.64 [R1+0xd8], R14 ;  /* 0x0000d80e01007387 */ /* 0x0009e40000100a00 */
[----:B------:R-:W2:Y:S02]  /*32170*/  LDL.LU R25, [R1+0x584] ;  /* 0x0005840001197983 */ /* 0x000ea40000300800 */
[----:B------:R-:W2:Y:S01]  /*32180*/  LDL.LU R26, [R1+0x588] ;  /* 0x00058800011a7983 */ /* 0x000ea20000300800 */
[----:B------:R-:W2:Y:S01]  /*32190*/  LDL.LU R27, [R1+0x58c] ;  /* 0x00058c00011b7983 */ /* 0x000ea20000300800 */
[----:B----4-:R-:W-:Y:S07]  /*321a0*/  HMMA.16816.F32.BF16 R12, R20, R10, R16 ;  /* 0x0000000a140c723c */ /* 0x010fee0000041810 */
[----:B------:R-:W-:-:S02]  /*321b0*/  IMAD.MOV.U32 R18, RZ, RZ, R10 ;  /* 0x000000ffff127224 */ /* 0x000fc400078e000a */
[----:B------:R-:W-:Y:S02]  /*321c0*/  IMAD.MOV.U32 R19, RZ, RZ, R11 ;  /* 0x000000ffff137224 */ /* 0x000fe400078e000b */
[----:B------:R-:W3:Y:S11]  /*321d0*/  LDL.LU.64 R10, [R1+0x3590] ;  /* 0x00359000010a7983 */ /* 0x000ef60000300a00 */
[----:B------:R-:W-:Y:S02]  /*321e0*/  @!UPT UIADD3 URZ, URZ, URZ, URZ ;  /* 0x0000003f3f3ff290 */ /* 0x000fe4000fffe03f */
[----:B------:R-:W-:Y:S02]  /*321f0*/  IMAD.MOV.U32 R5, RZ, RZ, R14 ;  /* 0x000000ffff057224 */ /* 0x000fe400078e000e */
[----:B------:R-:W-:Y:S02]  /*32200*/  IMAD.MOV.U32 R4, RZ, RZ, R15 ;  /* 0x000000ffff047224 */ /* 0x000fe400078e000f */
[----:B------:R-:W2:Y:S01]  /*32210*/  LDL.LU.64 R14, [R1+0x3588] ;  /* 0x00358800010e7983 */ /* 0x000ea20000300a00 */
[----:B------:R-:W-:Y:S02]  /*32220*/  STL [R1+0x3464], R19 ;  /* 0x0034641301007387 */ /* 0x000fe40000100800 */
[----:B------:R-:W-:Y:S02]  /*32230*/  IMAD.MOV.U32 R8, RZ, RZ, R13 ;  /* 0x000000ffff087224 */ /* 0x000fe400078e000d */
[----:B------:R-:W-:Y:S02]  /*32240*/  STL [R1+0x3460], R18 ;  /* 0x0034601201007387 */ /* 0x000fe40000100800 */
[----:B------:R-:W-:Y:S01]  /*32250*/  IMAD.MOV.U32 R9, RZ, RZ, R12 ;  /* 0x000000ffff097224 */ /* 0x000fe200078e000c */
[----:B------:R-:W-:Y:S01]  /*32260*/  STL [R1+0x2bbc], R4 ;  /* 0x002bbc0401007387 */ /* 0x000fe20000100800 */
[----:B------:R-:W-:Y:S02]  /*32270*/  STL [R1+0x2bb8], R5 ;  /* 0x002bb80501007387 */ /* 0x000fe40000100800 */
[----:B------:R0:W-:Y:S02]  /*32280*/  STL.64 [R1+0x3580], R6 ;  /* 0x0035800601007387 */ /* 0x0001e40000100a00 */
[----:B0-----:R-:W4:Y:S01]  /*32290*/  LDL.64 R6, [R1+0xa8] ;  /* 0x0000a80001067983 */ /* 0x001f220000100a00 */
[----:B------:R-:W-:Y:S02]  /*322a0*/  STL [R1+0x2bb4], R8 ;  /* 0x002bb40801007387 */ /* 0x000fe40000100800 */
[----:B------:R-:W-:Y:S01]  /*322b0*/  STL [R1+0x2bb0], R9 ;  /* 0x002bb00901007387 */ /* 0x000fe20000100800 */
[----:B--2---:R-:W-:Y:S11]  /*322c0*/  HMMA.16816.F32.BF16 R24, R20, R14, R24 ;  /* 0x0000000e1418723c */ /* 0x004ff60000041818 */
[----:B------:R-:W-:Y:S11]  /*322d0*/  @!UPT UIADD3 URZ, URZ, URZ, URZ ;  /* 0x0000003f3f3ff290 */ /* 0x000ff6000fffe03f */
[----:B------:R-:W-:Y:S01]  /*322e0*/  @!UPT UIADD3 URZ, URZ, URZ, URZ ;  /* 0x0000003f3f3ff290 */ /* 0x000fe2000fffe03f */
[----:B------:R-:W-:Y:S01]  /*322f0*/  STL.64 [R1+0xd30], R24 ;  /* 0x000d301801007387 */ /* 0x000fe20000100a00 */
[----:B------:R0:W-:Y:S03]  /*32300*/  STL.64 [R1+0xd38], R26 ;  /* 0x000d381a01007387 */ /* 0x0001e60000100a00 */
[----:B0-----:R-:W2:Y:S04]  /*32310*/  LDL.64 R26, [R1+0x78] ;  /* 0x00007800011a7983 */ /* 0x001ea80000100a00 */
[----:B--2---:R0:W-:Y:S04]  /*32320*/  STL.64 [R1+0x3560], R26 ;  /* 0x0035601a01007387 */ /* 0x0041e80000100a00 */
[----:B0-----:R-:W2:Y:S04]  /*32330*/  LDL.64 R26, [R1+0x88] ;  /* 0x00008800011a7983 */ /* 0x001ea80000100a00 */
[----:B--2---:R0:W-:Y:S04]  /*32340*/  STL.64 [R1+0x3568], R26 ;  /* 0x0035681a01007387 */ /* 0x0041e80000100a00 */
[----:B0-----:R-:W2:Y:S01]  /*32350*/  LDL.64 R26, [R1+0x98] ;  /* 0x00009800011a7983 */ /* 0x001ea20000100a00 */
[----:B------:R-:W-:-:S02]  /*32360*/  IMAD.MOV.U32 R16, RZ, RZ, R14 ;  /* 0x000000ffff107224 */ /* 0x000fc400078e000e */
[----:B------:R-:W-:Y:S01]  /*32370*/  IMAD.MOV.U32 R17, RZ, RZ, R15 ;  /* 0x000000ffff117224 */ /* 0x000fe200078e000f */
[----:B--2---:R0:W-:Y:S01]  /*32380*/  STL.64 [R1+0x3578], R26 ;  /* 0x0035781a01007387 */ /* 0x0041e20000100a00 */
[----:B------:R-:W2:Y:S02]  /*32390*/  LDL.LU R24, [R1+0x570] ;  /* 0x0005700001187983 */ /* 0x000ea40000300800 */
[----:B------:R-:W2:Y:S01]  /*323a0*/  LDL.LU R25, [R1+0x574] ;  /* 0x0005740001197983 */ /* 0x000ea20000300800 */
[----:B0-----:R-:W2:Y:S01]  /*323b0*/  LDL.LU R26, [R1+0x578] ;  /* 0x00057800011a7983 */ /* 0x001ea20000300800 */
[----:B------:R-:W2:Y:S02]  /*323c0*/  LDL.LU R27, [R1+0x57c] ;  /* 0x00057c00011b7983 */ /* 0x000ea40000300800 */
[----:B------:R-:W3:Y:S02]  /*323d0*/  LDL.64 R14, [R1+0x68] ;  /* 0x00006800010e7983 */ /* 0x000ee40000100a00 */
[----:B----4-:R-:W-:-:S02]  /*323e0*/  IMAD.MOV.U32 R19, RZ, RZ, R6 ;  /* 0x000000ffff137224 */ /* 0x010fc400078e0006 */
[----:B------:R-:W-:Y:S01]  /*323f0*/  IMAD.MOV.U32 R18, RZ, RZ, R7 ;  /* 0x000000ffff127224 */ /* 0x000fe200078e0007 */
[----:B--2---:R-:W-:Y:S01]  /*32400*/  HMMA.16816.F32.BF16 R24, R20, R6, R24 ;  /* 0x000000061418723c */ /* 0x004fe20000041818 */
[----:B---3--:R0:W-:Y:S01]  /*32410*/  STL.64 [R1+0x3570], R14 ;  /* 0x0035700e01007387 */ /* 0x0081e20000100a00 */
[----:B------:R-:W2:Y:S02]  /*32420*/  LDL.LU R12, [R1+0x560] ;  /* 0x00056000010c7983 */ /* 0x000ea40000300800 */
[----:B------:R-:W2:Y:S01]  /*32430*/  LDL.LU R13, [R1+0x564] ;  /* 0x00056400010d7983 */ /* 0x000ea20000300800 */
[----:B0-----:R-:W2:Y:S01]  /*32440*/  LDL.LU R14, [R1+0x568] ;  /* 0x00056800010e7983 */ /* 0x001ea20000300800 */
[----:B------:R-:W2:Y:S02]  /*32450*/  LDL.LU R15, [R1+0x56c] ;  /* 0x00056c00010f7983 */ /* 0x000ea40000300800 */
[----:B------:R-:W-:Y:S02]  /*32460*/  STL [R1+0x346c], R17 ;  /* 0x00346c1101007387 */ /* 0x000fe40000100800 */
[----:B------:R0:W-:Y:S01]  /*32470*/  STL [R1+0x3468], R16 ;  /* 0x0034681001007387 */ /* 0x0001e20000100800 */
[----:B------:R-:W3:Y:S11]  /*32480*/  LDL.LU.64 R6, [R1+0x3580] ;  /* 0x0035800001067983 */ /* 0x000ef60000300a00 */
[----:B------:R-:W-:Y:S02]  /*32490*/  @!UPT UIADD3 URZ, URZ, URZ, URZ ;  /* 0x0000003f3f3ff290 */ /* 0x000fe4000fffe03f */
[----:B------:R-:W-:Y:S02]  /*324a0*/  IMAD.MOV.U32 R8, RZ, RZ, R26 ;  /* 0x000000ffff087224 */ /* 0x000fe400078e001a */
[----:B------:R-:W-:Y:S02]  /*324b0*/  IMAD.MOV.U32 R9, RZ, RZ, R27 ;  /* 0x000000ffff097224 */ /* 0x000fe400078e001b */
[----:B------:R-:W2:Y:S01]  /*324c0*/  LDL.LU.64 R26, [R1+0x3578] ;  /* 0x00357800011a7983 */ /* 0x000ea20000300a00 */
[----:B------:R-:W-:Y:S02]  /*324d0*/  IMAD.MOV.U32 R5, RZ, RZ, R25 ;  /* 0x000000ffff057224 */ /* 0x000fe400078e0019 */
[----:B------:R-:W-:-:S03]  /*324e0*/  IMAD.MOV.U32 R4, RZ, RZ, R24 ;  /* 0x000000ffff047224 */ /* 0x000fc600078e0018 */
[----:B------:R-:W-:Y:S02]  /*324f0*/  STL [R1+0x347c], R5 ;  /* 0x00347c0501007387 */ /* 0x000fe40000100800 */
[----:B------:R-:W-:Y:S02]  /*32500*/  STL [R1+0x3478], R4 ;  /* 0x0034780401007387 */ /* 0x000fe40000100800 */
[----:B------:R1:W-:Y:S02]  /*32510*/  STL [R1+0x3474], R18 ;  /* 0x0034741201007387 */ /* 0x0003e40000100800 */
[----:B------:R4:W-:Y:S01]  /*32520*/  STL [R1+0x3470], R19 ;  /* 0x0034701301007387 */ /* 0x0009e20000100800 */
[----:B0-----:R-:W3:Y:S01]  /*32530*/  LDL.LU R16, [R1+0x550] ;  /* 0x0005500001107983 */ /* 0x001ee20000300800 */
[----:B------:R-:W3:Y:S03]  /*32540*/  LDL.LU R17, [R1+0x554] ;  /* 0x0005540001117983 */ /* 0x000ee60000300800 */
[----:B-1----:R-:W3:Y:S01]  /*32550*/  LDL.LU R18, [R1+0x558] ;  /* 0x0005580001127983 */ /* 0x002ee20000300800 */
[----:B----4-:R-:W3:Y:S02]  /*32560*/  LDL.LU R19, [R1+0x55c] ;  /* 0x00055c0001137983 */ /* 0x010ee40000300800 */
[----:B------:R0:W-:Y:S02]  /*32570*/  STL [R1+0x2d7c], R9 ;  /* 0x002d7c0901007387 */ /* 0x0001e40000100800 */
[----:B------:R1:W-:Y:S01]  /*32580*/  STL [R1+0x2d78], R8 ;  /* 0x002d780801007387 */ /* 0x0003e20000100800 */
[----:B--2---:R-:W-:Y:S01]  /*32590*/  HMMA.16816.F32.BF16 R12, R20, R26, R12 ;  /* 0x0000001a140c723c */ /* 0x004fe2000004180c */
[----:B0-----:R-:W-:-:S02]  /*325a0*/  IMAD.MOV.U32 R9, RZ, RZ, R26 ;  /* 0x000000ffff097224 */ /* 0x001fc400078e001a */
[----:B-1----:R-:W-:Y:S11]  /*325b0*/  IMAD.MOV.U32 R8, RZ, RZ, R27 ;  /* 0x000000ffff087224 */ /* 0x002ff600078e001b */
[----:B------:R-:W-:Y:S09]  /*325c0*/  @!UPT UIADD3 URZ, URZ, URZ, URZ ;  /* 0x0000003f3f3ff290 */ /* 0x000ff2000fffe03f */
[----:B------:R-:W-:Y:S01]  /*325d0*/  STL.64 [R1+0xd10], R12 ;  /* 0x000d100c01007387 */ /* 0x000fe20000100a00 */
[----:B------:R0:W-:Y:S03]  /*325e0*/  STL.64 [R1+0xd18], R14 ;  /* 0x000d180e01007387 */ /* 0x0001e60000100a00 */
[----:B0-----:R-:W2:Y:S01]  /*325f0*/  LDL.LU.64 R14, [R1+0x3570] ;  /* 0x00357000010e7983 */ /* 0x001ea20000300a00 */
[----:B------:R-:W3:Y:S02]  /*32600*/  LDL.LU.64 R26, [R1+0x3568] ;  /* 0x00356800011a7983 */ /* 0x000ee40000300a00 */
[----:B------:R0:W-:Y:S02]  /*32610*/  STL [R1+0x3484], R8 ;  /* 0x0034840801007387 */ /* 0x0001e40000100800 */
[----:B------:R1:W-:Y:S01]  /*32620*/  STL [R1+0x3480], R9 ;  /* 0x0034800901007387 */ /* 0x0003e20000100800 */
[----:B------:R4:W-:Y:S04]  /*32630*/  STL.64 [R1+0x3548], R10 ;  /* 0x0035480a01007387 */ /* 0x0009e80000100a00 */
[----:B0-----:R-:W2:Y:S01]  /*32640*/  LDL.LU R8, [R1+0x8c0] ;  /* 0x0008c00001087983 */ /* 0x001ea20000300800 */
[----:B-1----:R-:W2:Y:S03]  /*32650*/  LDL.LU R9, [R1+0x8c4] ;  /* 0x0008c40001097983 */ /* 0x002ea60000300800 */
[----:B----4-:R-:W2:Y:S01]  /*32660*/  LDL.LU R10, [R1+0x8c8] ;  /* 0x0008c800010a7983 */ /* 0x010ea20000300800 */
[----:B------:R-:W2:Y:S01]  /*32670*/  LDL.LU R11, [R1+0x8cc] ;  /* 0x0008cc00010b7983 */ /* 0x000ea20000300800 */
[----:B---3--:R-:W-:Y:S11]  /*32680*/  HMMA.16816.F32.BF16 R16, R20, R26, R16 ;  /* 0x0000001a1410723c */ /* 0x008ff60000041810 */
[----:B------:R-:W-:Y:S11]  /*32690*/  @!UPT UIADD3 URZ, URZ, URZ, URZ ;  /* 0x0000003f3f3ff290 */ /* 0x000ff6000fffe03f */
[----:B------:R-:W-:Y:S01]  /*326a0*/  @!UPT UIADD3 URZ, URZ, URZ, URZ ;  /* 0x0000003f3f3ff290 */ /* 0x000fe2000fffe03f */
[----:B------:R0:W-:Y:S01]  /*326b0*/  STL.64 [R1+0xd00], R16 ;  /* 0x000d001001007387 */ /* 0x0001e20000100a00 */
[----:B------:R-:W-:Y:S02]  /*326c0*/  STL.64 [R1+0xd08], R18 ;  /* 0x000d081201007387 */ /* 0x000fe40000100a00 */
[----:B0-----:R-:W-:Y:S02]  /*326d0*/  IMAD.MOV.U32 R16, RZ, RZ, R27 ;  /* 0x000000ffff107224 */ /* 0x001fe400078e001b */
[----:B------:R-:W-:Y:S02]  /*326e0*/  IMAD.MOV.U32 R17, RZ, RZ, R26 ;  /* 0x000000ffff117224 */ /* 0x000fe400078e001a */
[----:B------:R-:W3:Y:S01]  /*326f0*/  LDL.LU.64 R26, [R1+0x3560] ;  /* 0x00356000011a7983 */ /* 0x000ee20000300a00 */
[----:B------:R0:W-:Y:S02]  /*32700*/  STL [R1+0x348c], R16 ;  /* 0x00348c1001007387 */ /* 0x0001e40000100800 */
[----:B------:R1:W-:Y:S01]  /*32710*/  STL [R1+0x3488], R17 ;  /* 0x0034881101007387 */ /* 0x0003e20000100800 */
[----:B0-----:R-:W3:Y:S01]  /*32720*/  LDL.LU R16, [R1+0x540] ;  /* 0x0005400001107983 */ /* 0x001ee20000300800 */
[----:B-1----:R-:W3:Y:S02]  /*32730*/  LDL.LU R17, [R1+0x544] ;  /* 0x0005440001117983 */ /* 0x002ee40000300800 */
[----:B------:R-:W-:-:S02]  /*32740*/  IMAD.MOV.U32 R18, RZ, RZ, R6 ;  /* 0x000000ffff127224 */ /* 0x000fc400078e0006 */
[----:B------:R-:W-:Y:S01]  /*32750*/  IMAD.MOV.U32 R19, RZ, RZ, R7 ;  /* 0x000000ffff137224 */ /* 0x000fe200078e0007 */
[----:B------:R-:W4:Y:S01]  /*32760*/  LDL.LU R6, [R1+0x3558] ;  /* 0x0035580001067983 */ /* 0x000f220000300800 */
[----:B------:R-:W4:Y:S05]  /*32770*/  LDL.LU R7, [R1+0x3554] ;  /* 0x0035540001077983 */ /* 0x000f2a0000300800 */
[C---:B---3--:R-:W-:Y:S11]  /*32780*/  HMMA.16816.F32.BF16 R16, R20.reuse, R26, R16 ;  /* 0x0000001a1410723c */ /* 0x048ff60000041810 */
[----:B------:R-:W-:Y:S11]  /*32790*/  @!UPT UIADD3 URZ, URZ, URZ, URZ ;  /* 0x0000003f3f3ff290 */ /* 0x000ff6000fffe03f */
[----:B------:R-:W-:Y:S01]  /*327a0*/  @!UPT UIADD3 URZ, URZ, URZ, URZ ;  /* 0x0000003f3f3ff290 */ /* 0x000fe2000fffe03f */
[----:B------:R-:W-:Y:S01]  /*327b0*/  STL.64 [R1+0xcf0], R16 ;  /* 0x000cf01001007387 */ /* 0x000fe20000100a00 */
[----:B------:R0:W-:Y:S02]  /*327c0*/  STL.64 [R1+0xcf8], R18 ;  /* 0x000cf81201007387 */ /* 0x0001e40000100a00 */
[----:B0-----:R-:W-:Y:S02]  /*327d0*/  IMAD.MOV.U32 R18, RZ, RZ, R26 ;  /* 0x000000ffff127224 */ /* 0x001fe400078e001a */
[----:B------:R-:W-:Y:S02]  /*327e0*/  IMAD.MOV.U32 R19, RZ, RZ, R27 ;  /* 0x000000ffff137224 */ /* 0x000fe400078e001b */
[----:B------:R-:W0:Y:S04]  /*327f0*/  LDSM.16.MT88.4 R24, [R2+0x11000] ;  /* 0x011000000218783b */ /* 0x000e280000004200 */
[----:B------:R-:W-:Y:S04]  /*32800*/  STL.64 [R1+0x3528], R18 ;  /* 0x0035281201007387 */ /* 0x000fe80000100a00 */
[----:B0-----:R0:W-:Y:S01]  /*32810*/  STL.64 [R1+0x3330], R26 ;  /* 0x0033301a01007387 */ /* 0x0011e20000100a00 */
[----:B------:R-:W-:Y:S03]  /*32820*/  STL.64 [R1+0x3328], R24 ;  /* 0x0033281801007387 */ /* 0x000fe60000100a00 */
[----:B0-----:R-:W3:Y:S01]  /*32830*/  LDL.64 R26, [R1+0x18] ;  /* 0x00001800011a7983 */ /* 0x001ee20000100a00 */
[----:B--2---:R-:W-:Y:S01]  /*32840*/  HMMA.16816.F32.BF16 R8, R20, R14, R8 ;  /* 0x0000000e1408723c */ /* 0x004fe20000041808 */
[----:B------:R-:W-:-:S02]  /*32850*/  IMAD.MOV.U32 R5, RZ, RZ, R14 ;  /* 0x000000ffff057224 */ /* 0x000fc400078e000e */
[----:B------:R-:W-:Y:S01]  /*32860*/  IMAD.MOV.U32 R4, RZ, RZ, R15 ;  /* 0x000000ffff047224 */ /* 0x000fe200078e000f */
[----:B---3--:R-:W-:Y:S11]  /*32870*/  STL.64 [R1+0x34e8], R26 ;  /* 0x0034e81a01007387 */ /* 0x008ff60000100a00 */
[----:B------:R-:W-:Y:S08]  /*32880*/  @!UPT UIADD3 URZ, URZ, URZ, URZ ;  /* 0x0000003f3f3ff290 */ /* 0x000ff0000fffe03f */
[----:B------:R-:W-:Y:S02]  /*32890*/  STL.64 [R1+0x8c0], R8 ;  /* 0x0008c00801007387 */ /* 0x000fe40000100a00 */
[----:B------:R-:W-:Y:S02]  /*328a0*/  STL.64 [R1+0x8c8], R10 ;  /* 0x0008c80a01007387 */ /* 0x000fe40000100a00 */
[----:B----4-:R-:W-:Y:S01]  /*328b0*/  STL.64 [R1+0x34a8], R6 ;  /* 0x0034a80601007387 */ /* 0x010fe20000100a00 */
[----:B------:R0:W-:Y:S04]  /*328c0*/  STL.64 [R1+0x34a0], R4 ;  /* 0x0034a00401007387 */ /* 0x0001e80000100a00 */
[----:B0-----:R-:W2:Y:S01]  /*328d0*/  LDL.LU R4, [R1+0x840] ;  /* 0x0008400001047983 */ /* 0x001ea20000300800 */
[----:B------:R-:W2:Y:S02]  /*328e0*/  LDL.LU R5, [R1+0x844] ;  /* 0x0008440001057983 */ /* 0x000ea40000300800 */
[----:B------:R-:W3:Y:S02]  /*328f0*/  LDL.LU R6, [R1+0x848] ;  /* 0x0008480001067983 */ /* 0x000ee40000300800 */
[----:B------:R-:W3:Y:S01]  /*32900*/  LDL.LU R7, [R1+0x84c] ;  /* 0x00084c0001077983 */ /* 0x000ee20000300800 */
[----:B------:R-:W4:Y:S01]  /*32910*/  LDL.LU R12, [R1+0x8a0] ;  /* 0x0008a000010c7983 */ /* 0x000f220000300800 */
[----:B------:R-:W4:Y:S02]  /*32920*/  LDL.LU R13, [R1+0x8a4] ;  /* 0x0008a400010d7983 */ /* 0x000f240000300800 */
[----:B------:R-:W2:Y:S02]  /*32930*/  LDL.LU R14, [R1+0x8a8] ;  /* 0x0008a800010e7983 */ /* 0x000ea40000300800 */
[----:B------:R-:W2:Y:S01]  /*32940*/  LDL.LU R15, [R1+0x8ac] ;  /* 0x0008ac00010f7983 */ /* 0x000ea20000300800 */
[----:B------:R-:W3:Y:S01]  /*32950*/  LDL.LU R8, [R1+0x8b0] ;  /* 0x0008b00001087983 */ /* 0x000ee20000300800 */
[----:B------:R-:W3:Y:S02]  /*32960*/  LDL.LU R9, [R1+0x8b4] ;  /* 0x0008b40001097983 */ /* 0x000ee40000300800 */
[----:B------:R-:W3:Y:S02]  /*32970*/  LDL.LU R10, [R1+0x8b8] ;  /* 0x0008b800010a7983 */ /* 0x000ee40000300800 */
[----:B------:R-:W3:Y:S01]  /*32980*/  LDL.LU R11, [R1+0x8bc] ;  /* 0x0008bc00010b7983 */ /* 0x000ee20000300800 */
[----:B--2---:R0:W-:Y:S01]  /*32990*/  STL.64 [R1+0x3540], R14 ;  /* 0x0035400e01007387 */ /* 0x0041e20000100a00 */
[----:B----4-:R-:W-:Y:S02]  /*329a0*/  STL.64 [R1+0x3538], R12 ;  /* 0x0035380c01007387 */ /* 0x010fe40000100a00 */
[----:B------:R-:W2:Y:S02]  /*329b0*/  LDL.64 R26, [R1+0x28] ;  /* 0x00002800011a7983 */ /* 0x000ea40000100a00 */
[----:B------:R-:W4:Y:S01]  /*329c0*/  LDL.64 R18, [R1+0x48] ;  /* 0x0000480001127983 */ /* 0x000f220000100a00 */
[----:B0-----:R-:W3:Y:S04]  /*329d0*/  LDL.64 R14, [R1+0x58] ;  /* 0x00005800010e7983 */ /* 0x001ee80000100a00 */
[----:B--2---:R0:W-:Y:S01]  /*329e0*/  STL.64 [R1+0x3510], R26 ;  /* 0x0035101a01007387 */ /* 0x0041e20000100a00 */
[----:B------:R-:W2:Y:S02]  /*329f0*/  LDL.LU R24, [R1+0x890] ;  /* 0x0008900001187983 */ /* 0x000ea40000300800 */
[----:B------:R-:W2:Y:S01]  /*32a00*/  LDL.LU R25, [R1+0x894] ;  /* 0x0008940001197983 */ /* 0x000ea20000300800 */
[----:B0-----:R-:W2:Y:S01]  /*32a10*/  LDL.LU R26, [R1+0x898] ;  /* 0x00089800011a7983 */ /* 0x001ea20000300800 */
[----:B------:R-:W2:Y:S02]  /*32a20*/  LDL.LU R27, [R1+0x89c] ;  /* 0x00089c00011b7983 */ /* 0x000ea40000300800 */
[----:B---3--:R-:W-:Y:S02]  /*32a30*/  STL.64 [R1+0x34b8], R6 ;  /* 0x0034b80601007387 */ /* 0x008fe40000100a00 */
[----:B------:R0:W-:Y:S02]  /*32a40*/  STL.64 [R1+0x34b0], R4 ;  /* 0x0034b00401007387 */ /* 0x0001e40000100a00 */
[----:B0-----:R-:W3:Y:S01]  /*32a50*/  LDL.LU R4, [R1+0x850] ;  /* 0x0008500001047983 */ /* 0x001ee20000300800 */
[----:B------:R-:W3:Y:S02]  /*32a60*/  LDL.LU R5, [R1+0x854] ;  /* 0x0008540001057983 */ /* 0x000ee40000300800 */
[----:B------:R-:W2:Y:S02]  /*32a70*/  LDL.LU R6, [R1+0x858] ;  /* 0x0008580001067983 */ /* 0x000ea40000300800 */
[----:B------:R-:W-:-:S02]  /*32a80*/  IMAD.MOV.U32 R7, RZ, RZ, R3 ;  /* 0x000000ffff077224 */ /* 0x000fc400078e0003 */
[----:B------:R-:W4:Y:S04]  /*32a90*/  LDL.LU R3, [R1+0x3550] ;  /* 0x0035500001037983 */ /* 0x000f280000300800 */
[----:B--2---:R0:W-:Y:S01]  /*32aa0*/  STL.64 [R1+0x34c8], R6 ;  /* 0x0034c80601007387 */ /* 0x0041e20000100a00 */
[----:B---3--:R1:W-:Y:S03]  /*32ab0*/  STL.64 [R1+0x34c0], R4 ;  /* 0x0034c00401007387 */ /* 0x0083e60000100a00 */
[----:B0-----:R-:W2:Y:S04]  /*32ac0*/  LDL.64 R6, [R1+0x8] ;  /* 0x0000080001067983 */ /* 0x001ea80000100a00 */
[----:B--2---:R0:W-:Y:S01]  /*32ad0*/  STL.64 [R1+0x34e0], R6 ;  /* 0x0034e00601007387 */ /* 0x0041e20000100a00 */
[----:B-1----:R-:W2:Y:S02]  /*32ae0*/  LDL.LU R4, [R1+0x870] ;  /* 0x0008700001047983 */ /* 0x002ea40000300800 */
[----:B------:R-:W2:Y:S01]  /*32af0*/  LDL.LU R5, [R1+0x874] ;  /* 0x0008740001057983 */ /* 0x000ea20000300800 */
[----:B0-----:R-:W3:Y:S01]  /*32b00*/  LDL.LU R6, [R1+0x878] ;  /* 0x0008780001067983 */ /* 0x001ee20000300800 */
[----:B------:R-:W3:Y:S01]  /*32b10*/  LDL.LU R7, [R1+0x87c] ;  /* 0x00087c0001077983 */ /* 0x000ee20000300800 */
[----:B------:R-:W-:Y:S02]  /*32b20*/  HMMA.16816.F32.BF16 R8, R20, R14, R8 ;  /* 0x0000000e1408723c */ /* 0x000fe40000041808 */
[----:B---3--:R-:W-:Y:S01]  /*32b30*/  STL.64 [R1+0x34f8], R6 ;  /* 0x0034f80601007387 */ /* 0x008fe20000100a00 */
[----:B--2---:R0:W-:Y:S03]  /*32b40*/  STL.64 [R1+0x34f0], R4 ;  /* 0x0034f00401007387 */ /* 0x0041e60000100a00 */
[----:B0-----:R-:W2:Y:S01]  /*32b50*/  LDL.LU R4, [R1+0x880] ;  /* 0x0008800001047983 */ /* 0x001ea20000300800 */
[----:B------:R-:W2:Y:S02]  /*32b60*/  LDL.LU R5, [R1+0x884] ;  /* 0x0008840001057983 */ /* 0x000ea40000300800 */
[----:B------:R-:W3:Y:S02]  /*32b70*/  LDL.LU R6, [R1+0x888] ;  /* 0x0008880001067983 */ /* 0x000ee40000300800 */
[----:B----4-:R-:W-:-:S05]  /*32b80*/  IMAD.MOV.U32 R7, RZ, RZ, R3 ;  /* 0x000000ffff077224 */ /* 0x010fca00078e0003 */
[----:B---3--:R0:W-:Y:S01]  /*32b90*/  STL.64 [R1+0x3520], R6 ;  /* 0x0035200601007387 */ /* 0x0081e20000100a00 */
[----:B--2---:R-:W-:Y:S03]  /*32ba0*/  STL.64 [R1+0x3518], R4 ;  /* 0x0035180401007387 */ /* 0x004fe60000100a00 */
[----:B0-----:R-:W2:Y:S03]  /*32bb0*/  LDL.64 R6, [R1+0x38] ;  /* 0x0000380001067983 */ /* 0x001ea60000100a00 */
[----:B------:R0:W-:Y:S02]  /*32bc0*/  STL.64 [R1+0x8b0], R8 ;  /* 0x0008b00801007387 */ /* 0x0001e40000100a00 */
[----:B------:R1:W-:Y:S02]  /*32bd0*/  STL.64 [R1+0x8b8], R10 ;  /* 0x0008b80a01007387 */ /* 0x0003e40000100a00 */
[----:B0-----:R-:W-:Y:S01]  /*32be0*/  IMAD.MOV.U32 R8, RZ, RZ, R14 ;  /* 0x000000ffff087224 */ /* 0x001fe200078e000e */
[----:B-1----:R-:W3:Y:S01]  /*32bf0*/  LDL.LU.64 R10, [R1+0x3548] ;  /* 0x00354800010a7983 */ /* 0x002ee20000300a00 */
[----:B------:R-:W-:-:S02]  /*32c00*/  IMAD.MOV.U32 R9, RZ, RZ, R15 ;  /* 0x000000ffff097224 */ /* 0x000fc400078e000f */
[----:B------:R-:W4:Y:S02]  /*32c10*/  LDL.LU.64 R14, [R1+0x3540] ;  /* 0x00354000010e7983 */ /* 0x000f240000300a00 */
[----:B------:R-:W4:Y:S01]  /*32c20*/  LDL.LU.64 R12, [R1+0x3538] ;  /* 0x00353800010c7983 */ /* 0x000f220000300a00 */
[C---:B--2---:R-:W-:Y:S08]  /*32c30*/  HMMA.16816.F32.BF16 R24, R20.reuse, R6, R24 ;  /* 0x000000061418723c */ /* 0x044ff00000041818 */
[----:B----4-:R-:W-:Y:S01]  /*32c40*/  HMMA.16816.F32.BF16 R12, R20, R18, R12 ;  /* 0x00000012140c723c */ /* 0x010fe2000004180c */
[----:B------:R-:W-:-:S02]  /*32c50*/  IMAD.MOV.U32 R16, RZ, RZ, R6 ;  /* 0x000000ffff107224 */ /* 0x000fc400078e0006 */
[----:B------:R-:W-:Y:S11]  /*32c60*/  IMAD.MOV.U32 R17, RZ, RZ, R7 ;  /* 0x000000ffff117224 */ /* 0x000ff600078e0007 */
[----:B------:R-:W-:Y:S02]  /*32c70*/  @!UPT UIADD3 URZ, URZ, URZ, URZ ;  /* 0x0000003f3f3ff290 */ /* 0x000fe4000fffe03f */
[----:B------:R-:W-:-:S07]  /*32c80*/  IMAD.MOV.U32 R3, RZ, RZ, R27 ;  /* 0x000000ffff037224 */ /* 0x000fce00078e001b */
[----:B------:R0:W-:Y:S01]  /*32c90*/  STL.64 [R1+0x8a0], R12 ;  /* 0x0008a00c01007387 */ /* 0x0001e20000100a00 */
[----:B------:R1:W-:Y:S02]  /*32ca0*/  STL.64 [R1+0x8a8], R14 ;  /* 0x0008a80e01007387 */ /* 0x0003e40000100a00 */
[----:B0-----:R-:W-:Y:S01]  /*32cb0*/  IMAD.MOV.U32 R13, RZ, RZ, R18 ;  /* 0x000000ffff0d7224 */ /* 0x001fe200078e0012 */
[----:B-1----:R-:W2:Y:S01]  /*32cc0*/  LDL.LU.64 R14, [R1+0x3530] ;  /* 0x00353000010e7983 */ /* 0x002ea20000300a00 */
[----:B------:R-:W-:Y:S02]  /*32cd0*/  IMAD.MOV.U32 R12, RZ, RZ, R19 ;  /* 0x000000ffff0c7224 */ /* 0x000fe400078e0013 */
[----:B------:R-:W4:Y:S02]  /*32ce0*/  LDL.LU.64 R18, [R1+0x3528] ;  /* 0x0035280001127983 */ /* 0x000f240000300a00 */
[----:B------:R-:W2:Y:S01]  /*32cf0*/  LDL.LU.64 R6, [R1+0x3520] ;  /* 0x0035200001067983 */ /* 0x000ea20000300a00 */
[----:B------:R-:W2:Y:S01]  /*32d00*/  LDL.LU.64 R4, [R1+0x3518] ;  /* 0x0035180001047983 */ /* 0x000ea20000300a00 */
[----:B------:R-:W-:Y:S02]  /*32d10*/  STL.64 [R1+0x890], R24 ;  /* 0x0008901801007387 */ /* 0x000fe40000100a00 */
[----:B------:R0:W-:Y:S02]  /*32d20*/  STL [R1+0x898], R26 ;  /* 0x0008981a01007387 */ /* 0x0001e40000100800 */
[----:B0-----:R-:W2:Y:S02]  /*32d30*/  LDL.LU.64 R26, [R1+0x3510] ;  /* 0x00351000011a7983 */ /* 0x001ea40000300a00 */
[----:B--2---:R-:W-:Y:S02]  /*32d40*/  HMMA.16816.F32.BF16 R4, R20, R26, R4 ;  /* 0x0000001a1404723c */ /* 0x004fe40000041804 */
[----:B----4-:R-:W-:Y:S01]  /*32d50*/  STL.64 [R1+0x3498], R18 ;  /* 0x0034981201007387 */ /* 0x010fe20000100a00 */
[----:B------:R3:W-:Y:S02]  /*32d60*/  STL.64 [R1+0x3490], R16 ;  /* 0x0034901001007387 */ /* 0x0007e40000100a00 */
[----:B------:R-:W-:-:S02]  /*32d70*/  IMAD.MOV.U32 R29, RZ, RZ, R26 ;  /* 0x000000ffff1d7224 */ /* 0x000fc400078e001a */
[----:B------:R-:W-:Y:S02]  /*32d80*/  IMAD.MOV.U32 R0, RZ, RZ, R27 ;  /* 0x000000ffff007224 */ /* 0x000fe400078e001b */
[----:B---3--:R-:W-:Y:S02]  /*32d90*/  IMAD.MOV.U32 R16, RZ, RZ, R11 ;  /* 0x000000ffff107224 */ /* 0x008fe400078e000b */
[----:B------:R-:W-:Y:S01]  /*32da0*/  IMAD.MOV.U32 R17, RZ, RZ, R15 ;  /* 0x000000ffff117224 */ /* 0x000fe200078e000f */
[----:B------:R-:W2:Y:S01]  /*32db0*/  LDL.LU R11, [R1+0x350c] ;  /* 0x00350c00010b7983 */ /* 0x000ea20000300800 */
[----:B------:R-:W3:Y:S02]  /*32dc0*/  LDL.LU R15, [R1+0x3508] ;  /* 0x00350800010f7983 */ /* 0x000ee40000300800 */
[----:B------:R-:W-:Y:S02]  /*32dd0*/  IMAD.MOV.U32 R18, RZ, RZ, R14 ;  /* 0x000000ffff127224 */ /* 0x000fe400078e000e */
[----:B------:R-:W-:Y:S01]  /*32de0*/  IMAD.MOV.U32 R19, RZ, RZ, R10 ;  /* 0x000000ffff137224 */ /* 0x000fe200078e000a */
[----:B------:R-:W4:Y:S01]  /*32df0*/  LDL.LU R14, [R1+0x3504] ;  /* 0x00350400010e7983 */ /* 0x000f220000300800 */
[----:B------:R-:W2:Y:S02]  /*32e00*/  LDL.LU R10, [R1+0x3500] ;  /* 0x00350000010a7983 */ /* 0x000ea40000300800 */
[----:B------:R-:W-:Y:S02]  /*32e10*/  STL [R1+0x2b50], R3 ;  /* 0x002b500301007387 */ /* 0x000fe40000100800 */
[----:B------:R-:W-:Y:S01]  /*32e20*/  STL.64 [R1+0x880], R4 ;  /* 0x0008800401007387 */ /* 0x000fe20000100a00 */
[----:B------:R0:W-:Y:S04]  /*32e30*/  STL.64 [R1+0x888], R6 ;  /* 0x0008880601007387 */ /* 0x0001e80000100a00 */
[----:B0-----:R-:W2:Y:S01]  /*32e40*/  LDL.LU.64 R6, [R1+0x34f8] ;  /* 0x0034f80001067983 */ /* 0x001ea20000300a00 */
[----:B------:R-:W2:Y:S02]  /*32e50*/  LDL.LU.64 R4, [R1+0x34f0] ;  /* 0x0034f00001047983 */ /* 0x000ea40000300a00 */
[----:B------:R-:W2:Y:S02]  /*32e60*/  LDL.LU.64 R26, [R1+0x34e8] ;  /* 0x0034e800011a7983 */ /* 0x000ea40000300a00 */
[----:B--2---:R-:W-:Y:S11]  /*32e70*/  HMMA.16816.F32.BF16 R4, R20, R26, R4 ;  /* 0x0000001a1404723c */ /* 0x004ff60000041804 */
[----:B------:R-:W-:Y:S11]  /*32e80*/  @!UPT UIADD3 URZ, URZ, URZ, URZ ;  /* 0x0000003f3f3ff290 */ /* 0x000ff6000fffe03f */
[----:B------:R-:W-:Y:S01]  /*32e90*/  @!UPT UIADD3 URZ, URZ, URZ, URZ ;  /* 0x0000003f3f3ff290 */ /* 0x000fe2000fffe03f */
[----:B------:R-:W-:Y:S01]  /*32ea0*/  STL.64 [R1+0x870], R4 ;  /* 0x0008700401007387 */ /* 0x000fe20000100a00 */
[----:B------:R0:W-:Y:S02]  /*32eb0*/  STL [R1+0x878], R6 ;  /* 0x0008780601007387 */ /* 0x0001e40000100800 */
[----:B------:R-:W-:Y:S02]  /*32ec0*/  IMAD.MOV.U32 R3, RZ, RZ, R7 ;  /* 0x000000ffff037224 */ /* 0x000fe400078e0007 */
[----:B0-----:R-:W2:Y:S01]  /*32ed0*/  LDL.LU.64 R6, [R1+0x34e0] ;  /* 0x0034e00001067983 */ /* 0x001ea20000300a00 */
[----:B------:R3:W-:Y:S02]  /*32ee0*/  STL.64 [R1+0x3360], R26 ;  /* 0x0033601a01007387 */ /* 0x0007e40000100a00 */
[----:B------:R-:W-:Y:S02]  /*32ef0*/  IMAD.MOV.U32 R24, RZ, RZ, R10 ;  /* 0x000000ffff187224 */ /* 0x000fe400078e000a */
[----:B----4-:R-:W-:Y:S01]  /*32f00*/  IMAD.MOV.U32 R25, RZ, RZ, R14 ;  /* 0x000000ffff197224 */ /* 0x010fe200078e000e */
[----:B------:R-:W4:Y:S01]  /*32f10*/  LDL.LU R10, [R1+0x34dc] ;  /* 0x0034dc00010a7983 */ /* 0x000f220000300800 */
[----:B------:R-:W4:Y:S02]  /*32f20*/  LDL.LU R14, [R1+0x34d8] ;  /* 0x0034d800010e7983 */ /* 0x000f240000300800 */
[----:B---3--:R-:W-:-:S02]  /*32f30*/  IMAD.MOV.U32 R26, RZ, RZ, R15 ;  /* 0x000000ffff1a7224 */ /* 0x008fc400078e000f */
[----:B------:R-:W-:Y:S01]  /*32f40*/  IMAD.MOV.U32 R27, RZ, RZ, R11 ;  /* 0x000000ffff1b7224 */ /* 0x000fe200078e000b */
[----:B------:R-:W4:Y:S01]  /*32f50*/  LDL.LU R15, [R1+0x34d4] ;  /* 0x0034d400010f7983 */ /* 0x000f220000300800 */
[----:B------:R-:W3:Y:S02]  /*32f60*/  LDL.LU R11, [R1+0x34d0] ;  /* 0x0034d000010b7983 */ /* 0x000ee40000300800 */
[----:B------:R-:W3:Y:S02]  /*32f70*/  LDL R28, [R1+0x1778] ;  /* 0x00177800011c7983 */ /* 0x000ee40000100800 */
[----:B------:R-:W-:Y:S01]  /*32f80*/  STL [R1+0x2b54], R3 ;  /* 0x002b540301007387 */ /* 0x000fe20000100800 */
[C---:B--2---:R-:W-:Y:S11]  /*32f90*/  HMMA.16816.F32.BF16 R24, R20.reuse, R6, R24 ;  /* 0x000000061418723c */ /* 0x044ff60000041818 */
[----:B------:R-:W-:Y:S11]  /*32fa0*/  @!UPT UIADD3 URZ, URZ, URZ, URZ ;  /* 0x0000003f3f3ff290 */ /* 0x000ff6000fffe03f */
[----:B------:R-:W-:Y:S01]  /*32fb0*/  @!UPT UIADD3 URZ, URZ, URZ, URZ ;  /* 0x0000003f3f3ff290 */ /* 0x000fe2000fffe03f */
[----:B------:R0:W-:Y:S01]  /*32fc0*/  STL.64 [R1+0x860], R24 ;  /* 0x0008601801007387 */ /* 0x0001e20000100a00 */
[----:B------:R-:W-:Y:S02]  /*32fd0*/  STL.64 [R1+0x868], R26 ;  /* 0x0008681a01007387 */ /* 0x000fe40000100a00 */
[----:B0-----:R-:W-:Y:S02]  /*32fe0*/  IMAD.MOV.U32 R25, RZ, RZ, R6 ;  /* 0x000000ffff197224 */ /* 0x001fe400078e0006 */
[----:B------:R-:W-:Y:S02]  /*32ff0*/  IMAD.MOV.U32 R24, RZ, RZ, R7 ;  /* 0x000000ffff187224 */ /* 0x000fe400078e0007 */
[----:B------:R-:W4:Y:S01]  /*33000*/  LDL.LU.64 R6, [R1+0x34c8] ;  /* 0x0034c80001067983 */ /* 0x000f220000300a00 */
[----:B------:R-:W4:Y:S02]  /*33010*/  LDL.LU.64 R4, [R1+0x34c0] ;  /* 0x0034c00001047983 */ /* 0x000f240000300a00 */
[C---:B----4-:R-:W-:Y:S11]  /*33020*/  HMMA.16816.F32.BF16 R4, R20.reuse, R14, R4 ;  /* 0x0000000e1404723c */ /* 0x050ff60000041804 */
[----:B------:R-:W-:Y:S11]  /*33030*/  @!UPT UIADD3 URZ, URZ, URZ, URZ ;  /* 0x0000003f3f3ff290 */ /* 0x000ff6000fffe03f */
[----:B------:R-:W-:Y:S01]  /*33040*/  @!UPT UIADD3 URZ, URZ, URZ, URZ ;  /* 0x0000003f3f3ff290 */ /* 0x000fe2000fffe03f */
[----:B------:R-:W-:Y:S01]  /*33050*/  STL.64 [R1+0x850], R4 ;  /* 0x0008500401007387 */ /* 0x000fe20000100a00 */
[----:B------:R0:W-:Y:S03]  /*33060*/  STL.64 [R1+0x858], R6 ;  /* 0x0008580601007387 */ /* 0x0001e60000100a00 */
[----:B0-----:R-:W3:Y:S01]  /*33070*/  LDL.LU.64 R6, [R1+0x34b8] ;  /* 0x0034b80001067983 */ /* 0x001ee20000300a00 */
[----:B------:R-:W3:Y:S02]  /*33080*/  LDL.LU.64 R4, [R1+0x34b0] ;  /* 0x0034b00001047983 */ /* 0x000ee40000300a00 */
[----:B------:R-:W-:Y:S01]  /*33090*/  STL.64 [R1+0x3348], R14 ;  /* 0x0033480e01007387 */ /* 0x000fe20000100a00 */
[----:B---3--:R-:W-:Y:S11]  /*330a0*/  HMMA.16816.F32.BF16 R4, R20, R10, R4 ;  /* 0x0000000a1404723c */ /* 0x008ff60000041804 */
[----:B------:R-:W-:Y:S11]  /*330b0*/  @!UPT UIADD3 URZ, URZ, URZ, URZ ;  /* 0x0000003f3f3ff290 */ /* 0x000ff6000fffe03f */
[----:B------:R-:W-:Y:S01]  /*330c0*/  @!UPT UIADD3 URZ, URZ, URZ, URZ ;  /* 0x0000003f3f3ff290 */ /* 0x000fe2000fffe03f */
[----:B------:R-:W-:Y:S01]  /*330d0*/  STL.64 [R1+0x840], R4 ;  /* 0x0008400401007387 */ /* 0x000fe20000100a00 */
[----:B------:R0:W-:Y:S02]  /*330e0*/  STL [R1+0x848], R6 ;  /* 0x0008480601007387 */ /* 0x0001e40000100800 */
[----:B------:R-:W-:Y:S02]  /*330f0*/  IMAD.MOV.U32 R3, RZ, RZ, R7 ;  /* 0x000000ffff037224 */ /* 0x000fe400078e0007 */
[----:B0-----:R-:W2:Y:S01]  /*33100*/  LDL.LU.64 R6, [R1+0x34a8] ;  /* 0x0034a80001067983 */ /* 0x001ea20000300a00 */
[----:B------:R-:W3:Y:S02]  /*33110*/  LDL.LU.64 R4, [R1+0x34a0] ;  /* 0x0034a00001047983 */ /* 0x000ee40000300a00 */
[----:B------:R-:W-:Y:S02]  /*33120*/  STL.64 [R1+0x3350], R10 ;  /* 0x0033500a01007387 */ /* 0x000fe40000100a00 */
[----:B------:R-:W-:Y:S02]  /*33130*/  STL [R1+0x2b58], R3 ;  /* 0x002b580301007387 */ /* 0x000fe40000100800 */
[----:B------:R-:W-:-:S02]  /*33140*/  IMAD.MOV.U32 R15, RZ, RZ, R24 ;  /* 0x000000ffff0f7224 */ /* 0x000fc400078e0018 */
[----:B------:R-:W-:Y:S01]  /*33150*/  IMAD.MOV.U32 R14, RZ, RZ, R25 ;  /* 0x000000ffff0e7224 */ /* 0x000fe200078e0019 */
[----:B--2---:R-:W-:Y:S01]  /*33160*/  HMMA.16816.F32.BF16 R20, R20, R6, R16 ;  /* 0x000000061414723c */ /* 0x004fe20000041810 */
[----:B------:R-:W2:Y:S01]  /*33170*/  LDL.LU.64 R18, [R1+0x3498] ;  /* 0x0034980001127983 */ /* 0x000ea20000300a00 */
[----:B------:R-:W4:Y:S11]  /*33180*/  LDL.LU.64 R16, [R1+0x3490] ;  /* 0x0034900001107983 */ /* 0x000f360000300a00 */
[----:B------:R-:W-:Y:S10]  /*33190*/  @!UPT UIADD3 URZ, URZ, URZ, URZ ;  /* 0x0000003f3f3ff290 */ /* 0x000ff4000fffe03f */
[----:B------:R-:W-:Y:S01]  /*331a0*/  STL.64 [R1+0xb20], R20 ;  /* 0x000b201401007387 */ /* 0x000fe20000100a00 */
[----:B------:R-:W-:Y:S02]  /*331b0*/  STL.64 [R1+0xb28], R22 ;  /* 0x000b281601007387 */ /* 0x000fe40000100a00 */
[----:B------:R-:W2:Y:S02]  /*331c0*/  LDL.LU R24, [R1+0x6e0] ;  /* 0x0006e00001187983 */ /* 0x000ea40000300800 */
[----:B------:R-:W2:Y:S01]  /*331d0*/  LDL.LU R25, [R1+0x6e4] ;  /* 0x0006e40001197983 */ /* 0x000ea20000300800 */
[----:B------:R-:W2:Y:S01]  /*331e0*/  LDL.LU R26, [R1+0x6e8] ;  /* 0x0006e800011a7983 */ /* 0x000ea20000300800 */
[----:B------:R-:W2:Y:S03]  /*331f0*/  LDL.LU R27, [R1+0x6ec] ;  /* 0x0006ec00011b7983 */ /* 0x000ea60000300800 */
[----:B--2---:R4:W-:Y:S01]  /*33200*/  STL.64 [R1+0x3370], R26 ;  /* 0x0033701a01007387 */ /* 0x0049e20000100a00 */
[----:B------:R-:W-:Y:S02]  /*33210*/  STL.64 [R1+0x3368], R24 ;  /* 0x0033681801007387 */ /* 0x000fe40000100a00 */
[----:B----4-:R-:W-:-:S02]  /*33220*/  IMAD.MOV.U32 R26, RZ, RZ, R16 ;  /* 0x000000ffff1a7224 */ /* 0x010fc400078e0010 */
[----:B------:R-:W-:Y:S01]  /*33230*/  IMAD.MOV.U32 R27, RZ, RZ, R17 ;  /* 0x000000ffff1b7224 */ /* 0x000fe200078e0011 */
[----:B------:R-:W2:Y:S01]  /*33240*/  LDL.LU R16, [R1+0x348c] ;  /* 0x00348c0001107983 */ /* 0x000ea20000300800 */
[----:B------:R-:W4:Y:S03]  /*33250*/  LDL.LU R17, [R1+0x3488] ;  /* 0x0034880001117983 */ /* 0x000f260000300800 */
[----:B------:R0:W-:Y:S02]  /*33260*/  STL.64 [R1+0x3388], R26 ;  /* 0x0033881a01007387 */ /* 0x0001e40000100a00 */
[----:B0-----:R-:W-:Y:S02]  /*33270*/  IMAD.MOV.U32 R26, RZ, RZ, R13 ;  /* 0x000000ffff1a7224 */ /* 0x001fe400078e000d */
[----:B------:R-:W-:-:S05]  /*33280*/  IMAD.MOV.U32 R27, RZ, RZ, R12 ;  /* 0x000000ffff1b7224 */ /* 0x000fca00078e000c */
[----:B------:R-:W-:Y:S01]  /*33290*/  STL.64 [R1+0x33a0], R26 ;  /* 0x0033a01a01007387 */ /* 0x000fe20000100a00 */
[----:B------:R0:W-:Y:S02]  /*332a0*/  STL.64 [R1+0x3358], R14 ;  /* 0x0033580e01007387 */ /* 0x0001e40000100a00 */
[----:B------:R-:W2:Y:S02]  /*332b0*/  LDL.LU R12, [R1+0x6d0] ;  /* 0x0006d000010c7983 */ /* 0x000ea40000300800 */
[----:B------:R-:W2:Y:S01]  /*332c0*/  LDL.LU R13, [R1+0x6d4] ;  /* 0x0006d400010d7983 */ /* 0x000ea20000300800 */
[----:B0-----:R-:W2:Y:S01]  /*332d0*/  LDL.LU R14, [R1+0x6d8] ;  /* 0x0006d800010e7983 */ /* 0x001ea20000300800 */
[----:B------:R-:W2:Y:S02]  /*332e0*/  LDL.LU R15, [R1+0x6dc] ;  /* 0x0006dc00010f7983 */ /* 0x000ea40000300800 */
[----:B------:R-:W-:Y:S02]  /*332f0*/  IMAD.MOV.U32 R26, RZ, RZ, R8 ;  /* 0x000000ffff1a7224 */ /* 0x000fe400078e0008 */
[----:B------:R-:W-:Y:S01]  /*33300*/  IMAD.MOV.U32 R27, RZ, RZ, R9 ;  /* 0x000000ffff1b7224 */ /* 0x000fe200078e0009 */
[----:B------:R-:W4:Y:S01]  /*33310*/  LDL.LU R8, [R1+0x3484] ;  /* 0x0034840001087983 */ /* 0x000f220000300800 */
[----:B------:R-:W4:Y:S03]  /*33320*/  LDL.LU R9, [R1+0x3480] ;  /* 0x0034800001097983 */ /* 0x000f260000300800 */
[----:B------:R3:W-:Y:S01]  /*33330*/  STL.64 [R1+0x33b8], R26 ;  /* 0x0033b81a01007387 */ /* 0x0007e20000100a00 */
[----:B------:R-:W-:-:S02]  /*33340*/  IMAD.MOV.U32 R22, RZ, RZ, R18 ;  /* 0x000000ffff167224 */ /* 0x000fc400078e0012 */
[----:B------:R-:W-:Y:S02]  /*33350*/  IMAD.MOV.U32 R23, RZ, RZ, R19 ;  /* 0x000000ffff177224 */ /* 0x000fe400078e0013 */
[----:B---3--:R-:W-:Y:S02]  /*33360*/  IMAD.MOV.U32 R26, RZ, RZ, R5 ;  /* 0x000000ffff1a7224 */ /* 0x008fe400078e0005 */
[----:B------:R-:W-:Y:S01]  /*33370*/  IMAD.MOV.U32 R27, RZ, RZ, R4 ;  /* 0x000000ffff1b7224 */ /* 0x000fe200078e0004 */
[----:B--2---:R-:W-:Y:S01]  /*33380*/  STL.64 [R1+0x3380], R14 ;  /* 0x0033800e01007387 */ /* 0x004fe20000100a00 */
[----:B------:R0:W-:Y:S03]  /*33390*/  STL.64 [R1+0x3378], R12 ;  /* 0x0033780c01007387 */ /* 0x0001e60000100a00 */
[----:B0-----:R-:W2:Y:S01]  /*333a0*/  LDL.LU R12, [R1+0x6f0] ;  /* 0x0006f000010c7983 */ /* 0x001ea20000300800 */
[----:B------:R-:W2:Y:S02]  /*333b0*/  LDL.LU R13, [R1+0x6f4] ;  /* 0x0006f400010d7983 */ /* 0x000ea40000300800 */
[----:B------:R-:W3:Y:S02]  /*333c0*/  LDL.LU R14, [R1+0x6f8] ;  /* 0x0006f800010e7983 */ /* 0x000ee40000300800 */
[----:B------:R-:W3:Y:S01]  /*333d0*/  LDL.LU R15, [R1+0x6fc] ;  /* 0x0006fc00010f7983 */ /* 0x000ee20000300800 */
[----:B------:R-:W2:Y:S01]  /*333e0*/  LDL.LU R5, [R1+0x347c] ;  /* 0x00347c0001057983 */ /* 0x000ea20000300800 */
[----:B------:R-:W2:Y:S02]  /*333f0*/  LDL.LU R4, [R1+0x3478] ;  /* 0x0034780001047983 */ /* 0x000ea40000300800 */
[----:B------:R0:W-:Y:S02]  /*33400*/  STL.64 [R1+0x33d0], R26 ;  /* 0x0033d01a01007387 */ /* 0x0001e40000100a00 */
[----:B------:R-:W2:Y:S01]  /*33410*/  LDL.LU R18, [R1+0x3474] ;  /* 0x0034740001127983 */ /* 0x000ea20000300800 */
[----:B------:R-:W2:Y:S01]  /*33420*/  LDL.LU R19, [R1+0x3470] ;  /* 0x0034700001137983 */ /* 0x000ea20000300800 */
[----:B------:R4:W-:Y:S02]  /*33430*/  STL.64 [R1+0x33d8], R22 ;  /* 0x0033d81601007387 */ /* 0x0009e40000100a00 */
[----:B------:R-:W2:Y:S02]  /*33440*/  LDL.LU R24, [R1+0x2f0] ;  /* 0x0002f00001187983 */ /* 0x000ea40000300800 */
[----:B------:R-:W2:Y:S01]  /*33450*/  LDL.LU R25, [R1+0x2f4] ;  /* 0x0002f40001197983 */ /* 0x000ea20000300800 */
[----:B0-----:R-:W2:Y:S01]  /*33460*/  LDL.LU R26, [R1+0x2f8] ;  /* 0x0002f800011a7983 */ /* 0x001ea20000300800 */
[----:B------:R-:W2:Y:S02]  /*33470*/  LDL.LU R27, [R1+0x2fc] ;  /* 0x0002fc00011b7983 */ /* 0x000ea40000300800 */
[----:B----4-:R-:W-:-:S02]  /*33480*/  IMAD.MOV.U32 R22, RZ, RZ, R17 ;  /* 0x000000ffff167224 */ /* 0x010fc400078e0011 */
[----:B------:R-:W-:Y:S01]  /*33490*/  IMAD.MOV.U32 R23, RZ, RZ, R16 ;  /* 0x000000ffff177224 */ /* 0x000fe200078e0010 */
[----:B--2---:R-:W-:Y:S01]  /*334a0*/  STL.64 [R1+0x33e8], R26 ;  /* 0x0033e81a01007387 */ /* 0x004fe20000100a00 */
[----:B------:R-:W-:Y:S02]  /*334b0*/  STL.64 [R1+0x33e0], R24 ;  /* 0x0033e01801007387 */ /* 0x000fe40000100a00 */
[----:B------:R-:W2:Y:S02]  /*334c0*/  LDL.LU R17, [R1+0x346c] ;  /* 0x00346c0001117983 */ /* 0x000ea40000300800 */
[----:B------:R-:W4:Y:S01]  /*334d0*/  LDL.LU R16, [R1+0x3468] ;  /* 0x0034680001107983 */ /* 0x000f220000300800 */
[----:B------:R0:W-:Y:S02]  /*334e0*/  STL.64 [R1+0x33f0], R22 ;  /* 0x0033f01601007387 */ /* 0x0001e40000100a00 */
[----:B0-----:R-:W-:Y:S02]  /*334f0*/  IMAD.MOV.U32 R22, RZ, RZ, R9 ;  /* 0x000000ffff167224 */ /* 0x001fe400078e0009 */
[----:B------:R-:W-:-:S05]  /*33500*/  IMAD.MOV.U32 R23, RZ, RZ, R8 ;  /* 0x000000ffff177224 */ /* 0x000fca00078e0008 */
[----:B------:R0:W-:Y:S01]  /*33510*/  STL.64 [R1+0x3408], R22 ;  /* 0x0034081601007387 */ /* 0x0001e20000100a00 */
[----:B------:R-:W2:Y:S02]  /*33520*/  LDL.LU R24, [R1+0x300] ;  /* 0x0003000001187983 */ /* 0x000ea40000300800 */
[----:B------:R-:W2:Y:S02]  /*33530*/  LDL.LU R25, [R1+0x304] ;  /* 0x0003040001197983 */ /* 0x000ea40000300800 */
[----:B------:R-:W2:Y:S01]  /*33540*/  LDL.LU R26, [R1+0x308] ;  /* 0x00030800011a7983 */ /* 0x000ea20000300800 */
[----:B------:R-:W2:Y:S01]  /*33550*/  LDL.LU R27, [R1+0x30c] ;  /* 0x00030c00011b7983 */ /* 0x000ea20000300800 */
[----:B0-----:R-:W-:Y:S02]  /*33560*/  IMAD.MOV.U32 R22, RZ, RZ, R19 ;  /* 0x000000ffff167224 */ /* 0x001fe400078e0013 */
[----:B------:R-:W-:Y:S01]  /*33570*/  IMAD.MOV.U32 R23, RZ, RZ, R18 ;  /* 0x000000ffff177224 */ /* 0x000fe200078e0012 */
[----:B------:R-:W3:Y:S01]  /*33580*/  LDL.LU R19, [R1+0x3464] ;  /* 0x0034640001137983 */ /* 0x000ee20000300800 */
[----:B------:R-:W3:Y:S03]  /*33590*/  LDL.LU R18, [R1+0x3460] ;  /* 0x0034600001127983 */ /* 0x000ee60000300800 */
[----:B------:R-:W-:Y:S04]  /*335a0*/  STL.64 [R1+0x3420], R22 ;  /* 0x0034201601007387 */ /* 0x000fe80000100a00 */
[----:B--2---:R-:W-:Y:S01]  /*335b0*/  STL.64 [R1+0x3400], R26 ;  /* 0x0034001a01007387 */ /* 0x004fe20000100a00 */
[----:B------:R0:W-:Y:S03]  /*335c0*/  STL.64 [R1+0x33f8], R24 ;  /* 0x0033f81801007387 */ /* 0x0001e60000100a00 */
[----:B0-----:R-:W2:Y:S01]  /*335d0*/  LDL.LU R24, [R1+0x310] ;  /* 0x0003100001187983 */ /* 0x001ea20000300800 */
[----:B------:R-:W2:Y:S02]  /*335e0*/  LDL.LU R25, [R1+0x314] ;  /* 0x0003140001197983 */ /* 0x000ea40000300800 */
[----:B------:R-:W2:Y:S02]  /*335f0*/  LDL.LU R26, [R1+0x318] ;  /* 0x00031800011a7983 */ /* 0x000ea40000300800 */
[----:B------:R-:W2:Y:S02]  /*33600*/  LDL.LU R27, [R1+0x31c] ;  /* 0x00031c00011b7983 */ /* 0x000ea40000300800 */
[----:B----4-:R-:W-:-:S02]  /*33610*/  IMAD.MOV.U32 R22, RZ, RZ, R16 ;  /* 0x000000ffff167224 */ /* 0x010fc400078e0010 */
[----:B------:R-:W-:Y:S01]  /*33620*/  IMAD.MOV.U32 R23, RZ, RZ, R17 ;  /* 0x000000ffff177224 */ /* 0x000fe200078e0011 */
[----:B------:R-:W4:Y:S01]  /*33630*/  LDL.LU R16, [R1+0x345c] ;  /* 0x00345c0001107983 */ /* 0x000f220000300800 */
[----:B------:R-:W4:Y:S03]  /*33640*/  LDL.LU R17, [R1+0x3458] ;  /* 0x0034580001117983 */ /* 0x000f260000300800 */
[----:B------:R-:W-:Y:S04]  /*33650*/  STL.64 [R1+0x3438], R22 ;  /* 0x0034381601007387 */ /* 0x000fe80000100a00 */
[----:B--2---:R-:W-:Y:S01]  /*33660*/  STL.64 [R1+0x3418], R26 ;  /* 0x0034181a01007387 */ /* 0x004fe20000100a00 */
[----:B------:R0:W-:Y:S03]  /*33670*/  STL.64 [R1+0x3410], R24 ;  /* 0x0034101801007387 */ /* 0x0001e60000100a00 */
[----:B0-----:R-:W2:Y:S01]  /*33680*/  LDL.LU R24, [R1+0x320] ;  /* 0x0003200001187983 */ /* 0x001ea20000300800 */
[----:B------:R-:W2:Y:S02]  /*33690*/  LDL.LU R25, [R1+0x324] ;  /* 0x0003240001197983 */ /* 0x000ea40000300800 */
[----:B------:R-:W2:Y:S02]  /*336a0*/  LDL.LU R26, [R1+0x328] ;  /* 0x00032800011a7983 */ /* 0x000ea40000300800 */
[----:B------:R-:W2:Y:S02]  /*336b0*/  LDL.LU R27, [R1+0x32c] ;  /* 0x00032c00011b7983 */ /* 0x000ea40000300800 */
[----:B---3--:R-:W-:-:S02]  /*336c0*/  IMAD.MOV.U32 R22, RZ, RZ, R18 ;  /* 0x000000ffff167224 */ /* 0x008fc400078e0012 */
[----:B------:R-:W-:Y:S01]  /*336d0*/  IMAD.MOV.U32 R23, RZ, RZ, R19 ;  /* 0x000000ffff177224 */ /* 0x000fe200078e0013 */
[----:B------:R-:W4:Y:S01]  /*336e0*/  LDL.LU R18, [R1+0x3454] ;  /* 0x0034540001127983 */ /* 0x000f220000300800 */
[----:B------:R-:W4:Y:S03]  /*336f0*/  LDL.LU R19, [R1+0x3450] ;  /* 0x0034500001137983 */ /* 0x000f260000300800 */
[----:B--2---:R-:W-:Y:S01]  /*33700*/  STL.64 [R1+0x3430], R26 ;  /* 0x0034301a01007387 */ /* 0x004fe20000100a00 */
[----:B------:R0:W-:Y:S03]  /*33710*/  STL.64 [R1+0x3428], R24 ;  /* 0x0034281801007387 */ /* 0x0001e60000100a00 */
[----:B0-----:R-:W2:Y:S01]  /*33720*/  LDL.LU R24, [R1+0x330] ;  /* 0x0003300001187983 */ /* 0x001ea20000300800 */
[----:B------:R-:W2:Y:S02]  /*33730*/  LDL.LU R25, [R1+0x334] ;  /* 0x0003340001197983 */ /* 0x000ea40000300800 */
[----:B------:R-:W3:Y:S02]  /*33740*/  LDL.LU R26, [R1+0x338] ;  /* 0x00033800011a7983 */ /* 0x000ee40000300800 */
[----:B------:R-:W3:Y:S02]  /*33750*/  LDL.LU R27, [R1+0x33c] ;  /* 0x00033c00011b7983 */ /* 0x000ee40000300800 */
[----:B---3--:R-:W-:Y:S01]  /*33760*/  STL.64 [R1+0x3448], R26 ;  /* 0x0034481a01007387 */ /* 0x008fe20000100a00 */
[----:B--2---:R0:W-:Y:S03]  /*33770*/  STL.64 [R1+0x3440], R24 ;  /* 0x0034401801007387 */ /* 0x0041e60000100a00 */
[----:B0-----:R-:W4:Y:S01]  /*33780*/  LDL.LU R24, [R1+0x340] ;  /* 0x0003400001187983 */ /* 0x001f220000300800 */
[----:B------:R-:W4:Y:S02]  /*33790*/  LDL.LU R25, [R1+0x344] ;  /* 0x0003440001197983 */ /* 0x000f240000300800 */
[----:B------:R-:W4:Y:S02]  /*337a0*/  LDL.LU R26, [R1+0x348] ;  /* 0x00034800011a7983 */ /* 0x000f240000300800 */
[----:B------:R-:W4:Y:S01]  /*337b0*/  LDL.LU R27, [R1+0x34c] ;  /* 0x00034c00011b7983 */ /* 0x000f220000300800 */
[----:B------:R-:W-:Y:S01]  /*337c0*/  STL.64 [R1+0x3398], R14 ;  /* 0x0033980e01007387 */ /* 0x000fe20000100a00 */
[----:B------:R0:W-:Y:S03]  /*337d0*/  STL.64 [R1+0x3390], R12 ;  /* 0x0033900c01007387 */ /* 0x0001e60000100a00 */
[----:B0-----:R-:W2:Y:S01]  /*337e0*/  LDL.LU R12, [R1+0x700] ;  /* 0x00070000010c7983 */ /* 0x001ea20000300800 */
[----:B------:R-:W2:Y:S02]  /*337f0*/  LDL.LU R13, [R1+0x704] ;  /* 0x00070400010d7983 */ /* 0x000ea40000300800 */
[----:B------:R-:W3:Y:S02]  /*33800*/  LDL.LU R14, [R1+0x708] ;  /* 0x00070800010e7983 */ /* 0x000ee40000300800 */
[----:B------:R-:W3:Y:S02]  /*33810*/  LDL.LU R15, [R1+0x70c] ;  /* 0x00070c00010f7983 */ /* 0x000ee40000300800 */
[----:B---3--:R-:W-:Y:S01]  /*33820*/  STL.64 [R1+0x33b0], R14 ;  /* 0x0033b00e01007387 */ /* 0x008fe20000100a00 */
[----:B--2---:R0:W-:Y:S03]  /*33830*/  STL.64 [R1+0x33a8], R12 ;  /* 0x0033a80c01007387 */ /* 0x0041e60000100a00 */
[----:B0-----:R-:W2:Y:S01]  /*33840*/  LDL.LU R12, [R1+0x710] ;  /* 0x00071000010c7983 */ /* 0x001ea20000300800 */
[----:B------:R-:W2:Y:S02]  /*33850*/  LDL.LU R13, [R1+0x714] ;  /* 0x00071400010d7983 */ /* 0x000ea40000300800 */
[----:B------:R-:W3:Y:S02]  /*33860*/  LDL.LU R14, [R1+0x718] ;  /* 0x00071800010e7983 */ /* 0x000ee40000300800 */
[----:B------:R-:W3:Y:S01]  /*33870*/  LDL.LU R15, [R1+0x71c] ;  /* 0x00071c00010f7983 */ /* 0x000ee20000300800 */
[C---:B----4-:R-:W-:Y:S01]  /*33880*/  HMMA.16816.F32.BF16 R20, R16.reuse, R22, R24 ;  /* 0x000000161014723c */ /* 0x050fe20000041818 */
[----:B---3--:R-:W-:Y:S01]  /*33890*/  STL.64 [R1+0x33c8], R14 ;  /* 0x0033c80e01007387 */ /* 0x008fe20000100a00 */
[----:B--2---:R0:W-:Y:S03]  /*338a0*/  STL.64 [R1+0x33c0], R12 ;  /* 0x0033c00c01007387 */ /* 0x0041e60000100a00 */
[----:B0-----:R-:W2:Y:S01]  /*338b0*/  LDL.LU R12, [R1+0x720] ;  /* 0x00072000010c7983 */ /* 0x001ea20000300800 */
[----:B------:R-:W2:Y:S02]  /*338c0*/  LDL.LU R13, [R1+0x724] ;  /* 0x00072400010d7983 */ /* 0x000ea40000300800 */
[----:B------:R-:W2:Y:S02]  /*338d0*/  LDL.LU R14, [R1+0x728] ;  /* 0x00072800010e7983 */ /* 0x000ea40000300800 */
[----:B------:R-:W2:Y:S01]  /*338e0*/  LDL.LU R15, [R1+0x72c] ;  /* 0x00072c00010f7983 */ /* 0x000ea20000300800 */
[----:B------:R-:W3:Y:S01]  /*338f0*/  LDL.LU R8, [R1+0x6c0] ;  /* 0x0006c00001087983 */ /* 0x000ee20000300800 */
[----:B------:R-:W3:Y:S02]  /*33900*/  LDL.LU R9, [R1+0x6c4] ;  /* 0x0006c40001097983 */ /* 0x000ee40000300800 */
[----:B------:R-:W3:Y:S02]  /*33910*/  LDL.LU R10, [R1+0x6c8] ;  /* 0x0006c800010a7983 */ /* 0x000ee40000300800 */
[----:B------:R-:W3:Y:S01]  /*33920*/  LDL.LU R11, [R1+0x6cc] ;  /* 0x0006cc00010b7983 */ /* 0x000ee20000300800 */
[----:B------:R-:W-:Y:S01]  /*33930*/  STL.64 [R1+0x3340], R6 ;  /* 0x0033400601007387 */ /* 0x000fe20000100a00 */
[----:B------:R-:W-:Y:S02]  /*33940*/  STL.64 [R1+0x3338], R4 ;  /* 0x0033380401007387 */ /* 0x000fe40000100a00 */
[----:B------:R-:W4:Y:S02]  /*33950*/  LDL.LU.64 R26, [R1+0x3448] ;  /* 0x00344800011a7983 */ /* 0x000f240000300a00 */
[----:B------:R-:W4:Y:S01]  /*33960*/  LDL.LU.64 R24, [R1+0x3440] ;  /* 0x0034400001187983 */ /* 0x000f220000300a00 */
[----:B------:R-:W-:Y:S01]  /*33970*/  STL.64 [R1+0xae0], R20 ;  /* 0x000ae01401007387 */ /* 0x000fe20000100a00 */
[----:B------:R0:W-:Y:S03]  /*33980*/  STL.64 [R1+0xae8], R22 ;  /* 0x000ae81601007387 */ /* 0x0001e60000100a00 */
[----:B0-----:R-:W4:Y:S02]  /*33990*/  LDL.LU.64 R22, [R1+0x3438] ;  /* 0x0034380001167983 */ /* 0x001f240000300a00 */
[C---:B----4-:R-:W-:Y:S02]  /*339a0*/  HMMA.16816.F32.BF16 R20, R16.reuse, R22, R24 ;  /* 0x000000161014723c */ /* 0x050fe40000041818 */
[----:B------:R-:W4:Y:S01]  /*339b0*/  LDL.LU.64 R26, [R1+0x3430] ;  /* 0x00343000011a7983 */ /* 0x000f220000300a00 */
[----:B------:R-:W4:Y:S11]  /*339c0*/  LDL.LU.64 R24, [R1+0x3428] ;  /* 0x0034280001187983 */ /* 0x000f360000300a00 */
[----:B------:R-:W-:Y:S09]  /*339d0*/  @!UPT UIADD3 URZ, URZ, URZ, URZ ;  /* 0x0000003f3f3ff290 */ /* 0x000ff2000fffe03f */
        /* <DEDUP_REMOVED lines=25> */
[----:B------:R-:W2:Y:S11]  /*33b70*/  LDL.LU.64 R26, [R1+0x33d0] ;  /* 0x0033d000011a7983 */ /* 0x000eb60000300a00 */
[----:B------:R-:W-:Y:S10]  /*33b80*/  @!UPT UIADD3 URZ, URZ, URZ, URZ ;  /* 0x0000003f3f3ff290 */ /* 0x000ff4000fffe03f */
[----:B------:R-:W-:Y:S01]  /*33b90*/  STL.64 [R1+0xa90], R20 ;  /* 0x000a901401007387 */ /* 0x000fe20000100a00 */
[----:B------:R-:W-:Y:S02]  /*33ba0*/  STL.64 [R1+0xa98], R22 ;  /* 0x000a981601007387 */ /* 0x000fe40000100a00 */
[----:B------:R-:W0:Y:S02]  /*33bb0*/  LDSM.16.MT88.4 R20, [R2+0x11080] ;  /* 0x011080000214783b */ /* 0x000e240000004200 */
[----:B0-----:R-:W-:Y:S02]  /*33bc0*/  STL.64 [R1+0x3218], R22 ;  /* 0x0032181601007387 */ /* 0x001fe40000100a00 */
[----:B------:R0:W-:Y:S02]  /*33bd0*/  STL.64 [R1+0x3210], R20 ;  /* 0x0032101401007387 */ /* 0x0001e40000100a00 */
[----:B0-----:R-:W4:Y:S01]  /*33be0*/  LDL.LU R20, [R1+0x6b0] ;  /* 0x0006b00001147983 */ /* 0x001f220000300800 */
[----:B------:R-:W4:Y:S02]  /*33bf0*/  LDL.LU R21, [R1+0x6b4] ;  /* 0x0006b40001157983 */ /* 0x000f240000300800 */
[----:B------:R-:W4:Y:S02]  /*33c00*/  LDL.LU R22, [R1+0x6b8] ;  /* 0x0006b80001167983 */ /* 0x000f240000300800 */
[----:B------:R-:W4:Y:S01]  /*33c10*/  LDL.LU R23, [R1+0x6bc] ;  /* 0x0006bc0001177983 */ /* 0x000f220000300800 */
[C---:B--2---:R-:W-:Y:S01]  /*33c20*/  HMMA.16816.F32.BF16 R24, R16.reuse, R26, R12 ;  /* 0x0000001a1018723c */ /* 0x044fe2000004180c */
[----:B------:R-:W2:Y:S01]  /*33c30*/  LDL.LU.64 R14, [R1+0x33c8] ;  /* 0x0033c800010e7983 */ /* 0x000ea20000300a00 */
[----:B------:R-:W2:Y:S11]  /*33c40*/  LDL.LU.64 R12, [R1+0x33c0] ;  /* 0x0033c000010c7983 */ /* 0x000eb60000300a00 */
[----:B------:R-:W-:Y:S10]  /*33c50*/  @!UPT UIADD3 URZ, URZ, URZ, URZ ;  /* 0x0000003f3f3ff290 */ /* 0x000ff4000fffe03f */
[----:B------:R-:W-:Y:S01]  /*33c60*/  STL.64 [R1+0x720], R24 ;  /* 0x0007201801007387 */ /* 0x000fe20000100a00 */
[----:B------:R0:W-:Y:S03]  /*33c70*/  STL.64 [R1+0x728], R26 ;  /* 0x0007281a01007387 */ /* 0x0001e60000100a00 */
[----:B0-----:R-:W2:Y:S02]  /*33c80*/  LDL.LU.64 R26, [R1+0x33b8] ;  /* 0x0033b800011a7983 */ /* 0x001ea40000300a00 */
[C---:B--2---:R-:W-:Y:S02]  /*33c90*/  HMMA.16816.F32.BF16 R24, R16.reuse, R26, R12 ;  /* 0x0000001a1018723c */ /* 0x044fe4000004180c */
[----:B------:R-:W2:Y:S01]  /*33ca0*/  LDL.LU.64 R14, [R1+0x33b0] ;  /* 0x0033b000010e7983 */ /* 0x000ea20000300a00 */
[----:B------:R-:W2:Y:S11]  /*33cb0*/  LDL.LU.64 R12, [R1+0x33a8] ;  /* 0x0033a800010c7983 */ /* 0x000eb60000300a00 */
[----:B------:R-:W-:Y:S09]  /*33cc0*/  @!UPT UIADD3 URZ, URZ, URZ, URZ ;  /* 0x0000003f3f3ff290 */ /* 0x000ff2000fffe03f */
        /* <DEDUP_REMOVED lines=10> */
[----:B--2---:R-:W-:Y:S02]  /*33d70*/  HMMA.16816.F32.BF16 R24, R16, R26, R12 ;  /* 0x0000001a1018723c */ /* 0x004fe4000004180c */
[----:B------:R-:W2:Y:S01]  /*33d80*/  LDL.LU.64 R14, [R1+0x3380] ;  /* 0x00338000010e7983 */ /* 0x000ea20000300a00 */
[----:B------:R-:W2:Y:S11]  /*33d90*/  LDL.LU.64 R12, [R1+0x3378] ;  /* 0x00337800010c7983 */ /* 0x000eb60000300a00 */
[----:B------:R-:W-:Y:S09]  /*33da0*/  @!UPT UIADD3 URZ, URZ, URZ, URZ ;  /* 0x0000003f3f3ff290 */ /* 0x000ff2000fffe03f */
[----:B------:R-:W-:Y:S01]  /*33db0*/  STL.64 [R1+0x6f0], R24 ;  /* 0x0006f01801007387 */ /* 0x000fe20000100a00 */
[----:B------:R0:W-:Y:S03]  /*33dc0*/  STL.64 [R1+0x6f8], R26 ;  /* 0x0006f81a01007387 */ /* 0x0001e60000100a00 */
[----:B0-----:R-:W2:Y:S01]  /*33dd0*/  LDL.LU.64 R26, [R1+0x3370] ;  /* 0x00337000011a7983 */ /* 0x001ea20000300a00 */
[----:B------:R-:W2:Y:S02]  /*33de0*/  LDL.LU.64 R24, [R1+0x3368] ;  /* 0x0033680001187983 */ /* 0x000ea40000300a00 */
[----:B------:R-:W-:Y:S02]  /*33df0*/  IMAD.MOV.U32 R6, RZ, RZ, R29 ;  /* 0x000000ffff067224 */ /* 0x000fe400078e001d */
[----:B------:R-:W-:-:S07]  /*33e00*/  IMAD.MOV.U32 R7, RZ, RZ, R0 ;  /* 0x000000ffff077224 */ /* 0x000fce00078e0000 */
[C---:B--2---:R-:W-:Y:S01]  /*33e10*/  HMMA.16816.F32.BF16 R4, R16.reuse, R6, R24 ;  /* 0x000000061004723c */ /* 0x044fe20000041818 */
[----:B------:R-:W2:Y:S11]  /*33e20*/  LDL.LU.64 R26, [R1+0x3360] ;  /* 0x00336000011a7983 */ /* 0x000eb60000300a00 */
[----:B------:R-:W-:Y:S11]  /*33e30*/  @!UPT UIADD3 URZ, URZ, URZ, URZ ;  /* 0x0000003f3f3ff290 */ /* 0x000ff6000fffe03f */
[----:B------:R0:W-:Y:S01]  /*33e40*/  STL.64 [R1+0x6e0], R4 ;  /* 0x0006e00401007387 */ /* 0x0001e20000100a00 */
[----:B------:R1:W-:Y:S03]  /*33e50*/  STL.64 [R1+0x6e8], R6 ;  /* 0x0006e80601007387 */ /* 0x0003e60000100a00 */
[----:B0-----:R-:W3:Y:S01]  /*33e60*/  LDL.LU R4, [R1+0x6a0] ;  /* 0x0006a00001047983 */ /* 0x001ee20000300800 */
[----:B------:R-:W3:Y:S02]  /*33e70*/  LDL.LU R5, [R1+0x6a4] ;  /* 0x0006a40001057983 */ /* 0x000ee40000300800 */
[----:B-1----:R-:W3:Y:S02]  /*33e80*/  LDL.LU R6, [R1+0x6a8] ;  /* 0x0006a80001067983 */ /* 0x002ee40000300800 */
[----:B------:R-:W3:Y:S01]  /*33e90*/  LDL.LU R7, [R1+0x6ac] ;  /* 0x0006ac0001077983 */ /* 0x000ee20000300800 */
[C---:B--2---:R-:W-:Y:S11]  /*33ea0*/  HMMA.16816.F32.BF16 R12, R16.reuse, R26, R12 ;  /* 0x0000001a100c723c */ /* 0x044ff6000004180c */
[----:B------:R-:W-:Y:S11]  /*33eb0*/  @!UPT UIADD3 URZ, URZ, URZ, URZ ;  /* 0x0000003f3f3ff290 */ /* 0x000ff6000fffe03f */
[----:B------:R-:W-:Y:S01]  /*33ec0*/  @!UPT UIADD3 URZ, URZ, URZ, URZ ;  /* 0x0000003f3f3ff290 */ /* 0x000fe2000fffe03f */
[----:B------:R-:W-:Y:S01]  /*33ed0*/  STL.64 [R1+0x6d0], R12 ;  /* 0x0006d00c01007387 */ /* 0x000fe20000100a00 */
[----:B------:R0:W-:Y:S03]  /*33ee0*/  STL.64 [R1+0x6d8], R14 ;  /* 0x0006d80e01007387 */ /* 0x0001e60000100a00 */
[----:B0-----:R-:W3:Y:S01]  /*33ef0*/  LDL.LU.64 R14, [R1+0x3358] ;  /* 0x00335800010e7983 */ /* 0x001ee20000300a00 */
[----:B------:R-:W2:Y:S02]  /*33f00*/  LDL.LU R24, [R1+0x2e0] ;  /* 0x0002e00001187983 */ /* 0x000ea40000300800 */
[----:B------:R-:W-:Y:S02]  /*33f10*/  IMAD.MOV.U32 R2, RZ, RZ, R26 ;  /* 0x000000ffff027224 */ /* 0x000fe400078e001a */
[----:B------:R-:W2:Y:S02]  /*33f20*/  LDL.LU R25, [R1+0x2e4] ;  /* 0x0002e40001197983 */ /* 0x000ea40000300800 */
[----:B------:R-:W-:Y:S01]  /*33f30*/  IMAD.MOV.U32 R0, RZ, RZ, R27 ;  /* 0x000000ffff007224 */ /* 0x000fe200078e001b */
[----:B------:R-:W2:Y:S01]  /*33f40*/  LDL.LU R26, [R1+0x2e8] ;  /* 0x0002e800011a7983 */ /* 0x000ea20000300800 */
[----:B------:R-:W2:Y:S01]  /*33f50*/  LDL.LU R27, [R1+0x2ec] ;  /* 0x0002ec00011b7983 */ /* 0x000ea20000300800 */
[C---:B---3--:R-:W-:Y:S02]  /*33f60*/  HMMA.16816.F32.BF16 R12, R16.reuse, R14, R8 ;  /* 0x0000000e100c723c */ /* 0x048fe40000041808 */
[----:B------:R-:W3:Y:S11]  /*33f70*/  LDL.LU.64 R10, [R1+0x3350] ;  /* 0x00335000010a7983 */ /* 0x000ef60000300a00 */
[----:B------:R-:W-:Y:S10]  /*33f80*/  @!UPT UIADD3 URZ, URZ, URZ, URZ ;  /* 0x0000003f3f3ff290 */ /* 0x000ff4000fffe03f */
[----:B------:R-:W-:Y:S01]  /*33f90*/  STL.64 [R1+0x6c0], R12 ;  /* 0x0006c00c01007387 */ /* 0x000fe20000100a00 */
[----:B------:R0:W-:Y:S03]  /*33fa0*/  STL.64 [R1+0x6c8], R14 ;  /* 0x0006c80e01007387 */ /* 0x0001e60000100a00 */
[----:B0-----:R-:W4:Y:S02]  /*33fb0*/  LDL.LU.64 R14, [R1+0x3348] ;  /* 0x00334800010e7983 */ /* 0x001f240000300a00 */
[C---:B----4-:R-:W-:Y:S11]  /*33fc0*/  HMMA.16816.F32.BF16 R20, R16.reuse, R14, R20 ;  /* 0x0000000e1014723c */ /* 0x050ff60000041814 */
[----:B------:R-:W-:Y:S11]  /*33fd0*/  @!UPT UIADD3 URZ, URZ, URZ, URZ ;  /* 0x0000003f3f3ff290 */ /* 0x000ff6000fffe03f */
[----:B------:R-:W-:Y:S01]  /*33fe0*/  @!UPT UIADD3 URZ, URZ, URZ, URZ ;  /* 0x0000003f3f3ff290 */ /* 0x000fe2000fffe03f */
[----:B------:R0:W-:Y:S01]  /*33ff0*/  STL.64 [R1+0x6b0], R20 ;  /* 0x0006b01401007387 */ /* 0x0001e20000100a00 */
[----:B------:R1:W-:Y:S03]  /*34000*/  STL.64 [R1+0x6b8], R22 ;  /* 0x0006b81601007387 */ /* 0x0003e60000100a00 */
[----:B0-----:R-:W4:Y:S01]  /*34010*/  LDL.LU R20, [R1+0x4f0] ;  /* 0x0004f00001147983 */ /* 0x001f220000300800 */
[----:B------:R-:W4:Y:S02]  /*34020*/  LDL.LU R21, [R1+0x4f4] ;  /* 0x0004f40001157983 */ /* 0x000f240000300800 */
[----:B-1----:R-:W2:Y:S02]  /*34030*/  LDL.LU R22, [R1+0x4f8] ;  /* 0x0004f80001167983 */ /* 0x002ea40000300800 */
[----:B------:R-:W2:Y:S02]  /*34040*/  LDL.LU R23, [R1+0x4fc] ;  /* 0x0004fc0001177983 */ /* 0x000ea40000300800 */
[----:B--2---:R0:W-:Y:S01]  /*34050*/  STL.64 [R1+0x3310], R22 ;  /* 0x0033101601007387 */ /* 0x0041e20000100a00 */
[----:B----4-:R-:W-:Y:S03]  /*34060*/  STL.64 [R1+0x3308], R20 ;  /* 0x0033081401007387 */ /* 0x010fe60000100a00 */
[----:B0-----:R-:W2:Y:S04]  /*34070*/  LDL.64 R22, [R1+0xa8] ;  /* 0x0000a80001167983 */ /* 0x001ea80000100a00 */
[----:B--2---:R0:W-:Y:S04]  /*34080*/  STL.64 [R1+0x3318], R22 ;  /* 0x0033181601007387 */ /* 0x0041e80000100a00 */
[----:B0-----:R-:W2:Y:S04]  /*34090*/  LDL.64 R22, [R1+0xb8] ;  /* 0x0000b80001167983 */ /* 0x001ea80000100a00 */
[----:B--2---:R0:W-:Y:S04]  /*340a0*/  STL.64 [R1+0x3320], R22 ;  /* 0x0033201601007387 */ /* 0x0041e80000100a00 */
[----:B0-----:R-:W2:Y:S01]  /*340b0*/  LDL.64 R22, [R1+0xc8] ;  /* 0x0000c80001167983 */ /* 0x001ea20000100a00 */
[----:B------:R0:W-:Y:S03]  /*340c0*/  STL.64 [R1+0x32a8], R14 ;  /* 0x0032a80e01007387 */ /* 0x0001e60000100a00 */
[----:B0-----:R-:W4:Y:S01]  /*340d0*/  LDL.64 R14, [R1+0x78] ;  /* 0x00007800010e7983 */ /* 0x001f220000100a00 */
[C---:B---3--:R-:W-:Y:S03]  /*340e0*/  HMMA.16816.F32.BF16 R4, R16.reuse, R10, R4 ;  /* 0x0000000a1004723c */ /* 0x048fe60000041804 */
[----:B----4-:R0:W-:Y:S01]  /*340f0*/  STL.64 [R1+0x32f0], R14 ;  /* 0x0032f00e01007387 */ /* 0x0101e20000100a00 */
[----:B------:R-:W3:Y:S02]  /*34100*/  LDL.LU R12, [R1+0x4e0] ;  /* 0x0004e000010c7983 */ /* 0x000ee40000300800 */
[----:B------:R-:W3:Y:S01]  /*34110*/  LDL.LU R13, [R1+0x4e4] ;  /* 0x0004e400010d7983 */ /* 0x000ee20000300800 */
[----:B0-----:R-:W4:Y:S01]  /*34120*/  LDL.LU R14, [R1+0x4e8] ;  /* 0x0004e800010e7983 */ /* 0x001f220000300800 */
[----:B------:R-:W4:Y:S03]  /*34130*/  LDL.LU R15, [R1+0x4ec] ;  /* 0x0004ec00010f7983 */ /* 0x000f260000300800 */
[----:B----4-:R0:W-:Y:S01]  /*34140*/  STL.64 [R1+0x3300], R14 ;  /* 0x0033000e01007387 */ /* 0x0101e20000100a00 */
[----:B---3--:R-:W-:Y:S03]  /*34150*/  STL.64 [R1+0x32f8], R12 ;  /* 0x0032f80c01007387 */ /* 0x008fe60000100a00 */
[----:B0-----:R-:W3:Y:S08]  /*34160*/  LDL.64 R14, [R1+0x98] ;  /* 0x00009800010e7983 */ /* 0x001ef00000100a00 */
[----:B------:R-:W-:Y:S02]  /*34170*/  STL.64 [R1+0x6a0], R4 ;  /* 0x0006a00401007387 */ /* 0x000fe40000100a00 */
[----:B------:R0:W-:Y:S02]  /*34180*/  STL.64 [R1+0x6a8], R6 ;  /* 0x0006a80601007387 */ /* 0x0001e40000100a00 */
[----:B0-----:R-:W4:Y:S01]  /*34190*/  LDL.LU.64 R6, [R1+0x3340] ;  /* 0x0033400001067983 */ /* 0x001f220000300a00 */
[----:B------:R-:W2:Y:S02]  /*341a0*/  LDL.LU.64 R4, [R1+0x3338] ;  /* 0x0033380001047983 */ /* 0x000ea40000300a00 */
[----:B------:R0:W-:Y:S02]  /*341b0*/  STL [R1+0x3234], R10 ;  /* 0x0032340a01007387 */ /* 0x0001e40000100800 */
[----:B------:R1:W-:Y:S01]  /*341c0*/  STL [R1+0x3230], R11 ;  /* 0x0032300b01007387 */ /* 0x0003e20000100800 */
[----:B------:R-:W2:Y:S01]  /*341d0*/  LDL.LU R8, [R1+0x500] ;  /* 0x0005000001087983 */ /* 0x000ea20000300800 */
[----:B------:R-:W2:Y:S03]  /*341e0*/  LDL.LU R9, [R1+0x504] ;  /* 0x0005040001097983 */ /* 0x000ea60000300800 */
[----:B0-----:R-:W2:Y:S01]  /*341f0*/  LDL.LU R10, [R1+0x508] ;  /* 0x00050800010a7983 */ /* 0x001ea20000300800 */
[----:B-1----:R-:W2:Y:S01]  /*34200*/  LDL.LU R11, [R1+0x50c] ;  /* 0x00050c00010b7983 */ /* 0x002ea20000300800 */
[----:B----4-:R-:W-:Y:S02]  /*34210*/  HMMA.16816.F32.BF16 R16, R16, R6, R24 ;  /* 0x000000061010723c */ /* 0x010fe40000041818 */
[----:B------:R-:W4:Y:S01]  /*34220*/  LDL.LU.64 R26, [R1+0x3330] ;  /* 0x00333000011a7983 */ /* 0x000f220000300a00 */
[----:B------:R-:W4:Y:S11]  /*34230*/  LDL.LU.64 R24, [R1+0x3328] ;  /* 0x0033280001187983 */ /* 0x000f360000300a00 */
[----:B------:R-:W-:Y:S09]  /*34240*/  @!UPT UIADD3 URZ, URZ, URZ, URZ ;  /* 0x0000003f3f3ff290 */ /* 0x000ff2000fffe03f */
[----:B------:R0:W-:Y:S01]  /*34250*/  STL.64 [R1+0x9a0], R16 ;  /* 0x0009a01001007387 */ /* 0x0001e20000100a00 */
[----:B------:R1:W-:Y:S03]  /*34260*/  STL.64 [R1+0x9a8], R18 ;  /* 0x0009a81201007387 */ /* 0x0003e60000100a00 */
[----:B0-----:R-:W3:Y:S01]  /*34270*/  LDL.LU R16, [R1+0x4d0] ;  /* 0x0004d00001107983 */ /* 0x001ee20000300800 */
[----:B------:R-:W3:Y:S02]  /*34280*/  LDL.LU R17, [R1+0x4d4] ;  /* 0x0004d40001117983 */ /* 0x000ee40000300800 */
[----:B-1----:R-:W3:Y:S02]  /*34290*/  LDL.LU R18, [R1+0x4d8] ;  /* 0x0004d80001127983 */ /* 0x002ee40000300800 */
[----:B------:R-:W3:Y:S01]  /*342a0*/  LDL.LU R19, [R1+0x4dc] ;  /* 0x0004dc0001137983 */ /* 0x000ee20000300800 */
[----:B------:R-:W-:Y:S01]  /*342b0*/  STL.64 [R1+0x3228], R6 ;  /* 0x0032280601007387 */ /* 0x000fe20000100a00 */
[----:B--2---:R0:W-:Y:S03]  /*342c0*/  STL.64 [R1+0x3220], R4 ;  /* 0x0032200401007387 */ /* 0x0041e60000100a00 */
[----:B0-----:R-:W4:Y:S01]  /*342d0*/  LDL.LU R4, [R1+0x520] ;  /* 0x0005200001047983 */ /* 0x001f220000300800 */
[----:B------:R-:W4:Y:S02]  /*342e0*/  LDL.LU R5, [R1+0x524] ;  /* 0x0005240001057983 */ /* 0x000f240000300800 */
[----:B------:R-:W4:Y:S02]  /*342f0*/  LDL.LU R6, [R1+0x528] ;  /* 0x0005280001067983 */ /* 0x000f240000300800 */
[----:B------:R-:W4:Y:S02]  /*34300*/  LDL.LU R7, [R1+0x52c] ;  /* 0x00052c0001077983 */ /* 0x000f240000300800 */
[C---:B----4-:R-:W-:Y:S11]  /*34310*/  HMMA.16816.F32.BF16 R4, R24.reuse, R22, R4 ;  /* 0x000000161804723c */ /* 0x050ff60000041804 */
[----:B------:R-:W-:Y:S11]  /*34320*/  @!UPT UIADD3 URZ, URZ, URZ, URZ ;  /* 0x0000003f3f3ff290 */ /* 0x000ff6000fffe03f */
[----:B------:R-:W-:Y:S01]  /*34330*/  @!UPT UIADD3 URZ, URZ, URZ, URZ ;  /* 0x0000003f3f3ff290 */ /* 0x000fe2000fffe03f */
[----:B------:R0:W-:Y:S01]  /*34340*/  STL.64 [R1+0xce0], R4 ;  /* 0x000ce00401007387 */ /* 0x0001e20000100a00 */
[----:B------:R-:W-:Y:S02]  /*34350*/  STL.64 [R1+0xce8], R6 ;  /* 0x000ce80601007387 */ /* 0x000fe40000100a00 */
[----:B0-----:R-:W-:Y:S02]  /*34360*/  IMAD.MOV.U32 R4, RZ, RZ, R23 ;  /* 0x000000ffff047224 */ /* 0x001fe400078e0017 */
[----:B------:R-:W-:Y:S02]  /*34370*/  IMAD.MOV.U32 R5, RZ, RZ, R22 ;  /* 0x000000ffff057224 */ /* 0x000fe400078e0016 */
[----:B------:R-:W2:Y:S01]  /*34380*/  LDL.LU.64 R22, [R1+0x3320] ;  /* 0x0033200001167983 */ /* 0x000ea20000300a00 */
[----:B------:R0:W-:Y:S02]  /*34390*/  STL [R1+0x323c], R4 ;  /* 0x00323c0401007387 */ /* 0x0001e40000100800 */
[----:B------:R1:W-:Y:S01]  /*343a0*/  STL [R1+0x3238], R5 ;  /* 0x0032380501007387 */ /* 0x0003e20000100800 */
[----:B0-----:R-:W2:Y:S01]  /*343b0*/  LDL.LU R4, [R1+0x510] ;  /* 0x0005100001047983 */ /* 0x001ea20000300800 */
[----:B-1----:R-:W2:Y:S02]  /*343c0*/  LDL.LU R5, [R1+0x514] ;  /* 0x0005140001057983 */ /* 0x002ea40000300800 */
[----:B------:R-:W2:Y:S02]  /*343d0*/  LDL.LU R6, [R1+0x518] ;  /* 0x0005180001067983 */ /* 0x000ea40000300800 */
[----:B------:R-:W2:Y:S02]  /*343e0*/  LDL.LU R7, [R1+0x51c] ;  /* 0x00051c0001077983 */ /* 0x000ea40000300800 */
[C---:B--2---:R-:W-:Y:S11]  /*343f0*/  HMMA.16816.F32.BF16 R4, R24.reuse, R22, R4 ;  /* 0x000000161804723c */ /* 0x044ff60000041804 */
[----:B------:R-:W-:Y:S11]  /*34400*/  @!UPT UIADD3 URZ, URZ, URZ, URZ ;  /* 0x0000003f3f3ff290 */ /* 0x000ff6000fffe03f */
[----:B------:R-:W-:Y:S01]  /*34410*/  @!UPT UIADD3 URZ, URZ, URZ, URZ ;  /* 0x0000003f3f3ff290 */ /* 0x000fe2000fffe03f */
[----:B------:R-:W-:Y:S01]  /*34420*/  STL.64 [R1+0xcd0], R4 ;  /* 0x000cd00401007387 */ /* 0x000fe20000100a00 */
[----:B------:R0:W-:Y:S02]  /*34430*/  STL.64 [R1+0xcd8], R6 ;  /* 0x000cd80601007387 */ /* 0x0001e40000100a00 */
[----:B0-----:R-:W-:Y:S02]  /*34440*/  IMAD.MOV.U32 R7, RZ, RZ, R22 ;  /* 0x000000ffff077224 */ /* 0x001fe400078e0016 */
[----:B------:R-:W-:Y:S02]  /*34450*/  IMAD.MOV.U32 R6, RZ, RZ, R23 ;  /* 0x000000ffff067224 */ /* 0x000fe400078e0017 */
[----:B------:R-:W2:Y:S01]  /*34460*/  LDL.LU.64 R22, [R1+0x3318] ;  /* 0x0033180001167983 */ /* 0x000ea20000300a00 */
[----:B------:R-:W-:Y:S02]  /*34470*/  STL [R1+0x3240], R7 ;  /* 0x0032400701007387 */ /* 0x000fe40000100800 */
[----:B------:R0:W-:Y:S02]  /*34480*/  STL [R1+0x32d4], R6 ;  /* 0x0032d40601007387 */ /* 0x0001e40000100800 */
[----:B0-----:R-:W4:Y:S01]  /*34490*/  LDL.64 R6, [R1+0x88] ;  /* 0x0000880001067983 */ /* 0x001f220000100a00 */
[C---:B--2---:R-:W-:Y:S11]  /*344a0*/  HMMA.16816.F32.BF16 R8, R24.reuse, R22, R8 ;  /* 0x000000161808723c */ /* 0x044ff60000041808 */
[----:B------:R-:W-:Y:S11]  /*344b0*/  @!UPT UIADD3 URZ, URZ, URZ, URZ ;  /* 0x0000003f3f3ff290 */ /* 0x000ff6000fffe03f */
[----:B------:R-:W-:Y:S01]  /*344c0*/  @!UPT UIADD3 URZ, URZ, URZ, URZ ;  /* 0x0000003f3f3ff290 */ /* 0x000fe2000fffe03f */
[----:B------:R0:W-:Y:S01]  /*344d0*/  STL.64 [R1+0xcc0], R8 ;  /* 0x000cc00801007387 */ /* 0x0001e20000100a00 */
[----:B------:R-:W-:Y:S02]  /*344e0*/  STL.64 [R1+0xcc8], R10 ;  /* 0x000cc80a01007387 */ /* 0x000fe40000100a00 */
[----:B0-----:R-:W-:Y:S02]  /*344f0*/  IMAD.MOV.U32 R9, RZ, RZ, R22 ;  /* 0x000000ffff097224 */ /* 0x001fe400078e0016 */
[----:B------:R-:W-:Y:S02]  /*34500*/  IMAD.MOV.U32 R8, RZ, RZ, R23 ;  /* 0x000000ffff087224 */ /* 0x000fe400078e0017 */
[----:B------:R-:W3:Y:S01]  /*34510*/  LDL.LU.64 R22, [R1+0x3310] ;  /* 0x0033100001167983 */ /* 0x000ee20000300a00 */
        /* <DEDUP_REMOVED lines=10> */
[----:B----4-:R-:W-:Y:S11]  /*345c0*/  HMMA.16816.F32.BF16 R12, R24, R6, R12 ;  /* 0x00000006180c723c */ /* 0x010ff6000004180c */
[----:B------:R-:W-:Y:S11]  /*345d0*/  @!UPT UIADD3 URZ, URZ, URZ, URZ ;  /* 0x0000003f3f3ff290 */ /* 0x000ff6000fffe03f */
[----:B------:R-:W-:Y:S01]  /*345e0*/  @!UPT UIADD3 URZ, URZ, URZ, URZ ;  /* 0x0000003f3f3ff290 */ /* 0x000fe2000fffe03f */
[----:B------:R-:W-:Y:S01]  /*345f0*/  STL.64 [R1+0xca0], R12 ;  /* 0x000ca00c01007387 */ /* 0x000fe20000100a00 */
[----:B------:R0:W-:Y:S03]  /*34600*/  STL.64 [R1+0xca8], R14 ;  /* 0x000ca80e01007387 */ /* 0x0001e60000100a00 */
[----:B0-----:R-:W2:Y:S01]  /*34610*/  LDL.LU.64 R14, [R1+0x32f0] ;  /* 0x0032f000010e7983 */ /* 0x001ea20000300a00 */
[----:B------:R-:W-:Y:S02]  /*34620*/  IMAD.MOV.U32 R23, RZ, RZ, R6 ;  /* 0x000000ffff177224 */ /* 0x000fe400078e0006 */
[----:B------:R-:W-:-:S05]  /*34630*/  IMAD.MOV.U32 R22, RZ, RZ, R7 ;  /* 0x000000ffff167224 */ /* 0x000fca00078e0007 */
[----:B------:R-:W-:Y:S01]  /*34640*/  STL.64 [R1+0x3250], R22 ;  /* 0x0032501601007387 */ /* 0x000fe20000100a00 */
[----:B------:R0:W-:Y:S01]  /*34650*/  STL.64 [R1+0x3248], R20 ;  /* 0x0032481401007387 */ /* 0x0001e20000100a00 */
[C---:B--2---:R-:W-:Y:S01]  /*34660*/  HMMA.16816.F32.BF16 R4, R24.reuse, R14, R16 ;  /* 0x0000000e1804723c */ /* 0x044fe20000041810 */
[----:B------:R-:W-:Y:S02]  /*34670*/  IMAD.MOV.U32 R11, RZ, RZ, R14 ;  /* 0x000000ffff0b7224 */ /* 0x000fe400078e000e */
[----:B------:R-:W-:Y:S01]  /*34680*/  IMAD.MOV.U32 R29, RZ, RZ, R15 ;  /* 0x000000ffff1d7224 */ /* 0x000fe200078e000f */
[----:B------:R-:W1:Y:S11]  /*34690*/  LDSM.16.MT88.4 R16, [R28+0x11000] ;  /* 0x011000001c10783b */ /* 0x000e760000004200 */
[----:B------:R-:W-:Y:S08]  /*346a0*/  @!UPT UIADD3 URZ, URZ, URZ, URZ ;  /* 0x0000003f3f3ff290 */ /* 0x000ff0000fffe03f */
[----:B------:R-:W-:Y:S01]  /*346b0*/  STL.64 [R1+0xc90], R4 ;  /* 0x000c900401007387 */ /* 0x000fe20000100a00 */
[----:B------:R-:W-:Y:S02]  /*346c0*/  STL.64 [R1+0xc98], R6 ;  /* 0x000c980601007387 */ /* 0x000fe40000100a00 */
[----:B------:R-:W-:Y:S02]  /*346d0*/  STL [R1+0x32d0], R11 ;  /* 0x0032d00b01007387 */ /* 0x000fe40000100800 */
[----:B------:R-:W-:Y:S01]  /*346e0*/  STL.64 [R1+0x32c8], R8 ;  /* 0x0032c80801007387 */ /* 0x000fe20000100a00 */
[----:B0-----:R-:W2:Y:S01]  /*346f0*/  LDL.LU R20, [R1+0x7c0] ;  /* 0x0007c00001147983 */ /* 0x001ea20000300800 */
[----:B------:R-:W2:Y:S02]  /*34700*/  LDL.LU R21, [R1+0x7c4] ;  /* 0x0007c40001157983 */ /* 0x000ea40000300800 */
[----:B------:R-:W3:Y:S02]  /*34710*/  LDL.LU R22, [R1+0x7c8] ;  /* 0x0007c80001167983 */ /* 0x000ee40000300800 */
[----:B------:R-:W3:Y:S02]  /*34720*/  LDL.LU R23, [R1+0x7cc] ;  /* 0x0007cc0001177983 */ /* 0x000ee40000300800 */
[----:B---3--:R0:W-:Y:S01]  /*34730*/  STL.64 [R1+0x3260], R22 ;  /* 0x0032601601007387 */ /* 0x0081e20000100a00 */
[----:B--2---:R2:W-:Y:S03]  /*34740*/  STL.64 [R1+0x3258], R20 ;  /* 0x0032581401007387 */ /* 0x0045e60000100a00 */
[----:B0-----:R-:W3:Y:S04]  /*34750*/  LDL.64 R22, [R1+0x8] ;  /* 0x0000080001167983 */ /* 0x001ee80000100a00 */
[----:B---3--:R0:W-:Y:S01]  /*34760*/  STL.64 [R1+0x3278], R22 ;  /* 0x0032781601007387 */ /* 0x0081e20000100a00 */
[----:B--2---:R-:W2:Y:S02]  /*34770*/  LDL.LU R20, [R1+0x7e0] ;  /* 0x0007e00001147983 */ /* 0x004ea40000300800 */
[----:B------:R-:W2:Y:S01]  /*34780*/  LDL.LU R21, [R1+0x7e4] ;  /* 0x0007e40001157983 */ /* 0x000ea20000300800 */
[----:B0-----:R-:W3:Y:S01]  /*34790*/  LDL.LU R22, [R1+0x7e8] ;  /* 0x0007e80001167983 */ /* 0x001ee20000300800 */
[----:B------:R-:W3:Y:S02]  /*347a0*/  LDL.LU R23, [R1+0x7ec] ;  /* 0x0007ec0001177983 */ /* 0x000ee40000300800 */
[----:B------:R-:W4:Y:S02]  /*347b0*/  LDL.LU R12, [R1+0x800] ;  /* 0x00080000010c7983 */ /* 0x000f240000300800 */
[----:B------:R-:W4:Y:S01]  /*347c0*/  LDL.LU R13, [R1+0x804] ;  /* 0x00080400010d7983 */ /* 0x000f220000300800 */
[----:B------:R-:W2:Y:S01]  /*347d0*/  LDL.LU R14, [R1+0x808] ;  /* 0x00080800010e7983 */ /* 0x000ea20000300800 */
[----:B------:R-:W2:Y:S02]  /*347e0*/  LDL.LU R15, [R1+0x80c] ;  /* 0x00080c00010f7983 */ /* 0x000ea40000300800 */
[----:B------:R-:W2:Y:S02]  /*347f0*/  LDL.LU R4, [R1+0x820] ;  /* 0x0008200001047983 */ /* 0x000ea40000300800 */
[----:B------:R-:W2:Y:S01]  /*34800*/  LDL.LU R5, [R1+0x824] ;  /* 0x0008240001057983 */ /* 0x000ea20000300800 */
[----:B------:R-:W2:Y:S01]  /*34810*/  LDL.LU R6, [R1+0x828] ;  /* 0x0008280001067983 */ /* 0x000ea20000300800 */
[----:B------:R-:W2:Y:S03]  /*34820*/  LDL.LU R7, [R1+0x82c] ;  /* 0x00082c0001077983 */ /* 0x000ea60000300800 */
[----:B--2---:R0:W-:Y:S01]  /*34830*/  STL.64 [R1+0x32e0], R6 ;  /* 0x0032e00601007387 */ /* 0x0041e20000100a00 */
[----:B------:R-:W-:Y:S02]  /*34840*/  STL.64 [R1+0x32d8], R4 ;  /* 0x0032d80401007387 */ /* 0x000fe40000100a00 */
[----:B------:R-:W2:Y:S01]  /*34850*/  LDL.64 R10, [R1+0x58] ;  /* 0x00005800010a7983 */ /* 0x000ea20000100a00 */
[----:B0-----:R-:W3:Y:S04]  /*34860*/  LDL.64 R6, [R1+0x68] ;  /* 0x0000680001067983 */ /* 0x001ee80000100a00 */
[----:B--2---:R0:W-:Y:S01]  /*34870*/  STL.64 [R1+0x32e8], R10 ;  /* 0x0032e80a01007387 */ /* 0x0041e20000100a00 */
[----:B------:R-:W2:Y:S02]  /*34880*/  LDL.LU R8, [R1+0x830] ;  /* 0x0008300001087983 */ /* 0x000ea40000300800 */
[----:B------:R-:W2:Y:S01]  /*34890*/  LDL.LU R9, [R1+0x834] ;  /* 0x0008340001097983 */ /* 0x000ea20000300800 */
[----:B0-----:R-:W2:Y:S01]  /*348a0*/  LDL.LU R10, [R1+0x838] ;  /* 0x00083800010a7983 */ /* 0x001ea20000300800 */
[----:B------:R-:W2:Y:S02]  /*348b0*/  LDL.LU R11, [R1+0x83c] ;  /* 0x00083c00010b7983 */ /* 0x000ea40000300800 */
[----:B------:R0:W-:Y:S02]  /*348c0*/  STL.64 [R1+0x32b8], R14 ;  /* 0x0032b80e01007387 */ /* 0x0001e40000100a00 */
[----:B----4-:R-:W-:Y:S01]  /*348d0*/  STL.64 [R1+0x32b0], R12 ;  /* 0x0032b00c01007387 */ /* 0x010fe20000100a00 */
[----:B0-----:R-:W4:Y:S01]  /*348e0*/  LDL.64 R14, [R1+0x48] ;  /* 0x00004800010e7983 */ /* 0x001f220000100a00 */
[----:B---3--:R0:W-:Y:S02]  /*348f0*/  STL.64 [R1+0x3288], R22 ;  /* 0x0032881601007387 */ /* 0x0081e40000100a00 */
[----:B------:R-:W-:Y:S01]  /*34900*/  STL.64 [R1+0x3280], R20 ;  /* 0x0032801401007387 */ /* 0x000fe20000100a00 */
[----:B0-----:R-:W3:Y:S04]  /*34910*/  LDL.64 R22, [R1+0x28] ;  /* 0x0000280001167983 */ /* 0x001ee80000100a00 */
[----:B---3--:R0:W-:Y:S04]  /*34920*/  STL.64 [R1+0x32a0], R22 ;  /* 0x0032a01601007387 */ /* 0x0081e80000100a00 */
[----:B0-----:R-:W3:Y:S01]  /*34930*/  LDL.64 R22, [R1+0x38] ;  /* 0x0000380001167983 */ /* 0x001ee20000100a00 */
[----:B--2---:R-:W-:Y:S03]  /*34940*/  HMMA.16816.F32.BF16 R8, R24, R6, R8 ;  /* 0x000000061808723c */ /* 0x004fe60000041808 */
[----:B---3--:R0:W-:Y:S01]  /*34950*/  STL.64 [R1+0x32c0], R22 ;  /* 0x0032c01601007387 */ /* 0x0081e20000100a00 */
[----:B------:R-:W4:Y:S02]  /*34960*/  LDL.LU R20, [R1+0x810] ;  /* 0x0008100001147983 */ /* 0x000f240000300800 */
[----:B------:R-:W4:Y:S01]  /*34970*/  LDL.LU R21, [R1+0x814] ;  /* 0x0008140001157983 */ /* 0x000f220000300800 */
[----:B0-----:R-:W4:Y:S01]  /*34980*/  LDL.LU R22, [R1+0x818] ;  /* 0x0008180001167983 */ /* 0x001f220000300800 */
[----:B------:R-:W4:Y:S02]  /*34990*/  LDL.LU R23, [R1+0x81c] ;  /* 0x00081c0001177983 */ /* 0x000f240000300800 */
[----:B-1----:R-:W-:Y:S02]  /*349a0*/  STL.64 [R1+0x30d8], R18 ;  /* 0x0030d81201007387 */ /* 0x002fe40000100a00 */
[----:B------:R0:W-:Y:S02]  /*349b0*/  STL.64 [R1+0x30d0], R16 ;  /* 0x0030d01001007387 */ /* 0x0001e40000100a00 */
[----:B0-----:R-:W2:Y:S01]  /*349c0*/  LDL.LU R16, [R1+0x200] ;  /* 0x0002000001107983 */ /* 0x001ea20000300800 */
[----:B------:R-:W2:Y:S02]  /*349d0*/  LDL.LU R17, [R1+0x204] ;  /* 0x0002040001117983 */ /* 0x000ea40000300800 */
[----:B------:R-:W3:Y:S02]  /*349e0*/  LDL.LU R18, [R1+0x208] ;  /* 0x0002080001127983 */ /* 0x000ee40000300800 */
[----:B------:R-:W3:Y:S02]  /*349f0*/  LDL.LU R19, [R1+0x20c] ;  /* 0x00020c0001137983 */ /* 0x000ee40000300800 */
[----:B---3--:R-:W-:Y:S01]  /*34a00*/  STL.64 [R1+0x30f8], R18 ;  /* 0x0030f81201007387 */ /* 0x008fe20000100a00 */
[----:B--2---:R0:W-:Y:S02]  /*34a10*/  STL.64 [R1+0x30f0], R16 ;  /* 0x0030f01001007387 */ /* 0x0041e40000100a00 */
[----:B------:R-:W-:Y:S02]  /*34a20*/  STL.64 [R1+0x830], R8 ;  /* 0x0008300801007387 */ /* 0x000fe40000100a00 */
[----:B------:R1:W-:Y:S02]  /*34a30*/  STL.64 [R1+0x838], R10 ;  /* 0x0008380a01007387 */ /* 0x0003e40000100a00 */
[----:B0-----:R-:W-:-:S02]  /*34a40*/  IMAD.MOV.U32 R17, RZ, RZ, R6 ;  /* 0x000000ffff117224 */ /* 0x001fc400078e0006 */
[----:B------:R-:W-:Y:S01]  /*34a50*/  IMAD.MOV.U32 R16, RZ, RZ, R7 ;  /* 0x000000ffff107224 */ /* 0x000fe200078e0007 */
[----:B-1----:R-:W2:Y:S01]  /*34a60*/  LDL.LU.64 R10, [R1+0x32e8] ;  /* 0x0032e800010a7983 */ /* 0x002ea20000300a00 */
[----:B------:R-:W2:Y:S02]  /*34a70*/  LDL.LU.64 R6, [R1+0x32e0] ;  /* 0x0032e00001067983 */ /* 0x000ea40000300a00 */
[----:B------:R-:W2:Y:S02]  /*34a80*/  LDL.LU.64 R4, [R1+0x32d8] ;  /* 0x0032d80001047983 */ /* 0x000ea40000300a00 */
[----:B------:R-:W-:Y:S02]  /*34a90*/  IMAD.MOV.U32 R18, RZ, RZ, R2 ;  /* 0x000000ffff127224 */ /* 0x000fe400078e0002 */
[----:B------:R-:W-:-:S05]  /*34aa0*/  IMAD.MOV.U32 R19, RZ, RZ, R0 ;  /* 0x000000ffff137224 */ /* 0x000fca00078e0000 */
[----:B------:R-:W-:Y:S01]  /*34ab0*/  STL.64 [R1+0x3298], R18 ;  /* 0x0032981201007387 */ /* 0x000fe20000100a00 */
[----:B------:R0:W-:Y:S03]  /*34ac0*/  STL.64 [R1+0x3290], R16 ;  /* 0x0032901001007387 */ /* 0x0001e60000100a00 */
[----:B0-----:R-:W3:Y:S01]  /*34ad0*/  LDL.LU R16, [R1+0x7f0] ;  /* 0x0007f00001107983 */ /* 0x001ee20000300800 */
[----:B------:R-:W3:Y:S02]  /*34ae0*/  LDL.LU R17, [R1+0x7f4] ;  /* 0x0007f40001117983 */ /* 0x000ee40000300800 */
[----:B------:R-:W3:Y:S02]  /*34af0*/  LDL.LU R18, [R1+0x7f8] ;  /* 0x0007f80001127983 */ /* 0x000ee40000300800 */
[----:B------:R-:W3:Y:S01]  /*34b00*/  LDL.LU R19, [R1+0x7fc] ;  /* 0x0007fc0001137983 */ /* 0x000ee20000300800 */
[C---:B--2---:R-:W-:Y:S11]  /*34b10*/  HMMA.16816.F32.BF16 R4, R24.reuse, R10, R4 ;  /* 0x0000000a1804723c */ /* 0x044ff60000041804 */
[----:B------:R-:W-:Y:S11]  /*34b20*/  @!UPT UIADD3 URZ, URZ, URZ, URZ ;  /* 0x0000003f3f3ff290 */ /* 0x000ff6000fffe03f */
[----:B------:R-:W-:Y:S01]  /*34b30*/  @!UPT UIADD3 URZ, URZ, URZ, URZ ;  /* 0x0000003f3f3ff290 */ /* 0x000fe2000fffe03f */
[----:B------:R0:W-:Y:S01]  /*34b40*/  STL.64 [R1+0x820], R4 ;  /* 0x0008200401007387 */ /* 0x0001e20000100a00 */
[----:B------:R1:W-:Y:S02]  /*34b50*/  STL.64 [R1+0x828], R6 ;  /* 0x0008280601007387 */ /* 0x0003e40000100a00 */
[----:B0-----:R-:W-:Y:S01]  /*34b60*/  IMAD.MOV.U32 R5, RZ, RZ, R10 ;  /* 0x000000ffff057224 */ /* 0x001fe200078e000a */
[----:B-1----:R-:W2:Y:S01]  /*34b70*/  LDL.LU R6, [R1+0x32d4] ;  /* 0x0032d40001067983 */ /* 0x002ea20000300800 */
[----:B------:R-:W-:Y:S02]  /*34b80*/  IMAD.MOV.U32 R10, RZ, RZ, R11 ;  /* 0x000000ffff0a7224 */ /* 0x000fe400078e000b */
[----:B------:R-:W2:Y:S02]  /*34b90*/  LDL.LU R11, [R1+0x32d0] ;  /* 0x0032d000010b7983 */ /* 0x000ea40000300800 */
[----:B------:R-:W3:Y:S01]  /*34ba0*/  LDL.LU.64 R8, [R1+0x32c8] ;  /* 0x0032c80001087983 */ /* 0x000ee20000300a00 */
[----:B----4-:R-:W-:Y:S01]  /*34bb0*/  HMMA.16816.F32.BF16 R20, R24, R14, R20 ;  /* 0x0000000e1814723c */ /* 0x010fe20000041814 */
[----:B------:R-:W-:-:S02]  /*34bc0*/  IMAD.MOV.U32 R7, RZ, RZ, R14 ;  /* 0x000000ffff077224 */ /* 0x000fc400078e000e */
[----:B------:R-:W-:Y:S01]  /*34bd0*/  IMAD.MOV.U32 R4, RZ, RZ, R15 ;  /* 0x000000ffff047224 */ /* 0x000fe200078e000f */
[----:B--2---:R-:W-:Y:S01]  /*34be0*/  STL.64 [R1+0x3270], R10 ;  /* 0x0032700a01007387 */ /* 0x004fe20000100a00 */
[----:B---3--:R0:W-:Y:S03]  /*34bf0*/  STL.64 [R1+0x3268], R8 ;  /* 0x0032680801007387 */ /* 0x0081e60000100a00 */
[----:B0-----:R-:W2:Y:S01]  /*34c00*/  LDL.LU R8, [R1+0x7d0] ;  /* 0x0007d00001087983 */ /* 0x001ea20000300800 */
[----:B------:R-:W2:Y:S02]  /*34c10*/  LDL.LU R9, [R1+0x7d4] ;  /* 0x0007d40001097983 */ /* 0x000ea40000300800 */
[----:B------:R-:W2:Y:S02]  /*34c20*/  LDL.LU R10, [R1+0x7d8] ;  /* 0x0007d800010a7983 */ /* 0x000ea40000300800 */
[----:B------:R-:W2:Y:S10]  /*34c30*/  LDL.LU R11, [R1+0x7dc] ;  /* 0x0007dc00010b7983 */ /* 0x000eb40000300800 */
[----:B------:R-:W-:Y:S01]  /*34c40*/  STL.64 [R1+0x810], R20 ;  /* 0x0008101401007387 */ /* 0x000fe20000100a00 */
[----:B------:R0:W-:Y:S03]  /*34c50*/  STL.64 [R1+0x818], R22 ;  /* 0x0008181601007387 */ /* 0x0001e60000100a00 */
[----:B0-----:R-:W3:Y:S01]  /*34c60*/  LDL.LU.64 R22, [R1+0x32c0] ;  /* 0x0032c00001167983 */ /* 0x001ee20000300a00 */
[----:B------:R-:W3:Y:S02]  /*34c70*/  LDL.LU.64 R14, [R1+0x32b8] ;  /* 0x0032b800010e7983 */ /* 0x000ee40000300a00 */
[----:B------:R-:W3:Y:S02]  /*34c80*/  LDL.LU.64 R12, [R1+0x32b0] ;  /* 0x0032b000010c7983 */ /* 0x000ee40000300a00 */
[C---:B---3--:R-:W-:Y:S11]  /*34c90*/  HMMA.16816.F32.BF16 R12, R24.reuse, R22, R12 ;  /* 0x00000016180c723c */ /* 0x048ff6000004180c */
[----:B------:R-:W-:Y:S11]  /*34ca0*/  @!UPT UIADD3 URZ, URZ, URZ, URZ ;  /* 0x0000003f3f3ff290 */ /* 0x000ff6000fffe03f */
[----:B------:R-:W-:Y:S01]  /*34cb0*/  @!UPT UIADD3 URZ, URZ, URZ, URZ ;  /* 0x0000003f3f3ff290 */ /* 0x000fe2000fffe03f */
[----:B------:R0:W-:Y:S01]  /*34cc0*/  STL.64 [R1+0x800], R12 ;  /* 0x0008000c01007387 */ /* 0x0001e20000100a00 */
[----:B------:R1:W-:Y:S02]  /*34cd0*/  STL.64 [R1+0x808], R14 ;  /* 0x0008080e01007387 */ /* 0x0003e40000100a00 */
[----:B0-----:R-:W-:Y:S01]  /*34ce0*/  IMAD.MOV.U32 R13, RZ, RZ, R22 ;  /* 0x000000ffff0d7224 */ /* 0x001fe200078e0016 */
[----:B-1----:R-:W3:Y:S01]  /*34cf0*/  LDL.LU.64 R14, [R1+0x32a8] ;  /* 0x0032a800010e7983 */ /* 0x002ee20000300a00 */
[----:B------:R-:W-:Y:S02]  /*34d00*/  IMAD.MOV.U32 R12, RZ, RZ, R23 ;  /* 0x000000ffff0c7224 */ /* 0x000fe400078e0017 */
[----:B------:R-:W4:Y:S02]  /*34d10*/  LDL.LU.64 R22, [R1+0x32a0] ;  /* 0x0032a00001167983 */ /* 0x000f240000300a00 */
[----:B------:R-:W2:Y:S01]  /*34d20*/  LDL R2, [R1+0x1774] ;  /* 0x0017740001027983 */ /* 0x000ea20000100800 */
        /* <DEDUP_REMOVED lines=8> */
[----:B------:R-:W4:Y:S02]  /*34db0*/  LDL.LU.64 R22, [R1+0x3288] ;  /* 0x0032880001167983 */ /* 0x000f240000300a00 */
[----:B------:R-:W4:Y:S02]  /*34dc0*/  LDL.LU.64 R20, [R1+0x3280] ;  /* 0x0032800001147983 */ /* 0x000f240000300a00 */
[----:B----4-:R-:W-:Y:S11]  /*34dd0*/  HMMA.16816.F32.BF16 R20, R24, R18, R20 ;  /* 0x000000121814723c */ /* 0x010ff60000041814 */
[----:B------:R-:W-:Y:S11]  /*34de0*/  @!UPT UIADD3 URZ, URZ, URZ, URZ ;  /* 0x0000003f3f3ff290 */ /* 0x000ff6000fffe03f */
[----:B------:R-:W-:Y:S01]  /*34df0*/  @!UPT UIADD3 URZ, URZ, URZ, URZ ;  /* 0x0000003f3f3ff290 */ /* 0x000fe2000fffe03f */
[----:B------:R-:W-:Y:S01]  /*34e00*/  STL.64 [R1+0x7e0], R20 ;  /* 0x0007e01401007387 */ /* 0x000fe20000100a00 */
[----:B------:R0:W-:Y:S03]  /*34e10*/  STL.64 [R1+0x7e8], R22 ;  /* 0x0007e81601007387 */ /* 0x0001e60000100a00 */
[----:B0-----:R-:W2:Y:S01]  /*34e20*/  LDL.LU.64 R22, [R1+0x3278] ;  /* 0x0032780001167983 */ /* 0x001ea20000300a00 */
[----:B------:R0:W-:Y:S02]  /*34e30*/  STL.64 [R1+0x3108], R18 ;  /* 0x0031081201007387 */ /* 0x0001e40000100a00 */
[----:B0-----:R-:W-:Y:S02]  /*34e40*/  IMAD.MOV.U32 R18, RZ, RZ, R3 ;  /* 0x000000ffff127224 */ /* 0x001fe400078e0003 */
[----:B------:R-:W-:-:S05]  /*34e50*/  IMAD.MOV.U32 R19, RZ, RZ, R0 ;  /* 0x000000ffff137224 */ /* 0x000fca00078e0000 */
[----:B------:R-:W-:Y:S01]  /*34e60*/  STL.64 [R1+0x3120], R18 ;  /* 0x0031201201007387 */ /* 0x000fe20000100a00 */
[----:B--2---:R-:W-:Y:S01]  /*34e70*/  HMMA.16816.F32.BF16 R8, R24, R22, R8 ;  /* 0x000000161808723c */ /* 0x004fe20000041808 */
[----:B------:R-:W-:Y:S02]  /*34e80*/  IMAD.MOV.U32 R3, RZ, RZ, R22 ;  /* 0x000000ffff037224 */ /* 0x000fe400078e0016 */
[----:B------:R-:W-:Y:S11]  /*34e90*/  IMAD.MOV.U32 R0, RZ, RZ, R23 ;  /* 0x000000ffff007224 */ /* 0x000ff600078e0017 */
[----:B------:R-:W-:Y:S09]  /*34ea0*/  @!UPT UIADD3 URZ, URZ, URZ, URZ ;  /* 0x0000003f3f3ff290 */ /* 0x000ff2000fffe03f */
[----:B------:R-:W-:Y:S01]  /*34eb0*/  STL.64 [R1+0x7d0], R8 ;  /* 0x0007d00801007387 */ /* 0x000fe20000100a00 */
[----:B------:R0:W-:Y:S03]  /*34ec0*/  STL.64 [R1+0x7d8], R10 ;  /* 0x0007d80a01007387 */ /* 0x0001e60000100a00 */
[----:B0-----:R-:W2:Y:S01]  /*34ed0*/  LDL.LU.64 R10, [R1+0x3270] ;  /* 0x00327000010a7983 */ /* 0x001ea20000300a00 */
[----:B------:R-:W4:Y:S02]  /*34ee0*/  LDL.LU.64 R8, [R1+0x3268] ;  /* 0x0032680001087983 */ /* 0x000f240000300a00 */
[----:B------:R-:W3:Y:S02]  /*34ef0*/  LDL.LU.64 R22, [R1+0x3260] ;  /* 0x0032600001167983 */ /* 0x000ee40000300a00 */
[----:B------:R-:W3:Y:S02]  /*34f00*/  LDL.LU.64 R20, [R1+0x3258] ;  /* 0x0032580001147983 */ /* 0x000ee40000300a00 */
[----:B------:R-:W-:-:S02]  /*34f10*/  IMAD.MOV.U32 R18, RZ, RZ, R13 ;  /* 0x000000ffff127224 */ /* 0x000fc400078e000d */
[----:B------:R-:W-:Y:S01]  /*34f20*/  IMAD.MOV.U32 R19, RZ, RZ, R12 ;  /* 0x000000ffff137224 */ /* 0x000fe200078e000c */
[----:B---3--:R-:W-:Y:S11]  /*34f30*/  HMMA.16816.F32.BF16 R20, R24, R14, R20 ;  /* 0x0000000e1814723c */ /* 0x008ff60000041814 */
[----:B------:R-:W-:Y:S11]  /*34f40*/  @!UPT UIADD3 URZ, URZ, URZ, URZ ;  /* 0x0000003f3f3ff290 */ /* 0x000ff6000fffe03f */
[----:B------:R-:W-:Y:S01]  /*34f50*/  @!UPT UIADD3 URZ, URZ, URZ, URZ ;  /* 0x0000003f3f3ff290 */ /* 0x000fe2000fffe03f */
[----:B------:R-:W-:Y:S01]  /*34f60*/  STL.64 [R1+0x7c0], R20 ;  /* 0x0007c01401007387 */ /* 0x000fe20000100a00 */
[----:B------:R0:W-:Y:S03]  /*34f70*/  STL.64 [R1+0x7c8], R22 ;  /* 0x0007c81601007387 */ /* 0x0001e60000100a00 */
[----:B0-----:R-:W3:Y:S01]  /*34f80*/  LDL.LU.64 R22, [R1+0x3250] ;  /* 0x0032500001167983 */ /* 0x001ee20000300a00 */
[----:B------:R-:W3:Y:S02]  /*34f90*/  LDL.LU.64 R20, [R1+0x3248] ;  /* 0x0032480001147983 */ /* 0x000ee40000300a00 */
[----:B------:R-:W-:Y:S02]  /*34fa0*/  STL.64 [R1+0x3138], R18 ;  /* 0x0031381201007387 */ /* 0x000fe40000100a00 */
[----:B------:R0:W-:Y:S01]  /*34fb0*/  STL.64 [R1+0x3100], R14 ;  /* 0x0031000e01007387 */ /* 0x0001e20000100a00 */
[----:B------:R-:W3:Y:S01]  /*34fc0*/  LDL.LU R12, [R1+0x220] ;  /* 0x00022000010c7983 */ /* 0x000ee20000300800 */
[----:B------:R-:W3:Y:S03]  /*34fd0*/  LDL.LU R13, [R1+0x224] ;  /* 0x00022400010d7983 */ /* 0x000ee60000300800 */
[----:B0-----:R-:W3:Y:S01]  /*34fe0*/  LDL.LU R14, [R1+0x228] ;  /* 0x00022800010e7983 */ /* 0x001ee20000300800 */
[----:B------:R-:W3:Y:S02]  /*34ff0*/  LDL.LU R15, [R1+0x22c] ;  /* 0x00022c00010f7983 */ /* 0x000ee40000300800 */
[----:B------:R-:W-:-:S02]  /*35000*/  IMAD.MOV.U32 R18, RZ, RZ, R7 ;  /* 0x000000ffff127224 */ /* 0x000fc400078e0007 */
[----:B------:R-:W-:Y:S01]  /*35010*/  IMAD.MOV.U32 R19, RZ, RZ, R4 ;  /* 0x000000ffff137224 */ /* 0x000fe200078e0004 */
[----:B------:R-:W4:Y:S01]  /*35020*/  LDL.LU R7, [R1+0x3240] ;  /* 0x0032400001077983 */ /* 0x000f220000300800 */
[----:B------:R-:W4:Y:S03]  /*35030*/  LDL.LU R4, [R1+0x323c] ;  /* 0x00323c0001047983 */ /* 0x000f260000300800 */
[----:B------:R0:W-:Y:S02]  /*35040*/  STL.64 [R1+0x3150], R18 ;  /* 0x0031501201007387 */ /* 0x0001e40000100a00 */
[----:B0-----:R-:W-:Y:S02]  /*35050*/  IMAD.MOV.U32 R18, RZ, RZ, R5 ;  /* 0x000000ffff127224 */ /* 0x001fe400078e0005 */
[----:B--2---:R-:W-:Y:S01]  /*35060*/  IMAD.MOV.U32 R19, RZ, RZ, R10 ;  /* 0x000000ffff137224 */ /* 0x004fe200078e000a */
[----:B------:R-:W2:Y:S01]  /*35070*/  LDL.LU R5, [R1+0x3238] ;  /* 0x0032380001057983 */ /* 0x000ea20000300800 */
[----:B------:R-:W2:Y:S03]  /*35080*/  LDL.LU R10, [R1+0x3234] ;  /* 0x00323400010a7983 */ /* 0x000ea60000300800 */
[----:B------:R-:W-:Y:S04]  /*35090*/  STL.64 [R1+0x3168], R18 ;  /* 0x0031681201007387 */ /* 0x000fe80000100a00 */
[----:B---3--:R-:W-:Y:S01]  /*350a0*/  STL.64 [R1+0x3118], R14 ;  /* 0x0031180e01007387 */ /* 0x008fe20000100a00 */
[----:B------:R0:W-:Y:S03]  /*350b0*/  STL.64 [R1+0x3110], R12 ;  /* 0x0031100c01007387 */ /* 0x0001e60000100a00 */
[----:B0-----:R-:W3:Y:S01]  /*350c0*/  LDL.LU R12, [R1+0x230] ;  /* 0x00023000010c7983 */ /* 0x001ee20000300800 */
[----:B------:R-:W3:Y:S02]  /*350d0*/  LDL.LU R13, [R1+0x234] ;  /* 0x00023400010d7983 */ /* 0x000ee40000300800 */
[----:B------:R-:W2:Y:S02]  /*350e0*/  LDL.LU R14, [R1+0x238] ;  /* 0x00023800010e7983 */ /* 0x000ea40000300800 */
[----:B------:R-:W2:Y:S02]  /*350f0*/  LDL.LU R15, [R1+0x23c] ;  /* 0x00023c00010f7983 */ /* 0x000ea40000300800 */
[----:B------:R-:W-:-:S02]  /*35100*/  IMAD.MOV.U32 R18, RZ, RZ, R17 ;  /* 0x000000ffff127224 */ /* 0x000fc400078e0011 */
[----:B------:R-:W-:-:S05]  /*35110*/  IMAD.MOV.U32 R19, RZ, RZ, R16 ;  /* 0x000000ffff137224 */ /* 0x000fca00078e0010 */
[----:B------:R-:W-:Y:S04]  /*35120*/  STL.64 [R1+0x3180], R18 ;  /* 0x0031801201007387 */ /* 0x000fe80000100a00 */
[----:B--2---:R-:W-:Y:S01]  /*35130*/  STL.64 [R1+0x3130], R14 ;  /* 0x0031300e01007387 */ /* 0x004fe20000100a00 */
[----:B---3--:R0:W-:Y:S03]  /*35140*/  STL.64 [R1+0x3128], R12 ;  /* 0x0031280c01007387 */ /* 0x0081e60000100a00 */
[----:B0-----:R-:W2:Y:S01]  /*35150*/  LDL.LU R12, [R1+0x240] ;  /* 0x00024000010c7983 */ /* 0x001ea20000300800 */
[----:B------:R-:W2:Y:S02]  /*35160*/  LDL.LU R13, [R1+0x244] ;  /* 0x00024400010d7983 */ /* 0x000ea40000300800 */
[----:B------:R-:W3:Y:S02]  /*35170*/  LDL.LU R14, [R1+0x248] ;  /* 0x00024800010e7983 */ /* 0x000ee40000300800 */
[----:B------:R-:W3:Y:S02]  /*35180*/  LDL.LU R15, [R1+0x24c] ;  /* 0x00024c00010f7983 */ /* 0x000ee40000300800 */
[----:B------:R-:W-:-:S02]  /*35190*/  IMAD.MOV.U32 R18, RZ, RZ, R11 ;  /* 0x000000ffff127224 */ /* 0x000fc400078e000b */
[----:B------:R-:W-:Y:S01]  /*351a0*/  IMAD.MOV.U32 R19, RZ, RZ, R29 ;  /* 0x000000ffff137224 */ /* 0x000fe200078e001d */
[----:B------:R-:W4:Y:S04]  /*351b0*/  LDL.LU R11, [R1+0x3230] ;  /* 0x00323000010b7983 */ /* 0x000f280000300800 */
[----:B------:R-:W-:Y:S04]  /*351c0*/  STL.64 [R1+0x3198], R18 ;  /* 0x0031981201007387 */ /* 0x000fe80000100a00 */
[----:B---3--:R-:W-:Y:S01]  /*351d0*/  STL.64 [R1+0x3148], R14 ;  /* 0x0031480e01007387 */ /* 0x008fe20000100a00 */
[----:B--2---:R0:W-:Y:S03]  /*351e0*/  STL.64 [R1+0x3140], R12 ;  /* 0x0031400c01007387 */ /* 0x0041e60000100a00 */
[----:B0-----:R-:W2:Y:S01]  /*351f0*/  LDL.LU R12, [R1+0x250] ;  /* 0x00025000010c7983 */ /* 0x001ea20000300800 */
[----:B------:R-:W2:Y:S02]  /*35200*/  LDL.LU R13, [R1+0x254] ;  /* 0x00025400010d7983 */ /* 0x000ea40000300800 */
[----:B------:R-:W3:Y:S02]  /*35210*/  LDL.LU R14, [R1+0x258] ;  /* 0x00025800010e7983 */ /* 0x000ee40000300800 */
[----:B------:R-:W3:Y:S02]  /*35220*/  LDL.LU R15, [R1+0x25c] ;  /* 0x00025c00010f7983 */ /* 0x000ee40000300800 */
[----:B------:R-:W-:-:S02]  /*35230*/  IMAD.MOV.U32 R18, RZ, RZ, R23 ;  /* 0x000000ffff127224 */ /* 0x000fc400078e0017 */
[----:B------:R-:W-:-:S05]  /*35240*/  IMAD.MOV.U32 R19, RZ, RZ, R22 ;  /* 0x000000ffff137224 */ /* 0x000fca00078e0016 */
        /* <DEDUP_REMOVED lines=16> */
[----:B----4-:R-:W-:-:S02]  /*35350*/  IMAD.MOV.U32 R18, RZ, RZ, R9 ;  /* 0x000000ffff127224 */ /* 0x010fc400078e0009 */
[----:B------:R-:W-:-:S05]  /*35360*/  IMAD.MOV.U32 R19, RZ, RZ, R8 ;  /* 0x000000ffff137224 */ /* 0x000fca00078e0008 */
[----:B------:R0:W-:Y:S02]  /*35370*/  STL.64 [R1+0x31e0], R18 ;  /* 0x0031e01201007387 */ /* 0x0001e40000100a00 */
[----:B0-----:R-:W-:Y:S02]  /*35380*/  IMAD.MOV.U32 R18, RZ, RZ, R7 ;  /* 0x000000ffff127224 */ /* 0x001fe400078e0007 */
[----:B------:R-:W-:-:S05]  /*35390*/  IMAD.MOV.U32 R19, RZ, RZ, R6 ;  /* 0x000000ffff137224 */ /* 0x000fca00078e0006 */
[----:B------:R-:W-:Y:S04]  /*353a0*/  STL.64 [R1+0x31f8], R18 ;  /* 0x0031f81201007387 */ /* 0x000fe80000100a00 */
[----:B---3--:R-:W-:Y:S01]  /*353b0*/  STL.64 [R1+0x3190], R14 ;  /* 0x0031900e01007387 */ /* 0x008fe20000100a00 */
[----:B--2---:R0:W-:Y:S03]  /*353c0*/  STL.64 [R1+0x3188], R12 ;  /* 0x0031880c01007387 */ /* 0x0041e60000100a00 */
[----:B0-----:R-:W2:Y:S01]  /*353d0*/  LDL.LU R12, [R1+0x280] ;  /* 0x00028000010c7983 */ /* 0x001ea20000300800 */
[----:B------:R-:W2:Y:S02]  /*353e0*/  LDL.LU R13, [R1+0x284] ;  /* 0x00028400010d7983 */ /* 0x000ea40000300800 */
[----:B------:R-:W3:Y:S02]  /*353f0*/  LDL.LU R14, [R1+0x288] ;  /* 0x00028800010e7983 */ /* 0x000ee40000300800 */
[----:B------:R-:W3:Y:S01]  /*35400*/  LDL.LU R15, [R1+0x28c] ;  /* 0x00028c00010f7983 */ /* 0x000ee20000300800 */
[----:B------:R-:W4:Y:S01]  /*35410*/  LDL.LU R20, [R1+0x4c0] ;  /* 0x0004c00001147983 */ /* 0x000f220000300800 */
[----:B------:R-:W4:Y:S02]  /*35420*/  LDL.LU R21, [R1+0x4c4] ;  /* 0x0004c40001157983 */ /* 0x000f240000300800 */
[----:B------:R-:W4:Y:S02]  /*35430*/  LDL.LU R22, [R1+0x4c8] ;  /* 0x0004c80001167983 */ /* 0x000f240000300800 */
[----:B------:R-:W-:Y:S01]  /*35440*/  IMAD.MOV.U32 R19, RZ, RZ, R4 ;  /* 0x000000ffff137224 */ /* 0x000fe200078e0004 */
[----:B------:R-:W4:Y:S01]  /*35450*/  LDL.LU R23, [R1+0x4cc] ;  /* 0x0004cc0001177983 */ /* 0x000f220000300800 */
[----:B------:R-:W-:-:S02]  /*35460*/  IMAD.MOV.U32 R18, RZ, RZ, R5 ;  /* 0x000000ffff127224 */ /* 0x000fc400078e0005 */
[----:B------:R-:W4:Y:S02]  /*35470*/  LDL.LU R4, [R1+0x7b0] ;  /* 0x0007b00001047983 */ /* 0x000f240000300800 */
[----:B------:R-:W4:Y:S01]  /*35480*/  LDL.LU R5, [R1+0x7b4] ;  /* 0x0007b40001057983 */ /* 0x000f220000300800 */
[----:B------:R-:W4:Y:S01]  /*35490*/  LDL.LU R6, [R1+0x7b8] ;  /* 0x0007b80001067983 */ /* 0x000f220000300800 */
[----:B------:R-:W4:Y:S03]  /*354a0*/  LDL.LU R7, [R1+0x7bc] ;  /* 0x0007bc0001077983 */ /* 0x000f260000300800 */
[----:B---3--:R-:W-:Y:S01]  /*354b0*/  STL.64 [R1+0x31a8], R14 ;  /* 0x0031a80e01007387 */ /* 0x008fe20000100a00 */
[----:B--2---:R0:W-:Y:S03]  /*354c0*/  STL.64 [R1+0x31a0], R12 ;  /* 0x0031a00c01007387 */ /* 0x0041e60000100a00 */
        /* <DEDUP_REMOVED lines=27> */
[----:B------:R-:W2:Y:S02]  /*35680*/  LDL.LU R14, [R1+0x2d8] ;  /* 0x0002d800010e7983 */ /* 0x000ea40000300800 */
[----:B------:R-:W2:Y:S02]  /*35690*/  LDL.LU R15, [R1+0x2dc] ;  /* 0x0002dc00010f7983 */ /* 0x000ea40000300800 */
[----:B------:R-:W-:Y:S01]  /*356a0*/  STL.64 [R1+0x7b0], R4 ;  /* 0x0007b00401007387 */ /* 0x000fe20000100a00 */
[----:B------:R0:W-:Y:S03]  /*356b0*/  STL.64 [R1+0x7b8], R6 ;  /* 0x0007b80601007387 */ /* 0x0001e60000100a00 */
[----:B0-----:R-:W3:Y:S01]  /*356c0*/  LDL.LU.64 R6, [R1+0x3228] ;  /* 0x0032280001067983 */ /* 0x001ee20000300a00 */
[----:B------:R-:W4:Y:S01]  /*356d0*/  LDL.LU.64 R4, [R1+0x3220] ;  /* 0x0032200001047983 */ /* 0x000f220000300a00 */
[----:B---3--:R-:W-:Y:S02]  /*356e0*/  HMMA.16816.F32.BF16 R24, R24, R6, R20 ;  /* 0x000000061818723c */ /* 0x008fe40000041814 */
[----:B------:R-:W2:Y:S01]  /*356f0*/  LDL.LU.64 R22, [R1+0x3218] ;  /* 0x0032180001167983 */ /* 0x000ea20000300a00 */
[----:B------:R-:W2:Y:S11]  /*35700*/  LDL.LU.64 R20, [R1+0x3210] ;  /* 0x0032100001147983 */ /* 0x000eb60000300a00 */
[----:B------:R-:W-:Y:S09]  /*35710*/  @!UPT UIADD3 URZ, URZ, URZ, URZ ;  /* 0x0000003f3f3ff290 */ /* 0x000ff2000fffe03f */
[----:B------:R-:W-:Y:S01]  /*35720*/  STL.64 [R1+0xb10], R24 ;  /* 0x000b101801007387 */ /* 0x000fe20000100a00 */
[----:B------:R-:W-:Y:S02]  /*35730*/  STL.64 [R1+0xb18], R26 ;  /* 0x000b181a01007387 */ /* 0x000fe40000100a00 */
[----:B------:R-:W-:Y:S02]  /*35740*/  STL.64 [R1+0x30e8], R6 ;  /* 0x0030e80601007387 */ /* 0x000fe40000100a00 */
[----:B----4-:R0:W-:Y:S02]  /*35750*/  STL.64 [R1+0x30e0], R4 ;  /* 0x0030e00401007387 */ /* 0x0101e40000100a00 */
[----:B0-----:R-:W3:Y:S01]  /*35760*/  LDL.LU R4, [R1+0x210] ;  /* 0x0002100001047983 */ /* 0x001ee20000300800 */
[----:B------:R-:W3:Y:S02]  /*35770*/  LDL.LU R5, [R1+0x214] ;  /* 0x0002140001057983 */ /* 0x000ee40000300800 */
[----:B------:R-:W3:Y:S02]  /*35780*/  LDL.LU R6, [R1+0x218] ;  /* 0x0002180001067983 */ /* 0x000ee40000300800 */
[----:B------:R-:W3:Y:S01]  /*35790*/  LDL.LU R7, [R1+0x21c] ;  /* 0x00021c0001077983 */ /* 0x000ee20000300800 */
        /* <DEDUP_REMOVED lines=78> */
[----:B------:R-:W2:Y:S11]  /*35c80*/  LDL.LU.64 R14, [R1+0x3100] ;  /* 0x00310000010e7983 */ /* 0x000eb60000300a00 */
[----:B------:R-:W-:Y:S10]  /*35c90*/  @!UPT UIADD3 URZ, URZ, URZ, URZ ;  /* 0x0000003f3f3ff290 */ /* 0x000ff4000fffe03f */
[----:B------:R-:W-:Y:S01]  /*35ca0*/  STL.64 [R1+0x9d0], R16 ;  /* 0x0009d01001007387 */ /* 0x000fe20000100a00 */
[----:B------:R0:W-:Y:S03]  /*35cb0*/  STL.64 [R1+0x9d8], R18 ;  /* 0x0009d81201007387 */ /* 0x0001e60000100a00 */
[----:B0-----:R-:W2:Y:S01]  /*35cc0*/  LDL.LU.64 R18, [R1+0x30f8] ;  /* 0x0030f80001127983 */ /* 0x001ea20000300a00 */
[----:B------:R-:W2:Y:S02]  /*35cd0*/  LDL.LU.64 R16, [R1+0x30f0] ;  /* 0x0030f00001107983 */ /* 0x000ea40000300a00 */
[----:B------:R-:W-:Y:S02]  /*35ce0*/  IMAD.MOV.U32 R26, RZ, RZ, R3 ;  /* 0x000000ffff1a7224 */ /* 0x000fe400078e0003 */
[----:B------:R-:W-:-:S07]  /*35cf0*/  IMAD.MOV.U32 R27, RZ, RZ, R0 ;  /* 0x000000ffff1b7224 */ /* 0x000fce00078e0000 */
[C---:B---3--:R-:W-:Y:S01]  /*35d00*/  HMMA.16816.F32.BF16 R24, R20.reuse, R26, R4 ;  /* 0x0000001a1418723c */ /* 0x048fe20000041804 */
[----:B------:R-:W3:Y:S11]  /*35d10*/  LDL.LU R4, [R1+0x690] ;  /* 0x0006900001047983 */ /* 0x000ef60000300800 */
[----:B------:R-:W-:Y:S11]  /*35d20*/  @!UPT UIADD3 URZ, URZ, URZ, URZ ;  /* 0x0000003f3f3ff290 */ /* 0x000ff6000fffe03f */
[----:B------:R-:W-:Y:S01]  /*35d30*/  STL.64 [R1+0x9c0], R24 ;  /* 0x0009c01801007387 */ /* 0x000fe20000100a00 */
[----:B------:R-:W-:Y:S02]  /*35d40*/  STL.64 [R1+0x9c8], R26 ;  /* 0x0009c81a01007387 */ /* 0x000fe40000100a00 */
[----:B------:R-:W0:Y:S01]  /*35d50*/  LDSM.16.MT88.4 R24, [R28+0x11080] ;  /* 0x011080001c18783b */ /* 0x000e220000004200 */
[C---:B--2---:R-:W-:Y:S11]  /*35d60*/  HMMA.16816.F32.BF16 R16, R20.reuse, R14, R16 ;  /* 0x0000000e1410723c */ /* 0x044ff60000041810 */
[----:B------:R-:W-:Y:S11]  /*35d70*/  @!UPT UIADD3 URZ, URZ, URZ, URZ ;  /* 0x0000003f3f3ff290 */ /* 0x000ff6000fffe03f */
[----:B------:R-:W-:Y:S01]  /*35d80*/  @!UPT UIADD3 URZ, URZ, URZ, URZ ;  /* 0x0000003f3f3ff290 */ /* 0x000fe2000fffe03f */
[----:B------:R-:W-:Y:S01]  /*35d90*/  STL.64 [R1+0x9b0], R16 ;  /* 0x0009b01001007387 */ /* 0x000fe20000100a00 */
[----:B------:R-:W-:Y:S02]  /*35da0*/  STL.64 [R1+0x9b8], R18 ;  /* 0x0009b81201007387 */ /* 0x000fe40000100a00 */
[----:B------:R-:W3:Y:S02]  /*35db0*/  LDL.LU R5, [R1+0x694] ;  /* 0x0006940001057983 */ /* 0x000ee40000300800 */
[----:B------:R-:W3:Y:S01]  /*35dc0*/  LDL.LU R6, [R1+0x698] ;  /* 0x0006980001067983 */ /* 0x000ee20000300800 */
[----:B------:R-:W3:Y:S01]  /*35dd0*/  LDL.LU R7, [R1+0x69c] ;  /* 0x00069c0001077983 */ /* 0x000ee20000300800 */
[----:B------:R1:W-:Y:S03]  /*35de0*/  STL.64 [R1+0x3048], R14 ;  /* 0x0030480e01007387 */ /* 0x0003e60000100a00 */
[----:B-1----:R-:W2:Y:S04]  /*35df0*/  LDL.64 R14, [R1+0x78] ;  /* 0x00007800010e7983 */ /* 0x002ea80000100a00 */
[----:B--2---:R1:W-:Y:S01]  /*35e00*/  STL.64 [R1+0x3090], R14 ;  /* 0x0030900e01007387 */ /* 0x0043e20000100a00 */
[----:B------:R-:W2:Y:S02]  /*35e10*/  LDL.LU R16, [R1+0x1f0] ;  /* 0x0001f00001107983 */ /* 0x000ea40000300800 */
[----:B------:R-:W2:Y:S02]  /*35e20*/  LDL.LU R17, [R1+0x1f4] ;  /* 0x0001f40001117983 */ /* 0x000ea40000300800 */
[----:B------:R-:W2:Y:S01]  /*35e30*/  LDL.LU R18, [R1+0x1f8] ;  /* 0x0001f80001127983 */ /* 0x000ea20000300800 */
[----:B------:R-:W2:Y:S04]  /*35e40*/  LDL.LU R19, [R1+0x1fc] ;  /* 0x0001fc0001137983 */ /* 0x000ea80000300800 */
[----:B-1----:R-:W4:Y:S04]  /*35e50*/  LDL.64 R14, [R1+0x98] ;  /* 0x00009800010e7983 */ /* 0x002f280000100a00 */
[----:B----4-:R1:W-:Y:S04]  /*35e60*/  STL.64 [R1+0x3098], R14 ;  /* 0x0030980e01007387 */ /* 0x0103e80000100a00 */
[----:B-1----:R-:W4:Y:S04]  /*35e70*/  LDL.64 R14, [R1+0xa8] ;  /* 0x0000a800010e7983 */ /* 0x002f280000100a00 */
[----:B----4-:R1:W-:Y:S04]  /*35e80*/  STL.64 [R1+0x30b0], R14 ;  /* 0x0030b00e01007387 */ /* 0x0103e80000100a00 */
[----:B-1----:R-:W4:Y:S04]  /*35e90*/  LDL.64 R14, [R1+0xb8] ;  /* 0x0000b800010e7983 */ /* 0x002f280000100a00 */
[----:B----4-:R1:W-:Y:S04]  /*35ea0*/  STL.64 [R1+0x30b8], R14 ;  /* 0x0030b80e01007387 */ /* 0x0103e80000100a00 */
[----:B-1----:R-:W4:Y:S01]  /*35eb0*/  LDL.64 R14, [R1+0xc8] ;  /* 0x0000c800010e7983 */ /* 0x002f220000100a00 */
[----:B0-----:R-:W-:Y:S02]  /*35ec0*/  STL.64 [R1+0x2fd0], R26 ;  /* 0x002fd01a01007387 */ /* 0x001fe40000100a00 */
[----:B------:R0:W-:Y:S02]  /*35ed0*/  STL.64 [R1+0x2fc8], R24 ;  /* 0x002fc81801007387 */ /* 0x0001e40000100a00 */
[----:B0-----:R-:W2:Y:S01]  /*35ee0*/  LDL.LU R24, [R1+0x470] ;  /* 0x0004700001187983 */ /* 0x001ea20000300800 */
[----:B------:R-:W2:Y:S02]  /*35ef0*/  LDL.LU R25, [R1+0x474] ;  /* 0x0004740001197983 */ /* 0x000ea40000300800 */
[----:B------:R-:W2:Y:S02]  /*35f00*/  LDL.LU R26, [R1+0x478] ;  /* 0x00047800011a7983 */ /* 0x000ea40000300800 */
[----:B------:R-:W2:Y:S01]  /*35f10*/  LDL.LU R27, [R1+0x47c] ;  /* 0x00047c00011b7983 */ /* 0x000ea20000300800 */
[C---:B---3--:R-:W-:Y:S01]  /*35f20*/  HMMA.16816.F32.BF16 R4, R20.reuse, R10, R4 ;  /* 0x0000000a1404723c */ /* 0x048fe20000041804 */
        /* <DEDUP_REMOVED lines=15> */
[----:B------:R-:W2:Y:S02]  /*36020*/  LDL.LU.64 R4, [R1+0x30e0] ;  /* 0x0030e00001047983 */ /* 0x000ea40000300a00 */
[----:B------:R0:W-:Y:S02]  /*36030*/  STL [R1+0x2fec], R10 ;  /* 0x002fec0a01007387 */ /* 0x0001e40000100800 */
[----:B------:R1:W-:Y:S01]  /*36040*/  STL [R1+0x2fe8], R11 ;  /* 0x002fe80b01007387 */ /* 0x0003e20000100800 */
[----:B------:R-:W2:Y:S01]  /*36050*/  LDL.LU R8, [R1+0x480] ;  /* 0x0004800001087983 */ /* 0x000ea20000300800 */
[----:B------:R-:W2:Y:S03]  /*36060*/  LDL.LU R9, [R1+0x484] ;  /* 0x0004840001097983 */ /* 0x000ea60000300800 */
[----:B0-----:R-:W2:Y:S01]  /*36070*/  LDL.LU R10, [R1+0x488] ;  /* 0x00048800010a7983 */ /* 0x001ea20000300800 */
[----:B-1----:R-:W2:Y:S01]  /*36080*/  LDL.LU R11, [R1+0x48c] ;  /* 0x00048c00010b7983 */ /* 0x002ea20000300800 */
[----:B---3--:R-:W-:Y:S02]  /*36090*/  HMMA.16816.F32.BF16 R20, R20, R6, R16 ;  /* 0x000000061414723c */ /* 0x008fe40000041810 */
[----:B------:R-:W3:Y:S01]  /*360a0*/  LDL.LU.64 R18, [R1+0x30d8] ;  /* 0x0030d80001127983 */ /* 0x000ee20000300a00 */
[----:B------:R-:W3:Y:S02]  /*360b0*/  LDL.LU.64 R16, [R1+0x30d0] ;  /* 0x0030d00001107983 */ /* 0x000ee40000300a00 */
[----:B----4-:R-:W-:-:S02]  /*360c0*/  IMAD.MOV.U32 R3, RZ, RZ, R14 ;  /* 0x000000ffff037224 */ /* 0x010fc400078e000e */
[----:B------:R-:W-:Y:S11]  /*360d0*/  IMAD.MOV.U32 R0, RZ, RZ, R15 ;  /* 0x000000ffff007224 */ /* 0x000ff600078e000f */
[----:B------:R-:W-:Y:S05]  /*360e0*/  @!UPT UIADD3 URZ, URZ, URZ, URZ ;  /* 0x0000003f3f3ff290 */ /* 0x000fea000fffe03f */
[----:B------:R0:W-:Y:S01]  /*360f0*/  STL.64 [R1+0x340], R20 ;  /* 0x0003401401007387 */ /* 0x0001e20000100a00 */
[----:B------:R1:W-:Y:S03]  /*36100*/  STL.64 [R1+0x348], R22 ;  /* 0x0003481601007387 */ /* 0x0003e60000100a00 */
[----:B0-----:R-:W4:Y:S01]  /*36110*/  LDL.LU R20, [R1+0x460] ;  /* 0x0004600001147983 */ /* 0x001f220000300800 */
[----:B------:R-:W4:Y:S02]  /*36120*/  LDL.LU R21, [R1+0x464] ;  /* 0x0004640001157983 */ /* 0x000f240000300800 */
[----:B-1----:R-:W4:Y:S02]  /*36130*/  LDL.LU R22, [R1+0x468] ;  /* 0x0004680001167983 */ /* 0x002f240000300800 */
[----:B------:R-:W4:Y:S01]  /*36140*/  LDL.LU R23, [R1+0x46c] ;  /* 0x00046c0001177983 */ /* 0x000f220000300800 */
[----:B------:R-:W-:Y:S01]  /*36150*/  STL.64 [R1+0x2fe0], R6 ;  /* 0x002fe00601007387 */ /* 0x000fe20000100a00 */
[----:B--2---:R0:W-:Y:S03]  /*36160*/  STL.64 [R1+0x2fd8], R4 ;  /* 0x002fd80401007387 */ /* 0x0041e60000100a00 */
[----:B0-----:R-:W2:Y:S01]  /*36170*/  LDL.LU R4, [R1+0x4a0] ;  /* 0x0004a00001047983 */ /* 0x001ea20000300800 */
[----:B------:R-:W2:Y:S02]  /*36180*/  LDL.LU R5, [R1+0x4a4] ;  /* 0x0004a40001057983 */ /* 0x000ea40000300800 */
[----:B------:R-:W2:Y:S02]  /*36190*/  LDL.LU R6, [R1+0x4a8] ;  /* 0x0004a80001067983 */ /* 0x000ea40000300800 */
[----:B------:R-:W2:Y:S01]  /*361a0*/  LDL.LU R7, [R1+0x4ac] ;  /* 0x0004ac0001077983 */ /* 0x000ea20000300800 */
[C---:B---3--:R-:W-:Y:S11]  /*361b0*/  HMMA.16816.F32.BF16 R24, R16.reuse, R14, R24 ;  /* 0x0000000e1018723c */ /* 0x048ff60000041818 */
[----:B------:R-:W-:Y:S11]  /*361c0*/  @!UPT UIADD3 URZ, URZ, URZ, URZ ;  /* 0x0000003f3f3ff290 */ /* 0x000ff6000fffe03f */
[----:B------:R-:W-:Y:S01]  /*361d0*/  @!UPT UIADD3 URZ, URZ, URZ, URZ ;  /* 0x0000003f3f3ff290 */ /* 0x000fe2000fffe03f */
[----:B------:R-:W-:Y:S01]  /*361e0*/  STL.64 [R1+0xc80], R24 ;  /* 0x000c801801007387 */ /* 0x000fe20000100a00 */
[----:B------:R0:W-:Y:S03]  /*361f0*/  STL.64 [R1+0xc88], R26 ;  /* 0x000c881a01007387 */ /* 0x0001e60000100a00 */
[----:B0-----:R-:W3:Y:S01]  /*36200*/  LDL.LU.64 R26, [R1+0x30c8] ;  /* 0x0030c800011a7983 */ /* 0x001ee20000300a00 */
[----:B------:R-:W3:Y:S02]  /*36210*/  LDL.LU.64 R24, [R1+0x30c0] ;  /* 0x0030c00001187983 */ /* 0x000ee40000300a00 */
[----:B------:R-:W2:Y:S02]  /*36220*/  LDL.LU.64 R14, [R1+0x30b8] ;  /* 0x0030b800010e7983 */ /* 0x000ea40000300a00 */
[----:B------:R-:W-:Y:S01]  /*36230*/  STL [R1+0x2ff4], R0 ;  /* 0x002ff40001007387 */ /* 0x000fe20000100800 */
[----:B------:R-:W-:Y:S01]  /*36240*/  STL [R1+0x2ff0], R3 ;  /* 0x002ff00301007387 */ /* 0x000fe20000100800 */
[C---:B--2---:R-:W-:Y:S11]  /*36250*/  HMMA.16816.F32.BF16 R4, R16.reuse, R14, R4 ;  /* 0x0000000e1004723c */ /* 0x044ff60000041804 */
[----:B------:R-:W-:Y:S11]  /*36260*/  @!UPT UIADD3 URZ, URZ, URZ, URZ ;  /* 0x0000003f3f3ff290 */ /* 0x000ff6000fffe03f */
[----:B------:R-:W-:Y:S01]  /*36270*/  @!UPT UIADD3 URZ, URZ, URZ, URZ ;  /* 0x0000003f3f3ff290 */ /* 0x000fe2000fffe03f */
[----:B------:R0:W-:Y:S01]  /*36280*/  STL.64 [R1+0xc70], R4 ;  /* 0x000c700401007387 */ /* 0x0001e20000100a00 */
[----:B------:R1:W-:Y:S02]  /*36290*/  STL.64 [R1+0xc78], R6 ;  /* 0x000c780601007387 */ /* 0x0003e40000100a00 */
[----:B0-----:R-:W-:Y:S02]  /*362a0*/  IMAD.MOV.U32 R5, RZ, RZ, R14 ;  /* 0x000000ffff057224 */ /* 0x001fe400078e000e */
[----:B------:R-:W-:Y:S02]  /*362b0*/  IMAD.MOV.U32 R4, RZ, RZ, R15 ;  /* 0x000000ffff047224 */ /* 0x000fe400078e000f */
[----:B------:R-:W3:Y:S02]  /*362c0*/  LDL.LU.64 R14, [R1+0x30b0] ;  /* 0x0030b000010e7983 */ /* 0x000ee40000300a00 */
[----:B---3--:R-:W-:Y:S01]  /*362d0*/  HMMA.16816.F32.BF16 R24, R16, R14, R24 ;  /* 0x0000000e1018723c */ /* 0x008fe20000041818 */
[----:B-1----:R-:W-:-:S02]  /*362e0*/  IMAD.MOV.U32 R7, RZ, RZ, R14 ;  /* 0x000000ffff077224 */ /* 0x002fc400078e000e */
[----:B------:R-:W-:Y:S11]  /*362f0*/  IMAD.MOV.U32 R6, RZ, RZ, R15 ;  /* 0x000000ffff067224 */ /* 0x000ff600078e000f */
[----:B------:R-:W-:Y:S09]  /*36300*/  @!UPT UIADD3 URZ, URZ, URZ, URZ ;  /* 0x0000003f3f3ff290 */ /* 0x000ff2000fffe03f */
[----:B------:R-:W-:Y:S01]  /*36310*/  STL.64 [R1+0xc60], R24 ;  /* 0x000c601801007387 */ /* 0x000fe20000100a00 */
[----:B------:R0:W-:Y:S03]  /*36320*/  STL.64 [R1+0xc68], R26 ;  /* 0x000c681a01007387 */ /* 0x0001e60000100a00 */
[----:B0-----:R-:W2:Y:S01]  /*36330*/  LDL.LU.64 R26, [R1+0x30a8] ;  /* 0x0030a800011a7983 */ /* 0x001ea20000300a00 */
[----:B------:R-:W2:Y:S02]  /*36340*/  LDL.LU.64 R24, [R1+0x30a0] ;  /* 0x0030a00001187983 */ /* 0x000ea40000300a00 */
[----:B------:R-:W3:Y:S02]  /*36350*/  LDL.LU.64 R14, [R1+0x3098] ;  /* 0x00309800010e7983 */ /* 0x000ee40000300a00 */
[----:B------:R0:W-:Y:S01]  /*36360*/  STL.64 [R1+0x3000], R6 ;  /* 0x0030000601007387 */ /* 0x0001e20000100a00 */
[----:B------:R-:W-:Y:S04]  /*36370*/  STL.64 [R1+0x2ff8], R4 ;  /* 0x002ff80401007387 */ /* 0x000fe80000100a00 */
[----:B0-----:R-:W2:Y:S01]  /*36380*/  LDL.64 R6, [R1+0x88] ;  /* 0x0000880001067983 */ /* 0x001ea20000100a00 */
[C---:B---3--:R-:W-:Y:S11]  /*36390*/  HMMA.16816.F32.BF16 R8, R16.reuse, R14, R8 ;  /* 0x0000000e1008723c */ /* 0x048ff60000041808 */
[----:B------:R-:W-:Y:S11]  /*363a0*/  @!UPT UIADD3 URZ, URZ, URZ, URZ ;  /* 0x0000003f3f3ff290 */ /* 0x000ff6000fffe03f */
[----:B------:R-:W-:Y:S01]  /*363b0*/  @!UPT UIADD3 URZ, URZ, URZ, URZ ;  /* 0x0000003f3f3ff290 */ /* 0x000fe2000fffe03f */
[----:B------:R0:W-:Y:S01]  /*363c0*/  STL.64 [R1+0xc50], R8 ;  /* 0x000c500801007387 */ /* 0x0001e20000100a00 */
[----:B------:R-:W-:Y:S02]  /*363d0*/  STL.64 [R1+0xc58], R10 ;  /* 0x000c580a01007387 */ /* 0x000fe40000100a00 */
[----:B0-----:R-:W-:Y:S02]  /*363e0*/  IMAD.MOV.U32 R9, RZ, RZ, R14 ;  /* 0x000000ffff097224 */ /* 0x001fe400078e000e */
[----:B------:R-:W-:Y:S02]  /*363f0*/  IMAD.MOV.U32 R8, RZ, RZ, R15 ;  /* 0x000000ffff087224 */ /* 0x000fe400078e000f */
[----:B------:R-:W4:Y:S03]  /*36400*/  LDL.LU.64 R14, [R1+0x3090] ;  /* 0x00309000010e7983 */ /* 0x000f260000300a00 */
[----:B------:R-:W-:Y:S02]  /*36410*/  STL [R1+0x300c], R8 ;  /* 0x00300c0801007387 */ /* 0x000fe40000100800 */
[----:B------:R2:W-:Y:S02]  /*36420*/  STL [R1+0x3008], R9 ;  /* 0x0030080901007387 */ /* 0x0005e40000100800 */
[----:B--2---:R-:W-:Y:S07]  /*36430*/  HMMA.16816.F32.BF16 R8, R16, R6, R24 ;  /* 0x000000061008723c */ /* 0x004fee0000041818 */
[----:B------:R-:W-:-:S02]  /*36440*/  IMAD.MOV.U32 R25, RZ, RZ, R6 ;  /* 0x000000ffff197224 */ /* 0x000fc400078e0006 */
[----:B------:R-:W-:Y:S11]  /*36450*/  IMAD.MOV.U32 R24, RZ, RZ, R7 ;  /* 0x000000ffff187224 */ /* 0x000ff600078e0007 */
[----:B------:R-:W-:Y:S03]  /*36460*/  @!UPT UIADD3 URZ, URZ, URZ, URZ ;  /* 0x0000003f3f3ff290 */ /* 0x000fe6000fffe03f */
[----:B------:R-:W-:Y:S01]  /*36470*/  STL.64 [R1+0xc40], R8 ;  /* 0x000c400801007387 */ /* 0x000fe20000100a00 */
[----:B------:R-:W-:Y:S01]  /*36480*/  STL.64 [R1+0xc48], R10 ;  /* 0x000c480a01007387 */ /* 0x000fe20000100a00 */
[C---:B----4-:R-:W-:Y:S01]  /*36490*/  HMMA.16816.F32.BF16 R4, R16.reuse, R14, R20 ;  /* 0x0000000e1004723c */ /* 0x050fe20000041814 */
[----:B------:R-:W-:Y:S02]  /*364a0*/  IMAD.MOV.U32 R27, RZ, RZ, R14 ;  /* 0x000000ffff1b7224 */ /* 0x000fe400078e000e */
[----:B------:R-:W-:Y:S11]  /*364b0*/  IMAD.MOV.U32 R26, RZ, RZ, R15 ;  /* 0x000000ffff1a7224 */ /* 0x000ff600078e000f */
[----:B------:R-:W-:Y:S09]  /*364c0*/  @!UPT UIADD3 URZ, URZ, URZ, URZ ;  /* 0x0000003f3f3ff290 */ /* 0x000ff2000fffe03f */
[----:B------:R-:W-:Y:S01]  /*364d0*/  STL.64 [R1+0xc30], R4 ;  /* 0x000c300401007387 */ /* 0x000fe20000100a00 */
[----:B------:R-:W-:Y:S02]  /*364e0*/  STL.64 [R1+0xc38], R6 ;  /* 0x000c380601007387 */ /* 0x000fe40000100a00 */
[----:B------:R-:W-:Y:S02]  /*364f0*/  STL.64 [R1+0x3018], R26 ;  /* 0x0030181a01007387 */ /* 0x000fe40000100a00 */
[----:B------:R0:W-:Y:S02]  /*36500*/  STL.64 [R1+0x3010], R24 ;  /* 0x0030101801007387 */ /* 0x0001e40000100a00 */
        /* <DEDUP_REMOVED lines=8> */
[----:B------:R-:W2:Y:S01]  /*36590*/  LDL.LU R8, [R1+0x790] ;  /* 0x0007900001087983 */ /* 0x000ea20000300800 */
[----:B------:R-:W2:Y:S02]  /*365a0*/  LDL.LU R9, [R1+0x794] ;  /* 0x0007940001097983 */ /* 0x000ea40000300800 */
[----:B------:R-:W2:Y:S02]  /*365b0*/  LDL.LU R10, [R1+0x798] ;  /* 0x00079800010a7983 */ /* 0x000ea40000300800 */
[----:B------:R-:W2:Y:S01]  /*365c0*/  LDL.LU R11, [R1+0x79c] ;  /* 0x00079c00010b7983 */ /* 0x000ea20000300800 */
[----:B------:R-:W3:Y:S04]  /*365d0*/  LDL.64 R22, [R1+0x68] ;  /* 0x0000680001167983 */ /* 0x000ee80000100a00 */
[----:B--2---:R0:W-:Y:S01]  /*365e0*/  STL.64 [R1+0x3078], R10 ;  /* 0x0030780a01007387 */ /* 0x0041e20000100a00 */
[----:B------:R1:W-:Y:S03]  /*365f0*/  STL.64 [R1+0x3070], R8 ;  /* 0x0030700801007387 */ /* 0x0003e60000100a00 */
[----:B0-----:R-:W2:Y:S04]  /*36600*/  LDL.64 R10, [R1+0x58] ;  /* 0x00005800010a7983 */ /* 0x001ea80000100a00 */
[----:B--2---:R0:W-:Y:S01]  /*36610*/  STL.64 [R1+0x3088], R10 ;  /* 0x0030880a01007387 */ /* 0x0041e20000100a00 */
[----:B-1----:R-:W2:Y:S02]  /*36620*/  LDL.LU R8, [R1+0x450] ;  /* 0x0004500001087983 */ /* 0x002ea40000300800 */
[----:B------:R-:W2:Y:S01]  /*36630*/  LDL.LU R9, [R1+0x454] ;  /* 0x0004540001097983 */ /* 0x000ea20000300800 */
[----:B0-----:R-:W2:Y:S01]  /*36640*/  LDL.LU R10, [R1+0x458] ;  /* 0x00045800010a7983 */ /* 0x001ea20000300800 */
[----:B------:R-:W2:Y:S02]  /*36650*/  LDL.LU R11, [R1+0x45c] ;  /* 0x00045c00010b7983 */ /* 0x000ea40000300800 */
[----:B------:R0:W-:Y:S02]  /*36660*/  STL.64 [R1+0x3058], R14 ;  /* 0x0030580e01007387 */ /* 0x0001e40000100a00 */
[----:B----4-:R-:W-:Y:S01]  /*36670*/  STL.64 [R1+0x3050], R12 ;  /* 0x0030500c01007387 */ /* 0x010fe20000100a00 */
[----:B0-----:R-:W4:Y:S04]  /*36680*/  LDL.64 R14, [R1+0x38] ;  /* 0x00003800010e7983 */ /* 0x001f280000100a00 */
[----:B----4-:R0:W-:Y:S04]  /*36690*/  STL.64 [R1+0x3068], R14 ;  /* 0x0030680e01007387 */ /* 0x0101e80000100a00 */
[----:B0-----:R-:W4:Y:S04]  /*366a0*/  LDL.64 R14, [R1+0x48] ;  /* 0x00004800010e7983 */ /* 0x001f280000100a00 */
[----:B----4-:R0:W-:Y:S01]  /*366b0*/  STL.64 [R1+0x3080], R14 ;  /* 0x0030800e01007387 */ /* 0x0101e20000100a00 */
[----:B------:R-:W4:Y:S02]  /*366c0*/  LDL.LU R12, [R1+0x7a0] ;  /* 0x0007a000010c7983 */ /* 0x000f240000300800 */
[----:B------:R-:W4:Y:S01]  /*366d0*/  LDL.LU R13, [R1+0x7a4] ;  /* 0x0007a400010d7983 */ /* 0x000f220000300800 */
[----:B0-----:R-:W4:Y:S01]  /*366e0*/  LDL.LU R14, [R1+0x7a8] ;  /* 0x0007a800010e7983 */ /* 0x001f220000300800 */
[----:B------:R-:W4:Y:S02]  /*366f0*/  LDL.LU R15, [R1+0x7ac] ;  /* 0x0007ac00010f7983 */ /* 0x000f240000300800 */
[----:B---3--:R0:W-:Y:S02]  /*36700*/  STL.64 [R1+0x3028], R26 ;  /* 0x0030281a01007387 */ /* 0x0081e40000100a00 */
[----:B------:R-:W-:Y:S01]  /*36710*/  STL.64 [R1+0x3020], R24 ;  /* 0x0030201801007387 */ /* 0x000fe20000100a00 */
[----:B0-----:R-:W3:Y:S04]  /*36720*/  LDL.64 R26, [R1+0x18] ;  /* 0x00001800011a7983 */ /* 0x001ee80000100a00 */
[----:B---3--:R0:W-:Y:S04]  /*36730*/  STL.64 [R1+0x3040], R26 ;  /* 0x0030401a01007387 */ /* 0x0081e80000100a00 */
[----:B0-----:R-:W3:Y:S01]  /*36740*/  LDL.64 R26, [R1+0x28] ;  /* 0x00002800011a7983 */ /* 0x001ee20000100a00 */
[----:B--2---:R-:W-:Y:S01]  /*36750*/  HMMA.16816.F32.BF16 R8, R16, R22, R8 ;  /* 0x000000161008723c */ /* 0x004fe20000041808 */
[----:B------:R-:W-:-:S02]  /*36760*/  IMAD.MOV.U32 R29, RZ, RZ, R22 ;  /* 0x000000ffff1d7224 */ /* 0x000fc400078e0016 */
[----:B------:R-:W-:Y:S02]  /*36770*/  IMAD.MOV.U32 R28, RZ, RZ, R23 ;  /* 0x000000ffff1c7224 */ /* 0x000fe400078e0017 */
[----:B------:R-:W0:Y:S04]  /*36780*/  LDSM.16.MT88.4 R20, [R2+0x11000] ;  /* 0x011000000214783b */ /* 0x000e280000004200 */
[----:B---3--:R1:W-:Y:S01]  /*36790*/  STL.64 [R1+0x3060], R26 ;  /* 0x0030601a01007387 */ /* 0x0083e20000100a00 */
[----:B------:R-:W2:Y:S02]  /*367a0*/  LDL.LU R24, [R1+0x780] ;  /* 0x0007800001187983 */ /* 0x000ea40000300800 */
[----:B------:R-:W2:Y:S01]  /*367b0*/  LDL.LU R25, [R1+0x784] ;  /* 0x0007840001197983 */ /* 0x000ea20000300800 */
[----:B-1----:R-:W2:Y:S01]  /*367c0*/  LDL.LU R26, [R1+0x788] ;  /* 0x00078800011a7983 */ /* 0x002ea20000300800 */
[----:B------:R-:W2:Y:S02]  /*367d0*/  LDL.LU R27, [R1+0x78c] ;  /* 0x00078c00011b7983 */ /* 0x000ea40000300800 */
[----:B------:R-:W3:Y:S02]  /*367e0*/  LDL.LU R4, [R1+0x740] ;  /* 0x0007400001047983 */ /* 0x000ee40000300800 */
[----:B------:R-:W3:Y:S01]  /*367f0*/  LDL.LU R5, [R1+0x744] ;  /* 0x0007440001057983 */ /* 0x000ee20000300800 */
[----:B------:R-:W2:Y:S01]  /*36800*/  LDL.LU R6, [R1+0x748] ;  /* 0x0007480001067983 */ /* 0x000ea20000300800 */
[----:B------:R-:W2:Y:S03]  /*36810*/  LDL.LU R7, [R1+0x74c] ;  /* 0x00074c0001077983 */ /* 0x000ea60000300800 */
[----:B--2---:R-:W-:Y:S01]  /*36820*/  STL.64 [R1+0x3038], R6 ;  /* 0x0030380601007387 */ /* 0x004fe20000100a00 */
[----:B---3--:R1:W-:Y:S03]  /*36830*/  STL.64 [R1+0x3030], R4 ;  /* 0x0030300401007387 */ /* 0x0083e60000100a00 */
[----:B-1----:R-:W2:Y:S01]  /*36840*/  LDL.LU R4, [R1+0x760] ;  /* 0x0007600001047983 */ /* 0x002ea20000300800 */
[----:B------:R-:W2:Y:S02]  /*36850*/  LDL.LU R5, [R1+0x764] ;  /* 0x0007640001057983 */ /* 0x000ea40000300800 */
[----:B------:R-:W2:Y:S02]  /*36860*/  LDL.LU R6, [R1+0x768] ;  /* 0x0007680001067983 */ /* 0x000ea40000300800 */
[----:B------:R-:W2:Y:S01]  /*36870*/  LDL.LU R7, [R1+0x76c] ;  /* 0x00076c0001077983 */ /* 0x000ea20000300800 */
[----:B------:R-:W-:Y:S01]  /*36880*/  STL.64 [R1+0xc20], R8 ;  /* 0x000c200801007387 */ /* 0x000fe20000100a00 */
[----:B------:R1:W-:Y:S03]  /*36890*/  STL.64 [R1+0xc28], R10 ;  /* 0x000c280a01007387 */ /* 0x0003e60000100a00 */
[----:B-1----:R-:W4:Y:S01]  /*368a0*/  LDL.LU.64 R10, [R1+0x3088] ;  /* 0x00308800010a7983 */ /* 0x002f220000300a00 */
[----:B0-----:R-:W-:Y:S02]  /*368b0*/  STL.64 [R1+0x2e88], R22 ;  /* 0x002e881601007387 */ /* 0x001fe40000100a00 */
[----:B------:R0:W-:Y:S02]  /*368c0*/  STL.64 [R1+0x2e80], R20 ;  /* 0x002e801401007387 */ /* 0x0001e40000100a00 */
[----:B0-----:R-:W3:Y:S01]  /*368d0*/  LDL.LU R20, [R1+0x5b0] ;  /* 0x0005b00001147983 */ /* 0x001ee20000300800 */
[----:B------:R-:W3:Y:S02]  /*368e0*/  LDL.LU R21, [R1+0x5b4] ;  /* 0x0005b40001157983 */ /* 0x000ee40000300800 */
[----:B------:R-:W2:Y:S02]  /*368f0*/  LDL.LU R22, [R1+0x5b8] ;  /* 0x0005b80001167983 */ /* 0x000ea40000300800 */
[----:B------:R-:W2:Y:S01]  /*36900*/  LDL.LU R23, [R1+0x5bc] ;  /* 0x0005bc0001177983 */ /* 0x000ea20000300800 */
[C---:B----4-:R-:W-:Y:S01]  /*36910*/  HMMA.16816.F32.BF16 R12, R16.reuse, R10, R12 ;  /* 0x0000000a100c723c */ /* 0x050fe2000004180c */
[----:B--2---:R0:W-:Y:S01]  /*36920*/  STL.64 [R1+0x2e98], R22 ;  /* 0x002e981601007387 */ /* 0x0041e20000100a00 */
[----:B---3--:R1:W-:Y:S03]  /*36930*/  STL.64 [R1+0x2e90], R20 ;  /* 0x002e901401007387 */ /* 0x0083e60000100a00 */
[----:B0-----:R-:W2:Y:S04]  /*36940*/  LDL R22, [R1+0x8] ;  /* 0x0000080001167983 */ /* 0x001ea80000100800 */
[----:B------:R-:W2:Y:S11]  /*36950*/  LDL R23, [R1+0xc] ;  /* 0x00000c0001177983 */ /* 0x000eb60000100800 */
[----:B------:R-:W-:Y:S03]  /*36960*/  @!UPT UIADD3 URZ, URZ, URZ, URZ ;  /* 0x0000003f3f3ff290 */ /* 0x000fe6000fffe03f */
[----:B------:R-:W-:Y:S02]  /*36970*/  STL.64 [R1+0x7a0], R12 ;  /* 0x0007a00c01007387 */ /* 0x000fe40000100a00 */
[----:B------:R0:W-:Y:S02]  /*36980*/  STL.64 [R1+0x7a8], R14 ;  /* 0x0007a80e01007387 */ /* 0x0001e40000100a00 */
[----:B-1----:R-:W-:Y:S02]  /*36990*/  IMAD.MOV.U32 R21, RZ, RZ, R10 ;  /* 0x000000ffff157224 */ /* 0x002fe400078e000a */
[----:B------:R-:W-:Y:S01]  /*369a0*/  IMAD.MOV.U32 R20, RZ, RZ, R11 ;  /* 0x000000ffff147224 */ /* 0x000fe200078e000b */
[----:B0-----:R-:W3:Y:S01]  /*369b0*/  LDL.LU.64 R14, [R1+0x3080] ;  /* 0x00308000010e7983 */ /* 0x001ee20000300a00 */
[----:B------:R-:W3:Y:S02]  /*369c0*/  LDL.LU.64 R10, [R1+0x3078] ;  /* 0x00307800010a7983 */ /* 0x000ee40000300a00 */
[----:B------:R-:W3:Y:S02]  /*369d0*/  LDL.LU.64 R8, [R1+0x3070] ;  /* 0x0030700001087983 */ /* 0x000ee40000300a00 */
[C---:B---3--:R-:W-:Y:S11]  /*369e0*/  HMMA.16816.F32.BF16 R8, R16.reuse, R14, R8 ;  /* 0x0000000e1008723c */ /* 0x048ff60000041808 */
[----:B------:R-:W-:Y:S11]  /*369f0*/  @!UPT UIADD3 URZ, URZ, URZ, URZ ;  /* 0x0000003f3f3ff290 */ /* 0x000ff6000fffe03f */
[----:B------:R-:W-:Y:S01]  /*36a00*/  @!UPT UIADD3 URZ, URZ, URZ, URZ ;  /* 0x0000003f3f3ff290 */ /* 0x000fe2000fffe03f */
[----:B------:R-:W-:Y:S01]  /*36a10*/  STL.64 [R1+0x790], R8 ;  /* 0x0007900801007387 */ /* 0x000fe20000100a00 */
[----:B------:R0:W-:Y:S02]  /*36a20*/  STL.64 [R1+0x798], R10 ;  /* 0x0007980a01007387 */ /* 0x0001e40000100a00 */
[----:B0-----:R-:W-:Y:S02]  /*36a30*/  IMAD.MOV.U32 R10, RZ, RZ, R14 ;  /* 0x000000ffff0a7224 */ /* 0x001fe400078e000e */
[----:B------:R-:W-:Y:S02]  /*36a40*/  IMAD.MOV.U32 R11, RZ, RZ, R15 ;  /* 0x000000ffff0b7224 */ /* 0x000fe400078e000f */
[----:B------:R-:W3:Y:S02]  /*36a50*/  LDL.LU.64 R14, [R1+0x3068] ;  /* 0x00306800010e7983 */ /* 0x000ee40000300a00 */
[----:B---3--:R-:W-:Y:S01]  /*36a60*/  HMMA.16816.F32.BF16 R24, R16, R14, R24 ;  /* 0x0000000e1018723c */ /* 0x008fe20000041818 */
[----:B------:R-:W-:-:S02]  /*36a70*/  IMAD.MOV.U32 R0, RZ, RZ, R14 ;  /* 0x000000ffff007224 */ /* 0x000fc400078e000e */
[----:B------:R-:W-:Y:S11]  /*36a80*/  IMAD.MOV.U32 R3, RZ, RZ, R15 ;  /* 0x000000ffff037224 */ /* 0x000ff600078e000f */
[----:B------:R-:W-:Y:S09]  /*36a90*/  @!UPT UIADD3 URZ, URZ, URZ, URZ ;  /* 0x0000003f3f3ff290 */ /* 0x000ff2000fffe03f */
        /* <DEDUP_REMOVED lines=14> */
[----:B----4-:R-:W-:Y:S01]  /*36b80*/  HMMA.16816.F32.BF16 R4, R16, R26, R4 ;  /* 0x0000001a1004723c */ /* 0x010fe20000041804 */
[----:B------:R-:W-:-:S02]  /*36b90*/  IMAD.MOV.U32 R8, RZ, RZ, R26 ;  /* 0x000000ffff087224 */ /* 0x000fc400078e001a */
[----:B------:R-:W-:Y:S11]  /*36ba0*/  IMAD.MOV.U32 R9, RZ, RZ, R27 ;  /* 0x000000ffff097224 */ /* 0x000ff600078e001b */
[----:B------:R-:W-:Y:S09]  /*36bb0*/  @!UPT UIADD3 URZ, URZ, URZ, URZ ;  /* 0x0000003f3f3ff290 */ /* 0x000ff2000fffe03f */
[----:B------:R-:W-:Y:S01]  /*36bc0*/  STL.64 [R1+0x760], R4 ;  /* 0x0007600401007387 */ /* 0x000fe20000100a00 */
[----:B------:R0:W-:Y:S03]  /*36bd0*/  STL.64 [R1+0x768], R6 ;  /* 0x0007680601007387 */ /* 0x0001e60000100a00 */
[----:B0-----:R-:W3:Y:S01]  /*36be0*/  LDL.LU.64 R6, [R1+0x3038] ;  /* 0x0030380001067983 */ /* 0x001ee20000300a00 */
[----:B------:R-:W3:Y:S02]  /*36bf0*/  LDL.LU.64 R4, [R1+0x3030] ;  /* 0x0030300001047983 */ /* 0x000ee40000300a00 */
[----:B------:R-:W2:Y:S02]  /*36c00*/  LDL.LU.64 R26, [R1+0x3028] ;  /* 0x00302800011a7983 */ /* 0x000ea40000300a00 */
[----:B------:R-:W2:Y:S02]  /*36c10*/  LDL.LU.64 R24, [R1+0x3020] ;  /* 0x0030200001187983 */ /* 0x000ea40000300a00 */
[C---:B--2---:R-:W-:Y:S08]  /*36c20*/  HMMA.16816.F32.BF16 R24, R16.reuse, R22, R24 ;  /* 0x000000161018723c */ /* 0x044ff00000041818 */
[----:B---3--:R-:W-:Y:S11]  /*36c30*/  HMMA.16816.F32.BF16 R4, R16, R14, R4 ;  /* 0x0000000e1004723c */ /* 0x008ff60000041804 */
[----:B------:R-:W-:Y:S04]  /*36c40*/  @!UPT UIADD3 URZ, URZ, URZ, URZ ;  /* 0x0000003f3f3ff290 */ /* 0x000fe8000fffe03f */
[----:B------:R-:W-:Y:S01]  /*36c50*/  STL.64 [R1+0x750], R24 ;  /* 0x0007501801007387 */ /* 0x000fe20000100a00 */
[----:B------:R0:W-:Y:S03]  /*36c60*/  STL.64 [R1+0x758], R26 ;  /* 0x0007581a01007387 */ /* 0x0001e60000100a00 */
[----:B0-----:R-:W2:Y:S01]  /*36c70*/  LDL.LU.64 R26, [R1+0x3018] ;  /* 0x00301800011a7983 */ /* 0x001ea20000300a00 */
[----:B------:R-:W3:Y:S02]  /*36c80*/  LDL.LU.64 R24, [R1+0x3010] ;  /* 0x0030100001187983 */ /* 0x000ee40000300a00 */
[----:B------:R0:W-:Y:S02]  /*36c90*/  STL.64 [R1+0x2ea8], R22 ;  /* 0x002ea81601007387 */ /* 0x0001e40000100a00 */
[----:B0-----:R-:W-:Y:S02]  /*36ca0*/  IMAD.MOV.U32 R22, RZ, RZ, R8 ;  /* 0x000000ffff167224 */ /* 0x001fe400078e0008 */
[----:B------:R-:W-:Y:S01]  /*36cb0*/  IMAD.MOV.U32 R23, RZ, RZ, R9 ;  /* 0x000000ffff177224 */ /* 0x000fe200078e0009 */
[----:B------:R-:W4:Y:S01]  /*36cc0*/  LDL.LU R8, [R1+0x300c] ;  /* 0x00300c0001087983 */ /* 0x000f220000300800 */
[----:B------:R-:W2:Y:S03]  /*36cd0*/  LDL.LU R9, [R1+0x3008] ;  /* 0x0030080001097983 */ /* 0x000ea60000300800 */
[----:B------:R0:W-:Y:S01]  /*36ce0*/  STL.64 [R1+0x2ec0], R22 ;  /* 0x002ec01601007387 */ /* 0x0001e20000100a00 */
[----:B------:R-:W-:Y:S02]  /*36cf0*/  STL.64 [R1+0x740], R4 ;  /* 0x0007400401007387 */ /* 0x000fe40000100a00 */
[----:B------:R1:W-:Y:S02]  /*36d00*/  STL.64 [R1+0x748], R6 ;  /* 0x0007480601007387 */ /* 0x0003e40000100a00 */
[----:B0-----:R-:W-:-:S02]  /*36d10*/  IMAD.MOV.U32 R22, RZ, RZ, R13 ;  /* 0x000000ffff167224 */ /* 0x001fc400078e000d */
[----:B------:R-:W-:Y:S01]  /*36d20*/  IMAD.MOV.U32 R23, RZ, RZ, R12 ;  /* 0x000000ffff177224 */ /* 0x000fe200078e000c */
[----:B-1----:R-:W2:Y:S01]  /*36d30*/  LDL.LU.64 R6, [R1+0x3000] ;  /* 0x0030000001067983 */ /* 0x002ea20000300a00 */
[----:B------:R-:W2:Y:S03]  /*36d40*/  LDL.LU.64 R4, [R1+0x2ff8] ;  /* 0x002ff80001047983 */ /* 0x000ea60000300a00 */
[----:B------:R-:W-:Y:S01]  /*36d50*/  STL.64 [R1+0x2ed8], R22 ;  /* 0x002ed81601007387 */ /* 0x000fe20000100a00 */
[----:B------:R0:W-:Y:S02]  /*36d60*/  STL.64 [R1+0x2ea0], R14 ;  /* 0x002ea00e01007387 */ /* 0x0001e40000100a00 */
[----:B------:R-:W2:Y:S02]  /*36d70*/  LDL.LU R12, [R1+0x5c0] ;  /* 0x0005c000010c7983 */ /* 0x000ea40000300800 */
[----:B------:R-:W2:Y:S01]  /*36d80*/  LDL.LU R13, [R1+0x5c4] ;  /* 0x0005c400010d7983 */ /* 0x000ea20000300800 */
[----:B0-----:R-:W2:Y:S01]  /*36d90*/  LDL.LU R14, [R1+0x5c8] ;  /* 0x0005c800010e7983 */ /* 0x001ea20000300800 */
[----:B------:R-:W2:Y:S02]  /*36da0*/  LDL.LU R15, [R1+0x5cc] ;  /* 0x0005cc00010f7983 */ /* 0x000ea40000300800 */
[----:B------:R-:W-:-:S02]  /*36db0*/  IMAD.MOV.U32 R22, RZ, RZ, R0 ;  /* 0x000000ffff167224 */ /* 0x000fc400078e0000 */
[----:B------:R-:W-:Y:S01]  /*36dc0*/  IMAD.MOV.U32 R23, RZ, RZ, R3 ;  /* 0x000000ffff177224 */ /* 0x000fe200078e0003 */
[----:B------:R-:W3:Y:S01]  /*36dd0*/  LDL.LU R0, [R1+0x2ff4] ;  /* 0x002ff40001007983 */ /* 0x000ee20000300800 */
[----:B------:R-:W3:Y:S03]  /*36de0*/  LDL.LU R3, [R1+0x2ff0] ;  /* 0x002ff00001037983 */ /* 0x000ee60000300800 */
[----:B------:R0:W-:Y:S02]  /*36df0*/  STL.64 [R1+0x2ef0], R22 ;  /* 0x002ef01601007387 */ /* 0x0001e40000100a00 */
        /* <DEDUP_REMOVED lines=11> */
[----:B------:R-:W-:-:S02]  /*36eb0*/  IMAD.MOV.U32 R22, RZ, RZ, R21 ;  /* 0x000000ffff167224 */ /* 0x000fc400078e0015 */
[----:B------:R-:W-:-:S05]  /*36ec0*/  IMAD.MOV.U32 R23, RZ, RZ, R20 ;  /* 0x000000ffff177224 */ /* 0x000fca00078e0014 */
        /* <DEDUP_REMOVED lines=26> */
[----:B------:R-:W-:-:S05]  /*37070*/  IMAD.MOV.U32 R23, RZ, RZ, R24 ;  /* 0x000000ffff177224 */ /* 0x000fca00078e0018 */
[----:B------:R-:W-:Y:S04]  /*37080*/  STL.64 [R1+0x2f68], R22 ;  /* 0x002f681601007387 */ /* 0x000fe80000100a00 */
[----:B--2---:R-:W-:Y:S01]  /*37090*/  STL.64 [R1+0x2f18], R14 ;  /* 0x002f180e01007387 */ /* 0x004fe20000100a00 */
[----:B------:R0:W-:Y:S03]  /*370a0*/  STL.64 [R1+0x2f10], R12 ;  /* 0x002f100c01007387 */ /* 0x0001e60000100a00 */
[----:B0-----:R-:W2:Y:S01]  /*370b0*/  LDL.LU R12, [R1+0x610] ;  /* 0x00061000010c7983 */ /* 0x001ea20000300800 */
[----:B------:R-:W2:Y:S02]  /*370c0*/  LDL.LU R13, [R1+0x614] ;  /* 0x00061400010d7983 */ /* 0x000ea40000300800 */
[----:B------:R-:W3:Y:S02]  /*370d0*/  LDL.LU R14, [R1+0x618] ;  /* 0x00061800010e7983 */ /* 0x000ee40000300800 */
[----:B------:R-:W3:Y:S02]  /*370e0*/  LDL.LU R15, [R1+0x61c] ;  /* 0x00061c00010f7983 */ /* 0x000ee40000300800 */
[----:B------:R-:W-:-:S02]  /*370f0*/  IMAD.MOV.U32 R22, RZ, RZ, R9 ;  /* 0x000000ffff167224 */ /* 0x000fc400078e0009 */
[----:B----4-:R-:W-:-:S05]  /*37100*/  IMAD.MOV.U32 R23, RZ, RZ, R8 ;  /* 0x000000ffff177224 */ /* 0x010fca00078e0008 */
        /* <DEDUP_REMOVED lines=45> */
[----:B----4-:R-:W-:Y:S01]  /*373e0*/  HMMA.16816.F32.BF16 R4, R16, R10, R4 ;  /* 0x0000000a1004723c */ /* 0x010fe20000041804 */
        /* <DEDUP_REMOVED lines=15> */
[----:B------:R-:W4:Y:S02]  /*374e0*/  LDL.LU.64 R4, [R1+0x2fd8] ;  /* 0x002fd80001047983 */ /* 0x000f240000300a00 */
[----:B------:R-:W-:-:S02]  /*374f0*/  IMAD.MOV.U32 R22, RZ, RZ, R3 ;  /* 0x000000ffff167224 */ /* 0x000fc400078e0003 */
[----:B------:R-:W-:Y:S01]  /*37500*/  IMAD.MOV.U32 R23, RZ, RZ, R0 ;  /* 0x000000ffff177224 */ /* 0x000fe200078e0000 */
[----:B---3--:R-:W-:Y:S01]  /*37510*/  HMMA.16816.F32.BF16 R16, R16, R6, R24 ;  /* 0x000000061010723c */ /* 0x008fe20000041818 */
[----:B------:R-:W2:Y:S01]  /*37520*/  LDL.LU.64 R26, [R1+0x2fd0] ;  /* 0x002fd000011a7983 */ /* 0x000ea20000300a00 */
[----:B------:R-:W2:Y:S11]  /*37530*/  LDL.LU.64 R24, [R1+0x2fc8] ;  /* 0x002fc80001187983 */ /* 0x000eb60000300a00 */
[----:B------:R-:W-:Y:S10]  /*37540*/  @!UPT UIADD3 URZ, URZ, URZ, URZ ;  /* 0x0000003f3f3ff290 */ /* 0x000ff4000fffe03f */
[----:B------:R-:W-:Y:S01]  /*37550*/  STL.64 [R1+0xb00], R16 ;  /* 0x000b001001007387 */ /* 0x000fe20000100a00 */
[----:B------:R-:W-:Y:S02]  /*37560*/  STL.64 [R1+0xb08], R18 ;  /* 0x000b081201007387 */ /* 0x000fe40000100a00 */
[----:B------:R-:W0:Y:S02]  /*37570*/  LDSM.16.MT88.4 R16, [R2+0x11080] ;  /* 0x011080000210783b */ /* 0x000e240000004200 */
[----:B0-----:R-:W-:Y:S02]  /*37580*/  STL.64 [R1+0x2d20], R18 ;  /* 0x002d201201007387 */ /* 0x001fe40000100a00 */
[----:B------:R0:W-:Y:S02]  /*37590*/  STL.64 [R1+0x2d18], R16 ;  /* 0x002d181001007387 */ /* 0x0001e40000100a00 */
        /* <DEDUP_REMOVED lines=102> */
[----:B------:R0:W-:Y:S02]  /*37c00*/  STL.64 [R1+0x2de8], R14 ;  /* 0x002de80e01007387 */ /* 0x0001e40000100a00 */
[----:B------:R-:W2:Y:S01]  /*37c10*/  LDL.LU R12, [R1+0x5a0] ;  /* 0x0005a000010c7983 */ /* 0x000ea20000300800 */
[----:B------:R-:W2:Y:S04]  /*37c20*/  LDL.LU R13, [R1+0x5a4] ;  /* 0x0005a400010d7983 */ /* 0x000ea80000300800 */
[----:B0-----:R-:W2:Y:S01]  /*37c30*/  LDL.LU R14, [R1+0x5a8] ;  /* 0x0005a800010e7983 */ /* 0x001ea20000300800 */
[----:B------:R-:W2:Y:S02]  /*37c40*/  LDL.LU R15, [R1+0x5ac] ;  /* 0x0005ac00010f7983 */ /* 0x000ea40000300800 */
[----:B------:R0:W-:Y:S02]  /*37c50*/  STL [R1+0x2d84], R10 ;  /* 0x002d840a01007387 */ /* 0x0001e40000100800 */
[----:B------:R1:W-:Y:S01]  /*37c60*/  STL [R1+0x2d80], R11 ;  /* 0x002d800b01007387 */ /* 0x0003e20000100800 */
[C---:B--2---:R-:W-:Y:S11]  /*37c70*/  HMMA.16816.F32.BF16 R12, R24.reuse, R10, R12 ;  /* 0x0000000a180c723c */ /* 0x044ff6000004180c */
[----:B------:R-:W-:Y:S11]  /*37c80*/  @!UPT UIADD3 URZ, URZ, URZ, URZ ;  /* 0x0000003f3f3ff290 */ /* 0x000ff6000fffe03f */
[----:B------:R-:W-:Y:S01]  /*37c90*/  @!UPT UIADD3 URZ, URZ, URZ, URZ ;  /* 0x0000003f3f3ff290 */ /* 0x000fe2000fffe03f */
[----:B------:R-:W-:Y:S01]  /*37ca0*/  STL.64 [R1+0x5a0], R12 ;  /* 0x0005a00c01007387 */ /* 0x000fe20000100a00 */
[----:B------:R-:W-:Y:S02]  /*37cb0*/  STL.64 [R1+0x5a8], R14 ;  /* 0x0005a80e01007387 */ /* 0x000fe40000100a00 */
[----:B------:R-:W2:Y:S02]  /*37cc0*/  LDL.LU R8, [R1+0x3d0] ;  /* 0x0003d00001087983 */ /* 0x000ea40000300800 */
[----:B------:R-:W2:Y:S01]  /*37cd0*/  LDL.LU R9, [R1+0x3d4] ;  /* 0x0003d40001097983 */ /* 0x000ea20000300800 */
[----:B0-----:R-:W2:Y:S01]  /*37ce0*/  LDL.LU R10, [R1+0x3d8] ;  /* 0x0003d800010a7983 */ /* 0x001ea20000300800 */
[----:B-1----:R-:W2:Y:S01]  /*37cf0*/  LDL.LU R11, [R1+0x3dc] ;  /* 0x0003dc00010b7983 */ /* 0x002ea20000300800 */
[----:B---3--:R-:W-:Y:S02]  /*37d00*/  HMMA.16816.F32.BF16 R24, R24, R6, R16 ;  /* 0x000000061818723c */ /* 0x008fe40000041810 */
        /* <DEDUP_REMOVED lines=8> */
[----:B------:R-:W2:Y:S02]  /*37d90*/  LDL.LU R18, [R1+0x418] ;  /* 0x0004180001127983 */ /* 0x000ea40000300800 */
[----:B------:R-:W2:Y:S02]  /*37da0*/  LDL.LU R19, [R1+0x41c] ;  /* 0x00041c0001137983 */ /* 0x000ea40000300800 */
[----:B--2---:R0:W-:Y:S01]  /*37db0*/  STL.64 [R1+0x2e70], R18 ;  /* 0x002e701201007387 */ /* 0x0041e20000100a00 */
[----:B------:R-:W-:Y:S03]  /*37dc0*/  STL.64 [R1+0x2e68], R16 ;  /* 0x002e681001007387 */ /* 0x000fe60000100a00 */
[----:B0-----:R-:W2:Y:S04]  /*37dd0*/  LDL.LU.64 R18, [R1+0xb8] ;  /* 0x0000b80001127983 */ /* 0x001ea80000300a00 */
[----:B--2---:R0:W-:Y:S04]  /*37de0*/  STL.64 [R1+0x2e78], R18 ;  /* 0x002e781201007387 */ /* 0x0041e80000100a00 */
[----:B0-----:R-:W2:Y:S01]  /*37df0*/  LDL.LU.64 R18, [R1+0xc8] ;  /* 0x0000c80001127983 */ /* 0x001ea20000300a00 */
[----:B---3--:R0:W-:Y:S02]  /*37e00*/  STL.64 [R1+0x2e38], R10 ;  /* 0x002e380a01007387 */ /* 0x0081e40000100a00 */
[----:B------:R-:W-:Y:S01]  /*37e10*/  STL.64 [R1+0x2e30], R8 ;  /* 0x002e300801007387 */ /* 0x000fe20000100a00 */
[----:B0-----:R-:W3:Y:S04]  /*37e20*/  LDL.LU.64 R10, [R1+0x88] ;  /* 0x00008800010a7983 */ /* 0x001ee80000300a00 */
[----:B---3--:R0:W-:Y:S04]  /*37e30*/  STL.64 [R1+0x2e48], R10 ;  /* 0x002e480a01007387 */ /* 0x0081e80000100a00 */
[----:B0-----:R-:W3:Y:S04]  /*37e40*/  LDL.LU.64 R10, [R1+0x98] ;  /* 0x00009800010a7983 */ /* 0x001ee80000300a00 */
[----:B---3--:R0:W-:Y:S04]  /*37e50*/  STL.64 [R1+0x2e60], R10 ;  /* 0x002e600a01007387 */ /* 0x0081e80000100a00 */
[----:B0-----:R-:W3:Y:S01]  /*37e60*/  LDL.LU.64 R10, [R1+0xa8] ;  /* 0x0000a800010a7983 */ /* 0x001ee20000300a00 */
[----:B------:R-:W2:Y:S03]  /*37e70*/  LDL.LU.64 R14, [R1+0x58] ;  /* 0x00005800010e7983 */ /* 0x000ea60000300a00 */
[----:B--2---:R0:W-:Y:S01]  /*37e80*/  STL.64 [R1+0x2e40], R14 ;  /* 0x002e400e01007387 */ /* 0x0041e20000100a00 */
[----:B------:R-:W2:Y:S02]  /*37e90*/  LDL.LU R12, [R1+0x3f0] ;  /* 0x0003f000010c7983 */ /* 0x000ea40000300800 */
[----:B------:R-:W2:Y:S01]  /*37ea0*/  LDL.LU R13, [R1+0x3f4] ;  /* 0x0003f400010d7983 */ /* 0x000ea20000300800 */
[----:B0-----:R-:W2:Y:S01]  /*37eb0*/  LDL.LU R14, [R1+0x3f8] ;  /* 0x0003f800010e7983 */ /* 0x001ea20000300800 */
[----:B------:R-:W2:Y:S03]  /*37ec0*/  LDL.LU R15, [R1+0x3fc] ;  /* 0x0003fc00010f7983 */ /* 0x000ea60000300800 */
[----:B--2---:R-:W-:Y:S01]  /*37ed0*/  STL.64 [R1+0x2e58], R14 ;  /* 0x002e580e01007387 */ /* 0x004fe20000100a00 */
[----:B------:R0:W-:Y:S03]  /*37ee0*/  STL.64 [R1+0x2e50], R12 ;  /* 0x002e500c01007387 */ /* 0x0001e60000100a00 */
[----:B0-----:R-:W2:Y:S01]  /*37ef0*/  LDL.LU R12, [R1+0x400] ;  /* 0x00040000010c7983 */ /* 0x001ea20000300800 */
[----:B------:R-:W2:Y:S02]  /*37f00*/  LDL.LU R13, [R1+0x404] ;  /* 0x00040400010d7983 */ /* 0x000ea40000300800 */
[----:B------:R-:W2:Y:S02]  /*37f10*/  LDL.LU R14, [R1+0x408] ;  /* 0x00040800010e7983 */ /* 0x000ea40000300800 */
[----:B------:R-:W2:Y:S01]  /*37f20*/  LDL.LU R15, [R1+0x40c] ;  /* 0x00040c00010f7983 */ /* 0x000ea20000300800 */
[----:B------:R-:W-:Y:S01]  /*37f30*/  STL.64 [R1+0x2d30], R6 ;  /* 0x002d300601007387 */ /* 0x000fe20000100a00 */
[----:B----4-:R0:W-:Y:S03]  /*37f40*/  STL.64 [R1+0x2d28], R4 ;  /* 0x002d280401007387 */ /* 0x0101e60000100a00 */
[----:B0-----:R-:W4:Y:S01]  /*37f50*/  LDL.LU R4, [R1+0x430] ;  /* 0x0004300001047983 */ /* 0x001f220000300800 */
[----:B------:R-:W4:Y:S02]  /*37f60*/  LDL.LU R5, [R1+0x434] ;  /* 0x0004340001057983 */ /* 0x000f240000300800 */
[----:B------:R-:W4:Y:S02]  /*37f70*/  LDL.LU R6, [R1+0x438] ;  /* 0x0004380001067983 */ /* 0x000f240000300800 */
[----:B------:R-:W4:Y:S01]  /*37f80*/  LDL.LU R7, [R1+0x43c] ;  /* 0x00043c0001077983 */ /* 0x000f220000300800 */
[----:B------:R-:W-:Y:S01]  /*37f90*/  STL.64 [R1+0x24d0], R26 ;  /* 0x0024d01a01007387 */ /* 0x000fe20000100a00 */
[----:B------:R0:W-:Y:S02]  /*37fa0*/  STL.64 [R1+0x24c8], R24 ;  /* 0x0024c81801007387 */ /* 0x0001e40000100a00 */
[----:B------:R-:W-:Y:S01]  /*37fb0*/  IMAD.MOV.U32 R3, RZ, RZ, R19 ;  /* 0x000000ffff037224 */ /* 0x000fe200078e0013 */
[----:B0-----:R-:W2:Y:S01]  /*37fc0*/  LDL.LU R24, [R1+0x3c0] ;  /* 0x0003c00001187983 */ /* 0x001ea20000300800 */
[----:B------:R-:W2:Y:S02]  /*37fd0*/  LDL.LU R25, [R1+0x3c4] ;  /* 0x0003c40001197983 */ /* 0x000ea40000300800 */
[----:B------:R-:W2:Y:S02]  /*37fe0*/  LDL.LU R26, [R1+0x3c8] ;  /* 0x0003c800011a7983 */ /* 0x000ea40000300800 */
[----:B------:R-:W2:Y:S01]  /*37ff0*/  LDL.LU R27, [R1+0x3cc] ;  /* 0x0003cc00011b7983 */ /* 0x000ea20000300800 */
[C---:B----4-:R-:W-:Y:S11]  /*38000*/  HMMA.16816.F32.BF16 R4, R20.reuse, R18, R4 ;  /* 0x000000121404723c */ /* 0x050ff60000041804 */
[----:B------:R-:W-:Y:S11]  /*38010*/  @!UPT UIADD3 URZ, URZ, URZ, URZ ;  /* 0x0000003f3f3ff290 */ /* 0x000ff6000fffe03f */
[----:B------:R-:W-:Y:S01]  /*38020*/  @!UPT UIADD3 URZ, URZ, URZ, URZ ;  /* 0x0000003f3f3ff290 */ /* 0x000fe2000fffe03f */
[----:B------:R0:W-:Y:S01]  /*38030*/  STL.64 [R1+0xc10], R4 ;  /* 0x000c100401007387 */ /* 0x0001e20000100a00 */
[----:B------:R-:W-:Y:S02]  /*38040*/  STL.64 [R1+0xc18], R6 ;  /* 0x000c180601007387 */ /* 0x000fe40000100a00 */
[----:B0-----:R-:W-:Y:S02]  /*38050*/  IMAD.MOV.U32 R4, RZ, RZ, R18 ;  /* 0x000000ffff047224 */ /* 0x001fe400078e0012 */
[----:B------:R-:W4:Y:S01]  /*38060*/  LDL.LU.64 R18, [R1+0x2e78] ;  /* 0x002e780001127983 */ /* 0x000f220000300a00 */
[----:B------:R-:W-:Y:S02]  /*38070*/  STL [R1+0x2da8], R3 ;  /* 0x002da80301007387 */ /* 0x000fe40000100800 */
[----:B------:R0:W-:Y:S02]  /*38080*/  STL [R1+0x2d88], R4 ;  /* 0x002d880401007387 */ /* 0x0001e40000100800 */
        /* <DEDUP_REMOVED lines=8> */
[----:B------:R1:W-:Y:S02]  /*38110*/  STL.64 [R1+0xc08], R6 ;  /* 0x000c080601007387 */ /* 0x0003e40000100a00 */
[----:B0-----:R-:W-:Y:S02]  /*38120*/  IMAD.MOV.U32 R5, RZ, RZ, R19 ;  /* 0x000000ffff057224 */ /* 0x001fe400078e0013 */
[----:B-1----:R-:W-:Y:S02]  /*38130*/  IMAD.MOV.U32 R6, RZ, RZ, R18 ;  /* 0x000000ffff067224 */ /* 0x002fe400078e0012 */
[----:B------:R-:W4:Y:S01]  /*38140*/  LDL.LU.64 R18, [R1+0x2e70] ;  /* 0x002e700001127983 */ /* 0x000f220000300a00 */
[----:B------:R-:W4:Y:S02]  /*38150*/  LDL.LU.64 R16, [R1+0x2e68] ;  /* 0x002e680001107983 */ /* 0x000f240000300a00 */
[----:B------:R-:W-:Y:S02]  /*38160*/  STL [R1+0x2dac], R6 ;  /* 0x002dac0601007387 */ /* 0x000fe40000100800 */
[----:B---3--:R-:W-:Y:S01]  /*38170*/  IMAD.MOV.U32 R7, RZ, RZ, R11 ;  /* 0x000000ffff077224 */ /* 0x008fe200078e000b */
[C---:B----4-:R-:W-:Y:S11]  /*38180*/  HMMA.16816.F32.BF16 R16, R20.reuse, R10, R16 ;  /* 0x0000000a1410723c */ /* 0x050ff60000041810 */
[----:B------:R-:W-:Y:S11]  /*38190*/  @!UPT UIADD3 URZ, URZ, URZ, URZ ;  /* 0x0000003f3f3ff290 */ /* 0x000ff6000fffe03f */
[----:B------:R-:W-:Y:S01]  /*381a0*/  @!UPT UIADD3 URZ, URZ, URZ, URZ ;  /* 0x0000003f3f3ff290 */ /* 0x000fe2000fffe03f */
[----:B------:R0:W-:Y:S01]  /*381b0*/  STL.64 [R1+0xbf0], R16 ;  /* 0x000bf01001007387 */ /* 0x0001e20000100a00 */
[----:B------:R-:W-:Y:S02]  /*381c0*/  STL.64 [R1+0xbf8], R18 ;  /* 0x000bf81201007387 */ /* 0x000fe40000100a00 */
[----:B0-----:R-:W-:Y:S02]  /*381d0*/  IMAD.MOV.U32 R16, RZ, RZ, R10 ;  /* 0x000000ffff107224 */ /* 0x001fe400078e000a */
[----:B------:R-:W2:Y:S01]  /*381e0*/  LDL.LU.64 R10, [R1+0x2e60] ;  /* 0x002e6000010a7983 */ /* 0x000ea20000300a00 */
[----:B------:R0:W-:Y:S02]  /*381f0*/  STL [R1+0x2e00], R7 ;  /* 0x002e000701007387 */ /* 0x0001e40000100800 */
[----:B------:R-:W-:Y:S01]  /*38200*/  STL [R1+0x2dfc], R5 ;  /* 0x002dfc0501007387 */ /* 0x000fe20000100800 */
[----:B0-----:R-:W3:Y:S01]  /*38210*/  LDL.LU.64 R6, [R1+0x68] ;  /* 0x0000680001067983 */ /* 0x001ee20000300a00 */
        /* <DEDUP_REMOVED lines=16> */
[----:B------:R-:W4:Y:S02]  /*38320*/  LDL.LU.64 R10, [R1+0x2e38] ;  /* 0x002e3800010a7983 */ /* 0x000f240000300a00 */
[----:B------:R-:W4:Y:S02]  /*38330*/  LDL.LU.64 R8, [R1+0x2e30] ;  /* 0x002e300001087983 */ /* 0x000f240000300a00 */
[----:B------:R0:W-:Y:S01]  /*38340*/  STL.64 [R1+0x2d98], R18 ;  /* 0x002d981201007387 */ /* 0x0001e20000100a00 */
[----:B------:R-:W-:Y:S04]  /*38350*/  STL.64 [R1+0x2d90], R16 ;  /* 0x002d901001007387 */ /* 0x000fe80000100a00 */
[----:B0-----:R-:W4:Y:S02]  /*38360*/  LDL.LU.64 R18, [R1+0x78] ;  /* 0x0000780001127983 */ /* 0x001f240000300a00 */
[C---:B----4-:R-:W-:Y:S11]  /*38370*/  HMMA.16816.F32.BF16 R8, R20.reuse, R18, R8 ;  /* 0x000000121408723c */ /* 0x050ff60000041808 */
[----:B------:R-:W-:Y:S11]  /*38380*/  @!UPT UIADD3 URZ, URZ, URZ, URZ ;  /* 0x0000003f3f3ff290 */ /* 0x000ff6000fffe03f */
[----:B------:R-:W-:Y:S01]  /*38390*/  @!UPT UIADD3 URZ, URZ, URZ, URZ ;  /* 0x0000003f3f3ff290 */ /* 0x000fe2000fffe03f */
[----:B------:R-:W-:Y:S01]  /*383a0*/  STL.64 [R1+0xbc0], R8 ;  /* 0x000bc00801007387 */ /* 0x000fe20000100a00 */
[----:B------:R0:W-:Y:S03]  /*383b0*/  STL.64 [R1+0xbc8], R10 ;  /* 0x000bc80a01007387 */ /* 0x0001e60000100a00 */
[----:B0-----:R-:W4:Y:S01]  /*383c0*/  LDL.LU.64 R10, [R1+0x2e28] ;  /* 0x002e2800010a7983 */ /* 0x001f220000300a00 */
[----:B------:R-:W4:Y:S02]  /*383d0*/  LDL.LU.64 R8, [R1+0x2e20] ;  /* 0x002e200001087983 */ /* 0x000f240000300a00 */
[----:B------:R-:W-:Y:S02]  /*383e0*/  IMAD.MOV.U32 R2, RZ, RZ, R18 ;  /* 0x000000ffff027224 */ /* 0x000fe400078e0012 */
[----:B------:R-:W-:Y:S02]  /*383f0*/  IMAD.MOV.U32 R28, RZ, RZ, R19 ;  /* 0x000000ffff1c7224 */ /* 0x000fe400078e0013 */
[----:B---3--:R-:W-:Y:S01]  /*38400*/  IMAD.MOV.U32 R29, RZ, RZ, R7 ;  /* 0x000000ffff1d7224 */ /* 0x008fe200078e0007 */
[----:B----4-:R-:W-:Y:S07]  /*38410*/  HMMA.16816.F32.BF16 R16, R20, R6, R8 ;  /* 0x000000061410723c */ /* 0x010fee0000041808 */
[----:B------:R-:W-:-:S02]  /*38420*/  IMAD.MOV.U32 R8, RZ, RZ, R6 ;  /* 0x000000ffff087224 */ /* 0x000fc400078e0006 */
[----:B--2---:R-:W-:Y:S01]  /*38430*/  HMMA.16816.F32.BF16 R4, R20, R14, R24 ;  /* 0x0000000e1404723c */ /* 0x004fe20000041818 */
[----:B------:R-:W-:Y:S02]  /*38440*/  IMAD.MOV.U32 R11, RZ, RZ, R14 ;  /* 0x000000ffff0b7224 */ /* 0x000fe400078e000e */
[----:B------:R-:W-:-:S11]  /*38450*/  IMAD.MOV.U32 R9, RZ, RZ, R15 ;  /* 0x000000ffff097224 */ /* 0x000fd600078e000f */
[----:B------:R0:W-:Y:S01]  /*38460*/  STL.64 [R1+0xbb0], R16 ;  /* 0x000bb01001007387 */ /* 0x0001e20000100a00 */
[----:B------:R1:W-:Y:S08]  /*38470*/  STL.64 [R1+0xbb8], R18 ;  /* 0x000bb81201007387 */ /* 0x0003f00000100a00 */
[----:B------:R-:W-:Y:S01]  /*38480*/  STL.64 [R1+0xba0], R4 ;  /* 0x000ba00401007387 */ /* 0x000fe20000100a00 */
[----:B------:R-:W-:Y:S02]  /*38490*/  STL.64 [R1+0xba8], R6 ;  /* 0x000ba80601007387 */ /* 0x000fe40000100a00 */
[----:B------:R-:W-:Y:S02]  /*384a0*/  STL [R1+0x2df8], R11 ;  /* 0x002df80b01007387 */ /* 0x000fe40000100800 */
[----:B------:R-:W-:Y:S01]  /*384b0*/  STL.64 [R1+0x2df0], R8 ;  /* 0x002df00801007387 */ /* 0x000fe20000100a00 */
[----:B0-----:R-:W2:Y:S01]  /*384c0*/  LDL.LU R16, [R1+0x360] ;  /* 0x0003600001107983 */ /* 0x001ea20000300800 */
[----:B------:R-:W2:Y:S02]  /*384d0*/  LDL.LU R17, [R1+0x364] ;  /* 0x0003640001117983 */ /* 0x000ea40000300800 */
[----:B-1----:R-:W3:Y:S02]  /*384e0*/  LDL.LU R18, [R1+0x368] ;  /* 0x0003680001127983 */ /* 0x002ee40000300800 */
[----:B------:R-:W3:Y:S02]  /*384f0*/  LDL.LU R19, [R1+0x36c] ;  /* 0x00036c0001137983 */ /* 0x000ee40000300800 */
        /* <DEDUP_REMOVED lines=8> */
[----:B------:R-:W2:Y:S02]  /*38580*/  LDL.LU R6, [R1+0x3a8] ;  /* 0x0003a80001067983 */ /* 0x000ea40000300800 */
[----:B------:R-:W2:Y:S02]  /*38590*/  LDL.LU R7, [R1+0x3ac] ;  /* 0x0003ac0001077983 */ /* 0x000ea40000300800 */
[----:B--2---:R0:W-:Y:S01]  /*385a0*/  STL.64 [R1+0x2e10], R6 ;  /* 0x002e100601007387 */ /* 0x0041e20000100a00 */
[----:B----4-:R-:W-:Y:S03]  /*385b0*/  STL.64 [R1+0x2e08], R4 ;  /* 0x002e080401007387 */ /* 0x010fe60000100a00 */
[----:B0-----:R-:W2:Y:S01]  /*385c0*/  LDL.LU.64 R6, [R1+0x48] ;  /* 0x0000480001067983 */ /* 0x001ea20000300a00 */
[----:B------:R-:W4:Y:S03]  /*385d0*/  LDL.LU.64 R10, [R1+0x38] ;  /* 0x00003800010a7983 */ /* 0x000f260000300a00 */
[----:B----4-:R0:W-:Y:S01]  /*385e0*/  STL.64 [R1+0x2e18], R10 ;  /* 0x002e180a01007387 */ /* 0x0101e20000100a00 */
[----:B------:R-:W2:Y:S02]  /*385f0*/  LDL.LU R8, [R1+0x3b0] ;  /* 0x0003b00001087983 */ /* 0x000ea40000300800 */
[----:B------:R-:W2:Y:S01]  /*38600*/  LDL.LU R9, [R1+0x3b4] ;  /* 0x0003b40001097983 */ /* 0x000ea20000300800 */
[----:B0-----:R-:W2:Y:S01]  /*38610*/  LDL.LU R10, [R1+0x3b8] ;  /* 0x0003b800010a7983 */ /* 0x001ea20000300800 */
[----:B------:R-:W2:Y:S02]  /*38620*/  LDL.LU R11, [R1+0x3bc] ;  /* 0x0003bc00010b7983 */ /* 0x000ea40000300800 */
[----:B------:R-:W4:Y:S02]  /*38630*/  LDL.LU R12, [R1+0x390] ;  /* 0x00039000010c7983 */ /* 0x000f240000300800 */
[----:B------:R-:W4:Y:S01]  /*38640*/  LDL.LU R13, [R1+0x394] ;  /* 0x00039400010d7983 */ /* 0x000f220000300800 */
[----:B------:R-:W4:Y:S01]  /*38650*/  LDL.LU R14, [R1+0x398] ;  /* 0x00039800010e7983 */ /* 0x000f220000300800 */
[----:B------:R-:W4:Y:S02]  /*38660*/  LDL.LU R15, [R1+0x39c] ;  /* 0x00039c00010f7983 */ /* 0x000f240000300800 */
[----:B---3--:R0:W-:Y:S02]  /*38670*/  STL.64 [R1+0x2dc8], R18 ;  /* 0x002dc81201007387 */ /* 0x0081e40000100a00 */
[----:B------:R-:W-:Y:S01]  /*38680*/  STL.64 [R1+0x2dc0], R16 ;  /* 0x002dc01001007387 */ /* 0x000fe20000100a00 */
[----:B0-----:R-:W3:Y:S04]  /*38690*/  LDL.LU.64 R18, [R1+0x18] ;  /* 0x0000180001127983 */ /* 0x001ee80000300a00 */
[----:B---3--:R0:W-:Y:S04]  /*386a0*/  STL.64 [R1+0x2de0], R18 ;  /* 0x002de01201007387 */ /* 0x0081e80000100a00 */
[----:B0-----:R-:W4:Y:S01]  /*386b0*/  LDL.LU.64 R18, [R1+0x28] ;  /* 0x0000280001127983 */ /* 0x001f220000300a00 */
[----:B------:R-:W3:Y:S02]  /*386c0*/  LDL.LU R24, [R1+0xd0] ;  /* 0x0000d00001187983 */ /* 0x000ee40000300800 */
[----:B------:R-:W3:Y:S02]  /*386d0*/  LDL.LU R25, [R1+0xd4] ;  /* 0x0000d40001197983 */ /* 0x000ee40000300800 */
[----:B------:R-:W3:Y:S01]  /*386e0*/  LDL.LU R26, [R1+0xd8] ;  /* 0x0000d800011a7983 */ /* 0x000ee20000300800 */
[----:B------:R-:W3:Y:S01]  /*386f0*/  LDL.LU R27, [R1+0xdc] ;  /* 0x0000dc00011b7983 */ /* 0x000ee20000300800 */
[----:B--2---:R-:W-:Y:S03]  /*38700*/  HMMA.16816.F32.BF16 R8, R20, R6, R8 ;  /* 0x000000061408723c */ /* 0x004fe60000041808 */
[----:B---3--:R-:W-:Y:S01]  /*38710*/  STL.64 [R1+0x2bd0], R26 ;  /* 0x002bd01a01007387 */ /* 0x008fe20000100a00 */
[----:B------:R0:W-:Y:S03]  /*38720*/  STL.64 [R1+0x2bc8], R24 ;  /* 0x002bc81801007387 */ /* 0x0001e60000100a00 */
[----:B0-----:R-:W2:Y:S01]  /*38730*/  LDL.LU R24, [R1+0xf0] ;  /* 0x0000f00001187983 */ /* 0x001ea20000300800 */
[----:B------:R-:W2:Y:S02]  /*38740*/  LDL.LU R25, [R1+0xf4] ;  /* 0x0000f40001197983 */ /* 0x000ea40000300800 */
[----:B------:R-:W3:Y:S02]  /*38750*/  LDL.LU R26, [R1+0xf8] ;  /* 0x0000f800011a7983 */ /* 0x000ee40000300800 */
[----:B------:R-:W3:Y:S02]  /*38760*/  LDL.LU R27, [R1+0xfc] ;  /* 0x0000fc00011b7983 */ /* 0x000ee40000300800 */
[----:B---3--:R0:W-:Y:S01]  /*38770*/  STL.64 [R1+0x2be0], R26 ;  /* 0x002be01a01007387 */ /* 0x0081e20000100a00 */
[----:B--2---:R1:W-:Y:S03]  /*38780*/  STL.64 [R1+0x2bd8], R24 ;  /* 0x002bd81801007387 */ /* 0x0043e60000100a00 */
[----:B0-----:R-:W2:Y:S01]  /*38790*/  LDL.LU R26, [R1+0x8] ;  /* 0x00000800011a7983 */ /* 0x001ea20000300800 */
[----:B------:R-:W2:Y:S04]  /*387a0*/  LDL.LU R27, [R1+0xc] ;  /* 0x00000c00011b7983 */ /* 0x000ea80000300800 */
[----:B------:R-:W-:Y:S02]  /*387b0*/  STL.64 [R1+0xb90], R8 ;  /* 0x000b900801007387 */ /* 0x000fe40000100a00 */
[----:B------:R0:W-:Y:S02]  /*387c0*/  STL.64 [R1+0xb98], R10 ;  /* 0x000b980a01007387 */ /* 0x0001e40000100a00 */
[----:B-1----:R-:W-:-:S02]  /*387d0*/  IMAD.MOV.U32 R25, RZ, RZ, R6 ;  /* 0x000000ffff197224 */ /* 0x002fc400078e0006 */
[----:B------:R-:W-:Y:S01]  /*387e0*/  IMAD.MOV.U32 R24, RZ, RZ, R7 ;  /* 0x000000ffff187224 */ /* 0x000fe200078e0007 */
[----:B0-----:R-:W3:Y:S01]  /*387f0*/  LDL.LU.64 R10, [R1+0x2e18] ;  /* 0x002e1800010a7983 */ /* 0x001ee20000300a00 */
[----:B------:R-:W3:Y:S02]  /*38800*/  LDL.LU.64 R6, [R1+0x2e10] ;  /* 0x002e100001067983 */ /* 0x000ee40000300a00 */
[----:B------:R-:W3:Y:S01]  /*38810*/  LDL.LU.64 R4, [R1+0x2e08] ;  /* 0x002e080001047983 */ /* 0x000ee20000300a00 */
[C---:B----4-:R-:W-:Y:S08]  /*38820*/  HMMA.16816.F32.BF16 R12, R20.reuse, R18, R12 ;  /* 0x00000012140c723c */ /* 0x050ff0000004180c */
[----:B---3--:R-:W-:Y:S01]  /*38830*/  HMMA.16816.F32.BF16 R4, R20, R10, R4 ;  /* 0x0000000a1404723c */ /* 0x008fe20000041804 */
[----:B--2---:R-:W-:Y:S01]  /*38840*/  STL.64 [R1+0x2dd8], R26 ;  /* 0x002dd81a01007387 */ /* 0x004fe20000100a00 */
[----:B------:R0:W-:Y:S03]  /*38850*/  STL.64 [R1+0x2dd0], R24 ;  /* 0x002dd01801007387 */ /* 0x0001e60000100a00 */
[----:B0-----:R-:W2:Y:S01]  /*38860*/  LDL.LU R24, [R1+0x380] ;  /* 0x0003800001187983 */ /* 0x001ea20000300800 */
[----:B------:R-:W2:Y:S02]  /*38870*/  LDL.LU R25, [R1+0x384] ;  /* 0x0003840001197983 */ /* 0x000ea40000300800 */
[----:B------:R-:W2:Y:S02]  /*38880*/  LDL.LU R26, [R1+0x388] ;  /* 0x00038800011a7983 */ /* 0x000ea40000300800 */
[----:B------:R-:W2:Y:S11]  /*38890*/  LDL.LU R27, [R1+0x38c] ;  /* 0x00038c00011b7983 */ /* 0x000eb60000300800 */
[----:B------:R-:W-:Y:S02]  /*388a0*/  @!UPT UIADD3 URZ, URZ, URZ, URZ ;  /* 0x0000003f3f3ff290 */ /* 0x000fe4000fffe03f */
[----:B------:R0:W-:Y:S01]  /*388b0*/  STL.64 [R1+0xb80], R4 ;  /* 0x000b800401007387 */ /* 0x0001e20000100a00 */
[----:B------:R1:W-:Y:S02]  /*388c0*/  STL.64 [R1+0xb88], R6 ;  /* 0x000b880601007387 */ /* 0x0003e40000100a00 */
[----:B0-----:R-:W-:Y:S01]  /*388d0*/  IMAD.MOV.U32 R4, RZ, RZ, R10 ;  /* 0x000000ffff047224 */ /* 0x001fe200078e000a */
[----:B-1----:R-:W3:Y:S01]  /*388e0*/  LDL.LU R7, [R1+0x2e00] ;  /* 0x002e000001077983 */ /* 0x002ee20000300800 */
[----:B------:R-:W4:Y:S02]  /*388f0*/  LDL.LU R5, [R1+0x2dfc] ;  /* 0x002dfc0001057983 */ /* 0x000f240000300800 */
[----:B------:R-:W-:Y:S02]  /*38900*/  IMAD.MOV.U32 R10, RZ, RZ, R11 ;  /* 0x000000ffff0a7224 */ /* 0x000fe400078e000b */
[----:B------:R-:W2:Y:S01]  /*38910*/  LDL.LU R11, [R1+0x2df8] ;  /* 0x002df800010b7983 */ /* 0x000ea20000300800 */
[----:B------:R-:W2:Y:S02]  /*38920*/  LDL.LU.64 R8, [R1+0x2df0] ;  /* 0x002df00001087983 */ /* 0x000ea40000300a00 */
[----:B------:R0:W-:Y:S02]  /*38930*/  STL.64 [R1+0xb70], R12 ;  /* 0x000b700c01007387 */ /* 0x0001e40000100a00 */
[----:B------:R1:W-:Y:S02]  /*38940*/  STL.64 [R1+0xb78], R14 ;  /* 0x000b780e01007387 */ /* 0x0003e40000100a00 */
[----:B0-----:R-:W-:Y:S01]  /*38950*/  IMAD.MOV.U32 R13, RZ, RZ, R18 ;  /* 0x000000ffff0d7224 */ /* 0x001fe200078e0012 */
[----:B-1----:R-:W2:Y:S01]  /*38960*/  LDL.LU.64 R14, [R1+0x2de8] ;  /* 0x002de800010e7983 */ /* 0x002ea20000300a00 */
[----:B------:R-:W-:-:S02]  /*38970*/  IMAD.MOV.U32 R12, RZ, RZ, R19 ;  /* 0x000000ffff0c7224 */ /* 0x000fc400078e0013 */
[----:B------:R-:W2:Y:S02]  /*38980*/  LDL.LU.64 R18, [R1+0x2de0] ;  /* 0x002de00001127983 */ /* 0x000ea40000300a00 */
        /* <DEDUP_REMOVED lines=9> */
[----:B------:R-:W2:Y:S02]  /*38a20*/  LDL.LU.64 R16, [R1+0x2dc0] ;  /* 0x002dc00001107983 */ /* 0x000ea40000300a00 */
[----:B--2---:R-:W-:Y:S11]  /*38a30*/  HMMA.16816.F32.BF16 R16, R20, R26, R16 ;  /* 0x0000001a1410723c */ /* 0x004ff60000041810 */
[----:B------:R-:W-:Y:S11]  /*38a40*/  @!UPT UIADD3 URZ, URZ, URZ, URZ ;  /* 0x0000003f3f3ff290 */ /* 0x000ff6000fffe03f */
[----:B------:R-:W-:Y:S01]  /*38a50*/  @!UPT UIADD3 URZ, URZ, URZ, URZ ;  /* 0x0000003f3f3ff290 */ /* 0x000fe2000fffe03f */
[----:B------:R-:W-:Y:S01]  /*38a60*/  STL.64 [R1+0xb50], R16 ;  /* 0x000b501001007387 */ /* 0x000fe20000100a00 */
[----:B------:R0:W-:Y:S03]  /*38a70*/  STL.64 [R1+0xb58], R18 ;  /* 0x000b581201007387 */ /* 0x0001e60000100a00 */
[----:B0-----:R-:W2:Y:S01]  /*38a80*/  LDL.LU.64 R18, [R1+0x2db8] ;  /* 0x002db80001127983 */ /* 0x001ea20000300a00 */
[----:B------:R-:W2:Y:S02]  /*38a90*/  LDL.LU.64 R16, [R1+0x2db0] ;  /* 0x002db00001107983 */ /* 0x000ea40000300a00 */
[----:B------:R0:W-:Y:S02]  /*38aa0*/  STL.64 [R1+0x2bf8], R26 ;  /* 0x002bf81a01007387 */ /* 0x0001e40000100a00 */
[----:B0-----:R-:W-:Y:S02]  /*38ab0*/  IMAD.MOV.U32 R26, RZ, RZ, R6 ;  /* 0x000000ffff1a7224 */ /* 0x001fe400078e0006 */
[----:B------:R-:W-:Y:S01]  /*38ac0*/  IMAD.MOV.U32 R27, RZ, RZ, R3 ;  /* 0x000000ffff1b7224 */ /* 0x000fe200078e0003 */
[----:B------:R-:W3:Y:S01]  /*38ad0*/  LDL.LU R6, [R1+0x2dac] ;  /* 0x002dac0001067983 */ /* 0x000ee20000300800 */
[----:B------:R-:W3:Y:S03]  /*38ae0*/  LDL.LU R3, [R1+0x2da8] ;  /* 0x002da80001037983 */ /* 0x000ee60000300800 */
[----:B------:R0:W-:Y:S02]  /*38af0*/  STL.64 [R1+0x2c10], R26 ;  /* 0x002c101a01007387 */ /* 0x0001e40000100a00 */
[----:B0-----:R-:W-:-:S02]  /*38b00*/  IMAD.MOV.U32 R26, RZ, RZ, R13 ;  /* 0x000000ffff1a7224 */ /* 0x001fc400078e000d */
[----:B------:R-:W-:Y:S01]  /*38b10*/  IMAD.MOV.U32 R27, RZ, RZ, R12 ;  /* 0x000000ffff1b7224 */ /* 0x000fe200078e000c */
[----:B------:R-:W3:Y:S01]  /*38b20*/  LDL.LU R13, [R1+0x2da4] ;  /* 0x002da400010d7983 */ /* 0x000ee20000300800 */
[----:B------:R-:W3:Y:S03]  /*38b30*/  LDL.LU R12, [R1+0x2da0] ;  /* 0x002da000010c7983 */ /* 0x000ee60000300800 */
[----:B------:R0:W-:Y:S02]  /*38b40*/  STL.64 [R1+0x2c28], R26 ;  /* 0x002c281a01007387 */ /* 0x0001e40000100a00 */
[----:B0-----:R-:W-:Y:S02]  /*38b50*/  IMAD.MOV.U32 R26, RZ, RZ, R4 ;  /* 0x000000ffff1a7224 */ /* 0x001fe400078e0004 */
[----:B------:R-:W-:Y:S01]  /*38b60*/  IMAD.MOV.U32 R27, RZ, RZ, R10 ;  /* 0x000000ffff1b7224 */ /* 0x000fe200078e000a */
[----:B--2---:R-:W-:Y:S11]  /*38b70*/  HMMA.16816.F32.BF16 R16, R20, R14, R16 ;  /* 0x0000000e1410723c */ /* 0x004ff60000041810 */
[----:B------:R-:W-:Y:S11]  /*38b80*/  @!UPT UIADD3 URZ, URZ, URZ, URZ ;  /* 0x0000003f3f3ff290 */ /* 0x000ff6000fffe03f */
[----:B------:R-:W-:Y:S01]  /*38b90*/  @!UPT UIADD3 URZ, URZ, URZ, URZ ;  /* 0x0000003f3f3ff290 */ /* 0x000fe2000fffe03f */
[----:B------:R-:W-:Y:S01]  /*38ba0*/  STL.64 [R1+0xb40], R16 ;  /* 0x000b401001007387 */ /* 0x000fe20000100a00 */
[----:B------:R0:W-:Y:S03]  /*38bb0*/  STL.64 [R1+0xb48], R18 ;  /* 0x000b481201007387 */ /* 0x0001e60000100a00 */
[----:B0-----:R-:W2:Y:S01]  /*38bc0*/  LDL.LU.64 R18, [R1+0x2d98] ;  /* 0x002d980001127983 */ /* 0x001ea20000300a00 */
[----:B------:R-:W2:Y:S02]  /*38bd0*/  LDL.LU.64 R16, [R1+0x2d90] ;  /* 0x002d900001107983 */ /* 0x000ea40000300a00 */
[----:B------:R-:W2:Y:S02]  /*38be0*/  LDL.LU R4, [R1+0x2d88] ;  /* 0x002d880001047983 */ /* 0x000ea40000300800 */
[----:B------:R-:W2:Y:S01]  /*38bf0*/  LDL.LU R10, [R1+0x2d84] ;  /* 0x002d8400010a7983 */ /* 0x000ea20000300800 */
[----:B------:R0:W-:Y:S02]  /*38c00*/  STL.64 [R1+0x2c40], R26 ;  /* 0x002c401a01007387 */ /* 0x0001e40000100a00 */
[----:B0-----:R-:W-:-:S02]  /*38c10*/  IMAD.MOV.U32 R26, RZ, RZ, R25 ;  /* 0x000000ffff1a7224 */ /* 0x001fc400078e0019 */
[----:B------:R-:W-:-:S05]  /*38c20*/  IMAD.MOV.U32 R27, RZ, RZ, R24 ;  /* 0x000000ffff1b7224 */ /* 0x000fca00078e0018 */
[----:B------:R-:W-:Y:S01]  /*38c30*/  STL.64 [R1+0x2c58], R26 ;  /* 0x002c581a01007387 */ /* 0x000fe20000100a00 */
[----:B------:R-:W-:Y:S02]  /*38c40*/  STL.64 [R1+0x2bf0], R14 ;  /* 0x002bf00e01007387 */ /* 0x000fe40000100a00 */
[----:B---3--:R0:W-:Y:S02]  /*38c50*/  STL.64 [R1+0x2be8], R12 ;  /* 0x002be80c01007387 */ /* 0x0081e40000100a00 */
[----:B0-----:R-:W3:Y:S01]  /*38c60*/  LDL.LU R12, [R1+0x100] ;  /* 0x00010000010c7983 */ /* 0x001ee20000300800 */
[----:B------:R-:W3:Y:S02]  /*38c70*/  LDL.LU R13, [R1+0x104] ;  /* 0x00010400010d7983 */ /* 0x000ee40000300800 */
[----:B------:R-:W2:Y:S02]  /*38c80*/  LDL.LU R14, [R1+0x108] ;  /* 0x00010800010e7983 */ /* 0x000ea40000300800 */
[----:B------:R-:W2:Y:S02]  /*38c90*/  LDL.LU R15, [R1+0x10c] ;  /* 0x00010c00010f7983 */ /* 0x000ea40000300800 */
[----:B------:R-:W-:-:S02]  /*38ca0*/  IMAD.MOV.U32 R26, RZ, RZ, R11 ;  /* 0x000000ffff1a7224 */ /* 0x000fc400078e000b */
[----:B------:R-:W-:Y:S01]  /*38cb0*/  IMAD.MOV.U32 R27, RZ, RZ, R9 ;  /* 0x000000ffff1b7224 */ /* 0x000fe200078e0009 */
[----:B------:R-:W4:Y:S01]  /*38cc0*/  LDL.LU R11, [R1+0x2d80] ;  /* 0x002d8000010b7983 */ /* 0x000f220000300800 */
[----:B------:R-:W4:Y:S03]  /*38cd0*/  LDL.LU R9, [R1+0x2d7c] ;  /* 0x002d7c0001097983 */ /* 0x000f260000300800 */
        /* <DEDUP_REMOVED lines=9> */
[----:B------:R-:W4:Y:S01]  /*38d70*/  LDL.LU R8, [R1+0x2d78] ;  /* 0x002d780001087983 */ /* 0x000f220000300800 */
[----:B------:R-:W4:Y:S03]  /*38d80*/  LDL.LU R29, [R1+0x2d74] ;  /* 0x002d7400011d7983 */ /* 0x000f260000300800 */
        /* <DEDUP_REMOVED lines=19> */
[----:B------:R-:W4:Y:S01]  /*38ec0*/  LDL.LU R0, [R1+0x2d68] ;  /* 0x002d680001007983 */ /* 0x000f220000300800 */
[----:B------:R-:W-:-:S05]  /*38ed0*/  IMAD.MOV.U32 R27, RZ, RZ, R19 ;  /* 0x000000ffff1b7224 */ /* 0x000fca00078e0013 */
[----:B------:R-:W-:Y:S04]  /*38ee0*/  STL.64 [R1+0x2cb8], R26 ;  /* 0x002cb81a01007387 */ /* 0x000fe80000100a00 */
[----:B---3--:R-:W-:Y:S01]  /*38ef0*/  STL.64 [R1+0x2c50], R14 ;  /* 0x002c500e01007387 */ /* 0x008fe20000100a00 */
[----:B--2---:R0:W-:Y:S03]  /*38f00*/  STL.64 [R1+0x2c48], R12 ;  /* 0x002c480c01007387 */ /* 0x0041e60000100a00 */
[----:B0-----:R-:W2:Y:S01]  /*38f10*/  LDL.LU R12, [R1+0x140] ;  /* 0x00014000010c7983 */ /* 0x001ea20000300800 */
[----:B------:R-:W-:Y:S02]  /*38f20*/  IMAD.MOV.U32 R26, RZ, RZ, R18 ;  /* 0x000000ffff1a7224 */ /* 0x000fe400078e0012 */
[----:B------:R-:W-:-:S02]  /*38f30*/  IMAD.MOV.U32 R27, RZ, RZ, R17 ;  /* 0x000000ffff1b7224 */ /* 0x000fc400078e0011 */
[----:B----4-:R-:W-:Y:S02]  /*38f40*/  IMAD.MOV.U32 R13, RZ, RZ, R28 ;  /* 0x000000ffff0d7224 */ /* 0x010fe400078e001c */
[----:B------:R-:W-:Y:S01]  /*38f50*/  IMAD.MOV.U32 R14, RZ, RZ, R2 ;  /* 0x000000ffff0e7224 */ /* 0x000fe200078e0002 */
[----:B------:R-:W3:Y:S01]  /*38f60*/  LDL.LU R28, [R1+0x2d64] ;  /* 0x002d6400011c7983 */ /* 0x000ee20000300800 */
[----:B------:R-:W4:Y:S02]  /*38f70*/  LDL.LU R2, [R1+0x2d60] ;  /* 0x002d600001027983 */ /* 0x000f240000300800 */
[----:B------:R-:W-:Y:S02]  /*38f80*/  IMAD.MOV.U32 R15, RZ, RZ, R0 ;  /* 0x000000ffff0f7224 */ /* 0x000fe400078e0000 */
[----:B------:R-:W3:Y:S01]  /*38f90*/  LDL.LU R0, [R1+0x2d5c] ;  /* 0x002d5c0001007983 */ /* 0x000ee20000300800 */
[----:B------:R0:W-:Y:S02]  /*38fa0*/  STL.64 [R1+0x2cd0], R26 ;  /* 0x002cd01a01007387 */ /* 0x0001e40000100a00 */
[----:B0-----:R-:W-:-:S02]  /*38fb0*/  IMAD.MOV.U32 R26, RZ, RZ, R16 ;  /* 0x000000ffff1a7224 */ /* 0x001fc400078e0010 */
[----:B------:R-:W-:-:S05]  /*38fc0*/  IMAD.MOV.U32 R27, RZ, RZ, R7 ;  /* 0x000000ffff1b7224 */ /* 0x000fca00078e0007 */
[----:B------:R-:W-:Y:S01]  /*38fd0*/  STL.64 [R1+0x2ce8], R26 ;  /* 0x002ce81a01007387 */ /* 0x000fe20000100a00 */
[----:B------:R-:W-:Y:S03]  /*38fe0*/  STL.64 [R1+0x2c68], R14 ;  /* 0x002c680e01007387 */ /* 0x000fe60000100a00 */
[----:B--2---:R0:W-:Y:S04]  /*38ff0*/  STL.64 [R1+0x2c60], R12 ;  /* 0x002c600c01007387 */ /* 0x0041e80000100a00 */
        /* <DEDUP_REMOVED lines=10> */
[----:B----4-:R-:W-:Y:S02]  /*390a0*/  IMAD.MOV.U32 R14, RZ, RZ, R2 ;  /* 0x000000ffff0e7224 */ /* 0x010fe400078e0002 */
[----:B---3--:R-:W-:-:S02]  /*390b0*/  IMAD.MOV.U32 R15, RZ, RZ, R28 ;  /* 0x000000ffff0f7224 */ /* 0x008fc400078e001c */
[----:B------:R-:W-:Y:S02]  /*390c0*/  IMAD.MOV.U32 R13, RZ, RZ, R0 ;  /* 0x000000ffff0d7224 */ /* 0x000fe400078e0000 */
[----:B------:R-:W3:Y:S01]  /*390d0*/  LDL.LU R0, [R1+0x2d58] ;  /* 0x002d580001007983 */ /* 0x000ee20000300800 */
[----:B------:R-:W4:Y:S02]  /*390e0*/  LDL.LU R2, [R1+0x2d54] ;  /* 0x002d540001027983 */ /* 0x000f240000300800 */
[----:B------:R-:W3:Y:S02]  /*390f0*/  LDL.LU R28, [R1+0x2d50] ;  /* 0x002d5000011c7983 */ /* 0x000ee40000300800 */
[----:B------:R-:W-:Y:S01]  /*39100*/  STL.64 [R1+0x2c98], R14 ;  /* 0x002c980e01007387 */ /* 0x000fe20000100a00 */
[----:B--2---:R0:W-:Y:S04]  /*39110*/  STL.64 [R1+0x2c90], R12 ;  /* 0x002c900c01007387 */ /* 0x0041e80000100a00 */
[----:B0-----:R-:W2:Y:S01]  /*39120*/  LDL.LU R12, [R1+0x170] ;  /* 0x00017000010c7983 */ /* 0x001ea20000300800 */
[----:B------:R-:W2:Y:S02]  /*39130*/  LDL.LU R13, [R1+0x174] ;  /* 0x00017400010d7983 */ /* 0x000ea40000300800 */
[----:B------:R-:W2:Y:S02]  /*39140*/  LDL.LU R14, [R1+0x178] ;  /* 0x00017800010e7983 */ /* 0x000ea40000300800 */
[----:B------:R-:W2:Y:S01]  /*39150*/  LDL.LU R15, [R1+0x17c] ;  /* 0x00017c00010f7983 */ /* 0x000ea20000300800 */
[----:B------:R-:W3:Y:S01]  /*39160*/  LDL.LU R16, [R1+0x1d0] ;  /* 0x0001d00001107983 */ /* 0x000ee20000300800 */
[----:B------:R-:W3:Y:S02]  /*39170*/  LDL.LU R17, [R1+0x1d4] ;  /* 0x0001d40001117983 */ /* 0x000ee40000300800 */
[----:B------:R-:W3:Y:S02]  /*39180*/  LDL.LU R18, [R1+0x1d8] ;  /* 0x0001d80001127983 */ /* 0x000ee40000300800 */
[----:B------:R-:W-:Y:S01]  /*39190*/  IMAD.MOV.U32 R26, RZ, RZ, R4 ;  /* 0x000000ffff1a7224 */ /* 0x000fe200078e0004 */
[----:B------:R-:W3:Y:S01]  /*391a0*/  LDL.LU R19, [R1+0x1dc] ;  /* 0x0001dc0001137983 */ /* 0x000ee20000300800 */
[----:B------:R-:W3:Y:S02]  /*391b0*/  LDL.LU R4, [R1+0x350] ;  /* 0x0003500001047983 */ /* 0x000ee40000300800 */
[----:B------:R-:W3:Y:S02]  /*391c0*/  LDL.LU R5, [R1+0x354] ;  /* 0x0003540001057983 */ /* 0x000ee40000300800 */
[----:B------:R-:W3:Y:S01]  /*391d0*/  LDL.LU R6, [R1+0x358] ;  /* 0x0003580001067983 */ /* 0x000ee20000300800 */
[----:B------:R-:W3:Y:S04]  /*391e0*/  LDL.LU R7, [R1+0x35c] ;  /* 0x00035c0001077983 */ /* 0x000ee80000300800 */
[----:B--2---:R-:W-:Y:S01]  /*391f0*/  STL.64 [R1+0x2cb0], R14 ;  /* 0x002cb00e01007387 */ /* 0x004fe20000100a00 */
[----:B------:R0:W-:Y:S03]  /*39200*/  STL.64 [R1+0x2ca8], R12 ;  /* 0x002ca80c01007387 */ /* 0x0001e60000100a00 */
[----:B0-----:R-:W2:Y:S01]  /*39210*/  LDL.LU R12, [R1+0x180] ;  /* 0x00018000010c7983 */ /* 0x001ea20000300800 */
[----:B----4-:R-:W-:-:S02]  /*39220*/  IMAD.MOV.U32 R14, RZ, RZ, R2 ;  /* 0x000000ffff0e7224 */ /* 0x010fc400078e0002 */
[----:B---3--:R-:W-:Y:S02]  /*39230*/  IMAD.MOV.U32 R15, RZ, RZ, R0 ;  /* 0x000000ffff0f7224 */ /* 0x008fe400078e0000 */
        /* <DEDUP_REMOVED lines=9> */
[----:B------:R-:W2:Y:S02]  /*392d0*/  LDL.LU R15, [R1+0x19c] ;  /* 0x00019c00010f7983 */ /* 0x000ea40000300800 */
        /* <DEDUP_REMOVED lines=10> */
[----:B------:R-:W-:Y:S01]  /*39380*/  HMMA.16816.F32.BF16 R4, R20, R10, R4 ;  /* 0x0000000a1404723c */ /* 0x000fe20000041804 */
[----:B--2---:R0:W-:Y:S04]  /*39390*/  STL.64 [R1+0x2cf0], R12 ;  /* 0x002cf00c01007387 */ /* 0x0041e80000100a00 */
[----:B0-----:R-:W2:Y:S01]  /*393a0*/  LDL.LU R12, [R1+0x1b0] ;  /* 0x0001b000010c7983 */ /* 0x001ea20000300800 */
[----:B------:R-:W2:Y:S02]  /*393b0*/  LDL.LU R13, [R1+0x1b4] ;  /* 0x0001b400010d7983 */ /* 0x000ea40000300800 */
[----:B------:R-:W2:Y:S02]  /*393c0*/  LDL.LU R14, [R1+0x1b8] ;  /* 0x0001b800010e7983 */ /* 0x000ea40000300800 */
[----:B------:R-:W2:Y:S02]  /*393d0*/  LDL.LU R15, [R1+0x1bc] ;  /* 0x0001bc00010f7983 */ /* 0x000ea40000300800 */
[----:B--2---:R-:W-:Y:S01]  /*393e0*/  STL.64 [R1+0x2d10], R14 ;  /* 0x002d100e01007387 */ /* 0x004fe20000100a00 */
[----:B------:R0:W-:Y:S03]  /*393f0*/  STL.64 [R1+0x2d08], R12 ;  /* 0x002d080c01007387 */ /* 0x0001e60000100a00 */
[----:B0-----:R-:W2:Y:S07]  /*39400*/  LDL.LU R12, [R1+0x1c0] ;  /* 0x0001c000010c7983 */ /* 0x001eae0000300800 */
[----:B------:R-:W-:Y:S02]  /*39410*/  STL.64 [R1+0xb30], R4 ;  /* 0x000b300401007387 */ /* 0x000fe40000100a00 */
[----:B------:R0:W-:Y:S02]  /*39420*/  STL.64 [R1+0xb38], R6 ;  /* 0x000b380601007387 */ /* 0x0001e40000100a00 */
[----:B0-----:R-:W2:Y:S01]  /*39430*/  LDL.LU.64 R6, [R1+0x2d30] ;  /* 0x002d300001067983 */ /* 0x001ea20000300a00 */
[----:B------:R-:W2:Y:S02]  /*39440*/  LDL.LU.64 R4, [R1+0x2d28] ;  /* 0x002d280001047983 */ /* 0x000ea40000300a00 */
[----:B------:R-:W-:-:S02]  /*39450*/  IMAD.MOV.U32 R27, RZ, RZ, R3 ;  /* 0x000000ffff1b7224 */ /* 0x000fc400078e0003 */
[----:B---3--:R-:W-:Y:S02]  /*39460*/  IMAD.MOV.U32 R13, RZ, RZ, R28 ;  /* 0x000000ffff0d7224 */ /* 0x008fe400078e001c */
[----:B----4-:R-:W-:Y:S02]  /*39470*/  IMAD.MOV.U32 R14, RZ, RZ, R2 ;  /* 0x000000ffff0e7224 */ /* 0x010fe400078e0002 */
[----:B------:R-:W-:Y:S01]  /*39480*/  IMAD.MOV.U32 R15, RZ, RZ, R0 ;  /* 0x000000ffff0f7224 */ /* 0x000fe200078e0000 */
[----:B--2---:R-:W-:Y:S01]  /*39490*/  HMMA.16816.F32.BF16 R20, R20, R6, R16 ;  /* 0x000000061414723c */ /* 0x004fe20000041810 */
[----:B------:R-:W2:Y:S01]  /*394a0*/  LDL.LU.64 R18, [R1+0x2d20] ;  /* 0x002d200001127983 */ /* 0x000ea20000300a00 */
[----:B------:R-:W2:Y:S11]  /*394b0*/  LDL.LU.64 R16, [R1+0x2d18] ;  /* 0x002d180001107983 */ /* 0x000eb60000300a00 */
[----:B------:R-:W-:Y:S10]  /*394c0*/  @!UPT UIADD3 URZ, URZ, URZ, URZ ;  /* 0x0000003f3f3ff290 */ /* 0x000ff4000fffe03f */
[----:B------:R-:W-:Y:S01]  /*394d0*/  STL.64 [R1+0xaf0], R20 ;  /* 0x000af01401007387 */ /* 0x000fe20000100a00 */
[----:B------:R0:W-:Y:S03]  /*394e0*/  STL.64 [R1+0xaf8], R22 ;  /* 0x000af81601007387 */ /* 0x0001e60000100a00 */
[----:B0-----:R-:W3:Y:S01]  /*394f0*/  LDL R23, [R1+0xd50] ;  /* 0x000d500001177983 */ /* 0x001ee20000100800 */
[C---:B--2---:R-:W-:Y:S03]  /*39500*/  HMMA.16816.F32.BF16 R24, R16.reuse, R26, R12 ;  /* 0x0000001a1018723c */ /* 0x044fe6000004180c */
[----:B------:R-:W2:Y:S01]  /*39510*/  LDL.LU.64 R14, [R1+0x2d10] ;  /* 0x002d1000010e7983 */ /* 0x000ea20000300a00 */
[----:B------:R-:W2:Y:S11]  /*39520*/  LDL.LU.64 R12, [R1+0x2d08] ;  /* 0x002d0800010c7983 */ /* 0x000eb60000300a00 */
[----:B------:R-:W-:Y:S08]  /*39530*/  @!UPT UIADD3 URZ, URZ, URZ, URZ ;  /* 0x0000003f3f3ff290 */ /* 0x000ff0000fffe03f */
        /* <DEDUP_REMOVED lines=82> */
[----:B------:R-:W4:Y:S11]  /*39a60*/  LDL.LU.64 R12, [R1+0x2be8] ;  /* 0x002be800010c7983 */ /* 0x000f360000300a00 */
[----:B------:R-:W-:Y:S09]  /*39a70*/  @!UPT UIADD3 URZ, URZ, URZ, URZ ;  /* 0x0000003f3f3ff290 */ /* 0x000ff2000fffe03f */
[----:B------:R-:W-:Y:S01]  /*39a80*/  STL.64 [R1+0x8d0], R24 ;  /* 0x0008d01801007387 */ /* 0x000fe20000100a00 */
[----:B------:R0:W-:Y:S03]  /*39a90*/  STL.64 [R1+0x8d8], R26 ;  /* 0x0008d81a01007387 */ /* 0x0001e60000100a00 */
[----:B0-----:R-:W2:Y:S01]  /*39aa0*/  LDL.LU.64 R26, [R1+0x2be0] ;  /* 0x002be000011a7983 */ /* 0x001ea20000300a00 */
[----:B------:R-:W2:Y:S02]  /*39ab0*/  LDL.LU.64 R24, [R1+0x2bd8] ;  /* 0x002bd80001187983 */ /* 0x000ea40000300a00 */
[C---:B--2---:R-:W-:Y:S07]  /*39ac0*/  HMMA.16816.F32.BF16 R24, R16.reuse, R14, R24 ;  /* 0x0000000e1018723c */ /* 0x044fee0000041818 */
[----:B------:R-:W-:Y:S11]  /*39ad0*/  IMAD.MOV.U32 R14, RZ, RZ, R29 ;  /* 0x000000ffff0e7224 */ /* 0x000ff600078e001d */
[----:B------:R-:W-:Y:S05]  /*39ae0*/  @!UPT UIADD3 URZ, URZ, URZ, URZ ;  /* 0x0000003f3f3ff290 */ /* 0x000fea000fffe03f */
[----:B------:R0:W-:Y:S01]  /*39af0*/  STL [R1+0x1c0], R24 ;  /* 0x0001c01801007387 */ /* 0x0001e20000100800 */
[----:B------:R-:W-:Y:S02]  /*39b00*/  IMAD.MOV.U32 R2, RZ, RZ, R26 ;  /* 0x000000ffff027224 */ /* 0x000fe400078e001a */
[----:B------:R-:W-:Y:S02]  /*39b10*/  IMAD.MOV.U32 R0, RZ, RZ, R27 ;  /* 0x000000ffff007224 */ /* 0x000fe400078e001b */
[----:B------:R-:W-:Y:S01]  /*39b20*/  IMAD.MOV.U32 R28, RZ, RZ, R25 ;  /* 0x000000ffff1c7224 */ /* 0x000fe200078e0019 */
[----:B------:R-:W2:Y:S04]  /*39b30*/  LDL.LU.64 R26, [R1+0x2bd0] ;  /* 0x002bd000011a7983 */ /* 0x000ea80000300a00 */
[----:B0-----:R-:W2:Y:S01]  /*39b40*/  LDL.LU.64 R24, [R1+0x2bc8] ;  /* 0x002bc80001187983 */ /* 0x001ea20000300a00 */
[----:B------:R-:W2:Y:S02]  /*39b50*/  LDL.LU R29, [R1+0x2bc0] ;  /* 0x002bc000011d7983 */ /* 0x000ea40000300800 */
[----:B------:R-:W4:Y:S02]  /*39b60*/  LDL.LU R15, [R1+0xec] ;  /* 0x0000ec00010f7983 */ /* 0x000f240000300800 */
[----:B------:R-:W-:Y:S01]  /*39b70*/  STL [R1+0x23c8], R0 ;  /* 0x0023c80001007387 */ /* 0x000fe20000100800 */
[----:B------:R-:W-:Y:S01]  /*39b80*/  STL [R1+0x23c4], R2 ;  /* 0x0023c40201007387 */ /* 0x000fe20000100800 */
[----:B------:R-:W-:Y:S01]  /*39b90*/  STL [R1+0x23c0], R28 ;  /* 0x0023c01c01007387 */ /* 0x000fe20000100800 */
[C---:B----4-:R-:W-:Y:S08]  /*39ba0*/  HMMA.16816.F32.BF16 R12, R16.reuse, R10, R12 ;  /* 0x0000000a100c723c */ /* 0x050ff0000004180c */
[----:B--2---:R-:W-:Y:S01]  /*39bb0*/  HMMA.16816.F32.BF16 R24, R16, R6, R24 ;  /* 0x000000061018723c */ /* 0x004fe20000041818 */
[----:B---3--:R-:W-:Y:S02]  /*39bc0*/  LDSM.16.MT88.4 R16, [R23+0x12000] ;  /* 0x012000001710783b */ /* 0x008fe40000004200 */
[----:B------:R-:W-:Y:S11]  /*39bd0*/  LDSM.16.MT88.4 R20, [R23+0x12080] ;  /* 0x012080001714783b */ /* 0x000ff60000004200 */
[----:B------:R-:W-:Y:S01]  /*39be0*/  @!UPT UIADD3 URZ, URZ, URZ, URZ ;  /* 0x0000003f3f3ff290 */ /* 0x000fe2000fffe03f */
[----:B------:R-:W-:Y:S01]  /*39bf0*/  STL.64 [R1+0x590], R12 ;  /* 0x0005900c01007387 */ /* 0x000fe20000100a00 */
[----:B------:R-:W-:Y:S02]  /*39c00*/  STL.64 [R1+0x598], R14 ;  /* 0x0005980e01007387 */ /* 0x000fe40000100a00 */
[----:B------:R-:W0:Y:S05]  /*39c10*/  LDSM.16.M88.4 R12, [R29] ;  /* 0x000000001d0c783b */ /* 0x000e2a0000000200 */
[----:B------:R-:W-:Y:S01]  /*39c20*/  STL.64 [R1+0x1b0], R24 ;  /* 0x0001b01801007387 */ /* 0x000fe20000100a00 */
[----:B------:R-:W-:Y:S02]  /*39c30*/  STL.64 [R1+0x1b8], R26 ;  /* 0x0001b81a01007387 */ /* 0x000fe40000100a00 */
[----:B------:R-:W1:Y:S02]  /*39c40*/  LDSM.16.M88.4 R24, [R29+0x1000] ;  /* 0x001000001d18783b */ /* 0x000e640000000200 */
[----:B0-----:R-:W-:Y:S02]  /*39c50*/  STL.64 [R1+0xc0], R12 ;  /* 0x0000c00c01007387 */ /* 0x001fe40000100a00 */
[----:B------:R-:W-:-:S02]  /*39c60*/  IMAD.MOV.U32 R7, RZ, RZ, R12 ;  /* 0x000000ffff077224 */ /* 0x000fc400078e000c */
[----:B------:R-:W-:Y:S02]  /*39c70*/  STL.64 [R1+0xc8], R14 ;  /* 0x0000c80e01007387 */ /* 0x000fe40000100a00 */
[----:B------:R-:W-:Y:S02]  /*39c80*/  IMAD.MOV.U32 R6, RZ, RZ, R13 ;  /* 0x000000ffff067224 */ /* 0x000fe400078e000d */
[----:B------:R-:W0:Y:S04]  /*39c90*/  LDSM.16.M88.4 R12, [R29+0x2000] ;  /* 0x002000001d0c783b */ /* 0x000e280000000200 */
[----:B-1----:R-:W-:Y:S01]  /*39ca0*/  STL.64 [R1+0xb0], R24 ;  /* 0x0000b01801007387 */ /* 0x002fe20000100a00 */
[----:B------:R-:W-:Y:S02]  /*39cb0*/  STL.64 [R1+0xb8], R26 ;  /* 0x0000b81a01007387 */ /* 0x000fe40000100a00 */
[----:B------:R-:W1:Y:S01]  /*39cc0*/  LDSM.16.M88.4 R24, [R29+0x3000] ;  /* 0x003000001d18783b */ /* 0x000e620000000200 */
[----:B0-----:R-:W-:Y:S03]  /*39cd0*/  STL.64 [R1+0xa0], R12 ;  /* 0x0000a00c01007387 */ /* 0x001fe60000100a00 */
[----:B------:R-:W-:Y:S02]  /*39ce0*/  STL.64 [R1+0xa8], R14 ;  /* 0x0000a80e01007387 */ /* 0x000fe40000100a00 */
[----:B------:R-:W0:Y:S04]  /*39cf0*/  LDSM.16.M88.4 R12, [R29+0x4000] ;  /* 0x004000001d0c783b */ /* 0x000e280000000200 */
[----:B-1----:R-:W-:Y:S01]  /*39d00*/  STL.64 [R1+0x90], R24 ;  /* 0x0000901801007387 */ /* 0x002fe20000100a00 */
[----:B------:R-:W-:Y:S02]  /*39d10*/  STL.64 [R1+0x98], R26 ;  /* 0x0000981a01007387 */ /* 0x000fe40000100a00 */
[----:B------:R-:W-:Y:S02]  /*39d20*/  LDSM.16.M88.4 R24, [R29+0x5000] ;  /* 0x005000001d18783b */ /* 0x000fe40000000200 */
[----:B0-----:R-:W-:Y:S02]  /*39d30*/  STL.64 [R1+0x80], R12 ;  /* 0x0000800c01007387 */ /* 0x001fe40000100a00 */
[----:B------:R-:W-:Y:S02]  /*39d40*/  STL.64 [R1+0x88], R14 ;  /* 0x0000880e01007387 */ /* 0x000fe40000100a00 */
[----:B------:R-:W0:Y:S02]  /*39d50*/  LDSM.16.M88.4 R12, [R29+0x6000] ;  /* 0x006000001d0c783b */ /* 0x000e240000000200 */
[----:B0-----:R-:W-:Y:S02]  /*39d60*/  STL.64 [R1+0x60], R12 ;  /* 0x0000600c01007387 */ /* 0x001fe40000100a00 */
[----:B------:R-:W-:Y:S02]  /*39d70*/  STL.64 [R1+0x68], R14 ;  /* 0x0000680e01007387 */ /* 0x000fe40000100a00 */
[----:B------:R-:W0:Y:S02]  /*39d80*/  LDSM.16.M88.4 R12, [R29+0x7000] ;  /* 0x007000001d0c783b */ /* 0x000e240000000200 */
[----:B0-----:R-:W-:Y:S02]  /*39d90*/  STL.64 [R1+0x50], R12 ;  /* 0x0000500c01007387 */ /* 0x001fe40000100a00 */
[----:B------:R-:W-:Y:S02]  /*39da0*/  STL.64 [R1+0x58], R14 ;  /* 0x0000580e01007387 */ /* 0x000fe40000100a00 */
[----:B------:R-:W0:Y:S04]  /*39db0*/  LDSM.16.M88.4 R12, [R29+0x8000] ;  /* 0x008000001d0c783b */ /* 0x000e280000000200 */
[----:B------:R-:W-:Y:S01]  /*39dc0*/  STL.64 [R1+0x70], R24 ;  /* 0x0000701801007387 */ /* 0x000fe20000100a00 */
[----:B------:R-:W-:Y:S04]  /*39dd0*/  STL.64 [R1+0x78], R26 ;  /* 0x0000781a01007387 */ /* 0x000fe80000100a00 */
[----:B0-----:R-:W-:Y:S01]  /*39de0*/  STL.64 [R1+0x40], R12 ;  /* 0x0000400c01007387 */ /* 0x001fe20000100a00 */
[----:B------:R-:W-:Y:S02]  /*39df0*/  STL.64 [R1+0x48], R14 ;  /* 0x0000480e01007387 */ /* 0x000fe40000100a00 */
[----:B------:R-:W0:Y:S02]  /*39e00*/  LDSM.16.M88.4 R12, [R29+0x9000] ;  /* 0x009000001d0c783b */ /* 0x000e240000000200 */
[----:B0-----:R-:W-:Y:S02]  /*39e10*/  STL.64 [R1+0x30], R12 ;  /* 0x0000300c01007387 */ /* 0x001fe40000100a00 */
[----:B------:R-:W-:-:S02]  /*39e20*/  IMAD.MOV.U32 R2, RZ, RZ, R12 ;  /* 0x000000ffff027224 */ /* 0x000fc400078e000c */
[----:B------:R-:W-:Y:S02]  /*39e30*/  STL.64 [R1+0x38], R14 ;  /* 0x0000380e01007387 */ /* 0x000fe40000100a00 */
[----:B------:R-:W-:Y:S02]  /*39e40*/  IMAD.MOV.U32 R0, RZ, RZ, R13 ;  /* 0x000000ffff007224 */ /* 0x000fe400078e000d */
[----:B------:R-:W0:Y:S04]  /*39e50*/  LDSM.16.M88.4 R12, [R29+0xa000] ;  /* 0x00a000001d0c783b */ /* 0x000e280000000200 */
[----:B0-----:R-:W-:Y:S01]  /*39e60*/  STL.64 [R1+0x20], R12 ;  /* 0x0000200c01007387 */ /* 0x001fe20000100a00 */
[----:B------:R-:W-:Y:S02]  /*39e70*/  STL.64 [R1+0x28], R14 ;  /* 0x0000280e01007387 */ /* 0x000fe40000100a00 */
[----:B------:R-:W0:Y:S02]  /*39e80*/  LDSM.16.M88.4 R12, [R29+0xb000] ;  /* 0x00b000001d0c783b */ /* 0x000e240000000200 */
[----:B0-----:R-:W-:Y:S02]  /*39e90*/  STL.64 [R1+0x10], R12 ;  /* 0x0000100c01007387 */ /* 0x001fe40000100a00 */
[----:B------:R-:W-:Y:S02]  /*39ea0*/  STL.64 [R1+0x18], R14 ;  /* 0x0000180e01007387 */ /* 0x000fe40000100a00 */
[----:B------:R-:W0:Y:S04]  /*39eb0*/  LDSM.16.M88.4 R12, [R29+0xc000] ;  /* 0x00c000001d0c783b */ /* 0x000e280000000200 */
[----:B0-----:R-:W-:Y:S01]  /*39ec0*/  IMAD.MOV.U32 R26, RZ, RZ, R13 ;  /* 0x000000ffff1a7224 */ /* 0x001fe200078e000d */
[----:B------:R-:W-:Y:S01]  /*39ed0*/  STL.64 [R1], R12 ;  /* 0x0000000c01007387 */ /* 0x000fe20000100a00 */
[----:B------:R-:W-:Y:S03]  /*39ee0*/  STL.64 [R1+0x8], R14 ;  /* 0x0000080e01007387 */ /* 0x000fe60000100a00 */
[----:B------:R-:W-:Y:S01]  /*39ef0*/  STL [R1+0x2b68], R26 ;  /* 0x002b681a01007387 */ /* 0x000fe20000100800 */
[----:B------:R0:W-:Y:S03]  /*39f00*/  STL.64 [R1+0x2b60], R24 ;  /* 0x002b601801007387 */ /* 0x0001e60000100a00 */
[----:B0-----:R-:W2:Y:S01]  /*39f10*/  LDL.64 R24, [R1+0xa0] ;  /* 0x0000a00001187983 */ /* 0x001ea20000100a00 */
[----:B------:R-:W-:-:S02]  /*39f20*/  IMAD.MOV.U32 R3, RZ, RZ, R12 ;  /* 0x000000ffff037224 */ /* 0x000fc400078e000c */
[----:B------:R-:W0:Y:S01]  /*39f30*/  LDSM.16.M88.4 R12, [R29+0xd000] ;  /* 0x00d000001d0c783b */ /* 0x000e220000000200 */
[----:B--2---:R1:W-:Y:S04]  /*39f40*/  STL.64 [R1+0x2b80], R24 ;  /* 0x002b801801007387 */ /* 0x0043e80000100a00 */
[----:B-1----:R-:W2:Y:S04]  /*39f50*/  LDL.64 R24, [R1+0xb0] ;  /* 0x0000b00001187983 */ /* 0x002ea80000100a00 */
[----:B--2---:R-:W-:Y:S01]  /*39f60*/  STL.64 [R1+0x2b98], R24 ;  /* 0x002b981801007387 */ /* 0x004fe20000100a00 */
[----:B0-----:R-:W-:Y:S02]  /*39f70*/  STL [R1+0x2654], R14 ;  /* 0x0026540e01007387 */ /* 0x001fe40000100800 */
[----:B------:R-:W-:Y:S02]  /*39f80*/  STL [R1+0x2650], R15 ;  /* 0x0026500f01007387 */ /* 0x000fe40000100800 */
[----:B------:R0:W-:Y:S02]  /*39f90*/  STL.64 [R1+0x2af0], R12 ;  /* 0x002af00c01007387 */ /* 0x0001e40000100a00 */
[----:B0-----:R-:W2:Y:S01]  /*39fa0*/  LDL.LU R12, [R1+0xd10] ;  /* 0x000d1000010c7983 */ /* 0x001ea20000300800 */
[----:B------:R-:W2:Y:S02]  /*39fb0*/  LDL.LU R13, [R1+0xd14] ;  /* 0x000d1400010d7983 */ /* 0x000ea40000300800 */
[----:B------:R-:W3:Y:S02]  /*39fc0*/  LDL.LU R14, [R1+0xd18] ;  /* 0x000d1800010e7983 */ /* 0x000ee40000300800 */
[----:B------:R-:W3:Y:S02]  /*39fd0*/  LDL.LU R15, [R1+0xd1c] ;  /* 0x000d1c00010f7983 */ /* 0x000ee40000300800 */
[----:B---3--:R0:W-:Y:S01]  /*39fe0*/  STL.64 [R1+0x2b78], R14 ;  /* 0x002b780e01007387 */ /* 0x0081e20000100a00 */
[----:B--2---:R1:W-:Y:S02]  /*39ff0*/  STL.64 [R1+0x2b70], R12 ;  /* 0x002b700c01007387 */ /* 0x0043e40000100a00 */
[----:B0-----:R-:W-:-:S02]  /*3a000*/  IMAD.MOV.U32 R14, RZ, RZ, R8 ;  /* 0x000000ffff0e7224 */ /* 0x001fc400078e0008 */
[----:B-1----:R-:W-:Y:S02]  /*3a010*/  IMAD.MOV.U32 R12, RZ, RZ, R4 ;  /* 0x000000ffff0c7224 */ /* 0x002fe400078e0004 */
[----:B------:R-:W-:Y:S01]  /*3a020*/  IMAD.MOV.U32 R15, RZ, RZ, R9 ;  /* 0x000000ffff0f7224 */ /* 0x000fe200078e0009 */
[----:B------:R-:W2:Y:S01]  /*3a030*/  LDL.LU R4, [R1+0x2bbc] ;  /* 0x002bbc0001047983 */ /* 0x000ea20000300800 */
[----:B------:R-:W-:Y:S02]  /*3a040*/  IMAD.MOV.U32 R13, RZ, RZ, R5 ;  /* 0x000000ffff0d7224 */ /* 0x000fe400078e0005 */
[----:B------:R-:W3:Y:S02]  /*3a050*/  LDL.LU R5, [R1+0x2bb8] ;  /* 0x002bb80001057983 */ /* 0x000ee40000300800 */
[----:B------:R-:W4:Y:S01]  /*3a060*/  LDL.LU R8, [R1+0x2bb4] ;  /* 0x002bb40001087983 */ /* 0x000f220000300800 */
[----:B------:R-:W2:Y:S01]  /*3a070*/  LDL.LU R9, [R1+0x2bb0] ;  /* 0x002bb00001097983 */ /* 0x000ea20000300800 */
[----:B------:R-:W-:Y:S02]  /*3a080*/  STL.64 [R1+0x2b90], R14 ;  /* 0x002b900e01007387 */ /* 0x000fe40000100a00 */
[----:B------:R0:W-:Y:S02]  /*3a090*/  STL.64 [R1+0x2b88], R12 ;  /* 0x002b880c01007387 */ /* 0x0001e40000100a00 */
[----:B0-----:R-:W2:Y:S01]  /*3a0a0*/  LDL.LU R12, [R1+0xd30] ;  /* 0x000d3000010c7983 */ /* 0x001ea20000300800 */
[----:B------:R-:W2:Y:S02]  /*3a0b0*/  LDL.LU R13, [R1+0xd34] ;  /* 0x000d3400010d7983 */ /* 0x000ea40000300800 */
[----:B------:R-:W2:Y:S02]  /*3a0c0*/  LDL.LU R14, [R1+0xd38] ;  /* 0x000d3800010e7983 */ /* 0x000ea40000300800 */
[----:B------:R-:W2:Y:S02]  /*3a0d0*/  LDL.LU R15, [R1+0xd3c] ;  /* 0x000d3c00010f7983 */ /* 0x000ea40000300800 */
[----:B------:R-:W-:-:S02]  /*3a0e0*/  IMAD.MOV.U32 R24, RZ, RZ, R7 ;  /* 0x000000ffff187224 */ /* 0x000fc400078e0007 */
[----:B------:R-:W-:Y:S01]  /*3a0f0*/  IMAD.MOV.U32 R25, RZ, RZ, R6 ;  /* 0x000000ffff197224 */ /* 0x000fe200078e0006 */
[----:B--2---:R-:W-:Y:S01]  /*3a100*/  STL.64 [R1+0x2ba8], R14 ;  /* 0x002ba80e01007387 */ /* 0x004fe20000100a00 */
[----:B------:R0:W-:Y:S02]  /*3a110*/  STL.64 [R1+0x2ba0], R12 ;  /* 0x002ba00c01007387 */ /* 0x0001e40000100a00 */
[----:B0-----:R-:W-:Y:S02]  /*3a120*/  IMAD.MOV.U32 R12, RZ, RZ, R9 ;  /* 0x000000ffff0c7224 */ /* 0x001fe400078e0009 */
[----:B----4-:R-:W-:Y:S02]  /*3a130*/  IMAD.MOV.U32 R13, RZ, RZ, R8 ;  /* 0x000000ffff0d7224 */ /* 0x010fe400078e0008 */
[----:B---3--:R-:W-:Y:S01]  /*3a140*/  IMAD.MOV.U32 R14, RZ, RZ, R5 ;  /* 0x000000ffff0e7224 */ /* 0x008fe200078e0005 */
[----:B------:R-:W0:Y:S01]  /*3a150*/  LDSM.16.M88.4 R8, [R29+0xe000] ;  /* 0x00e000001d08783b */ /* 0x000e220000000200 */
[----:B------:R-:W-:-:S02]  /*3a160*/  IMAD.MOV.U32 R15, RZ, RZ, R4 ;  /* 0x000000ffff0f7224 */ /* 0x000fc400078e0004 */
[----:B------:R-:W1:Y:S05]  /*3a170*/  LDSM.16.M88.4 R4, [R29+0xf000] ;  /* 0x00f000001d04783b */ /* 0x000e6a0000000200 */
[C---:B------:R-:W-:Y:S01]  /*3a180*/  HMMA.16816.F32.BF16 R24, R16.reuse, R24, R12 ;  /* 0x000000181018723c */ /* 0x040fe2000004180c */
[----:B0-----:R-:W-:Y:S01]  /*3a190*/  STL [R1+0x2154], R10 ;  /* 0x0021540a01007387 */ /* 0x001fe20000100800 */
[----:B------:R-:W-:Y:S02]  /*3a1a0*/  STL [R1+0x2150], R11 ;  /* 0x0021500b01007387 */ /* 0x000fe40000100800 */
[----:B-1----:R-:W-:Y:S02]  /*3a1b0*/  STL [R1+0x227c], R6 ;  /* 0x00227c0601007387 */ /* 0x002fe40000100800 */
[----:B------:R-:W-:Y:S01]  /*3a1c0*/  STL [R1+0x2278], R7 ;  /* 0x0022780701007387 */ /* 0x000fe20000100800 */
[----:B------:R-:W-:Y:S01]  /*3a1d0*/  STL [R1+0x17b8], R29 ;  /* 0x0017b81d01007387 */ /* 0x000fe20000100800 */
[----:B------:R-:W-:Y:S02]  /*3a1e0*/  STL.64 [R1+0x2a60], R22 ;  /* 0x002a601601007387 */ /* 0x000fe40000100a00 */
[----:B------:R0:W-:Y:S02]  /*3a1f0*/  STL.64 [R1+0x2a58], R20 ;  /* 0x002a581401007387 */ /* 0x0001e40000100a00 */
[----:B0-----:R-:W2:Y:S01]  /*3a200*/  LDL.64 R20, [R1+0x90] ;  /* 0x0000900001147983 */ /* 0x001ea20000100a00 */
[----:B------:R-:W3:Y:S02]  /*3a210*/  LDL.LU.64 R14, [R1+0x2ba8] ;  /* 0x002ba800010e7983 */ /* 0x000ee40000300a00 */
[----:B------:R-:W3:Y:S08]  /*3a220*/  LDL.LU.64 R12, [R1+0x2ba0] ;  /* 0x002ba000010c7983 */ /* 0x000ef00000300a00 */
[----:B------:R0:W-:Y:S01]  /*3a230*/  STL.64 [R1+0x580], R24 ;  /* 0x0005801801007387 */ /* 0x0001e20000100a00 */
[----:B------:R-:W-:Y:S04]  /*3a240*/  STL.64 [R1+0x588], R26 ;  /* 0x0005881a01007387 */ /* 0x000fe80000100a00 */
[----:B0-----:R-:W3:Y:S02]  /*3a250*/  LDL.LU.64 R24, [R1+0x2b98] ;  /* 0x002b980001187983 */ /* 0x001ee40000300a00 */
        /* <DEDUP_REMOVED lines=9> */
[----:B------:R-:W-:Y:S01]  /*3a2f0*/  STL [R1+0x2a4c], R11 ;  /* 0x002a4c0b01007387 */ /* 0x000fe20000100800 */
[----:B------:R-:W-:Y:S01]  /*3a300*/  STL [R1+0x2a48], R10 ;  /* 0x002a480a01007387 */ /* 0x000fe20000100800 */
[----:B---3--:R-:W-:Y:S11]  /*3a310*/  HMMA.16816.F32.BF16 R12, R16, R24, R12 ;  /* 0x00000018100c723c */ /* 0x008ff6000004180c */
[----:B------:R-:W-:Y:S11]  /*3a320*/  @!UPT UIADD3 URZ, URZ, URZ, URZ ;  /* 0x0000003f3f3ff290 */ /* 0x000ff6000fffe03f */
[----:B------:R-:W-:Y:S01]  /*3a330*/  @!UPT UIADD3 URZ, URZ, URZ, URZ ;  /* 0x0000003f3f3ff290 */ /* 0x000fe2000fffe03f */
[----:B------:R-:W-:Y:S01]  /*3a340*/  STL.64 [R1+0x560], R12 ;  /* 0x0005600c01007387 */ /* 0x000fe20000100a00 */
[----:B------:R0:W-:Y:S03]  /*3a350*/  STL.64 [R1+0x568], R14 ;  /* 0x0005680e01007387 */ /* 0x0001e60000100a00 */
[----:B0-----:R-:W3:Y:S01]  /*3a360*/  LDL.LU.64 R14, [R1+0x2b78] ;  /* 0x002b7800010e7983 */ /* 0x001ee20000300a00 */
[----:B------:R-:W3:Y:S02]  /*3a370*/  LDL.LU.64 R12, [R1+0x2b70] ;  /* 0x002b7000010c7983 */ /* 0x000ee40000300a00 */
[----:B------:R-:W-:Y:S02]  /*3a380*/  IMAD.MOV.U32 R28, RZ, RZ, R24 ;  /* 0x000000ffff1c7224 */ /* 0x000fe400078e0018 */
[----:B------:R-:W-:Y:S01]  /*3a390*/  IMAD.MOV.U32 R27, RZ, RZ, R25 ;  /* 0x000000ffff1b7224 */ /* 0x000fe200078e0019 */
[----:B------:R-:W4:Y:S01]  /*3a3a0*/  LDL.LU R26, [R1+0x2b68] ;  /* 0x002b6800011a7983 */ /* 0x000f220000300800 */
[----:B------:R-:W4:Y:S02]  /*3a3b0*/  LDL.LU.64 R24, [R1+0x2b60] ;  /* 0x002b600001187983 */ /* 0x000f240000300a00 */
[----:B--2---:R-:W-:-:S02]  /*3a3c0*/  IMAD.MOV.U32 R11, RZ, RZ, R20 ;  /* 0x000000ffff0b7224 */ /* 0x004fc400078e0014 */
[----:B------:R-:W-:Y:S01]  /*3a3d0*/  IMAD.MOV.U32 R10, RZ, RZ, R21 ;  /* 0x000000ffff0a7224 */ /* 0x000fe200078e0015 */
[----:B------:R-:W-:Y:S01]  /*3a3e0*/  STL [R1+0x2a54], R27 ;  /* 0x002a541b01007387 */ /* 0x000fe20000100800 */
[----:B---3--:R-:W-:Y:S03]  /*3a3f0*/  HMMA.16816.F32.BF16 R12, R16, R20, R12 ;  /* 0x00000014100c723c */ /* 0x008fe6000004180c */
[----:B----4-:R-:W-:Y:S01]  /*3a400*/  STL.64 [R1+0x2b48], R24 ;  /* 0x002b481801007387 */ /* 0x010fe20000100a00 */
[----:B------:R-:W-:Y:S11]  /*3a410*/  STL [R1+0x2a50], R28 ;  /* 0x002a501c01007387 */ /* 0x000ff60000100800 */
[----:B------:R-:W-:Y:S08]  /*3a420*/  @!UPT UIADD3 URZ, URZ, URZ, URZ ;  /* 0x0000003f3f3ff290 */ /* 0x000ff0000fffe03f */
[----:B------:R-:W-:Y:S01]  /*3a430*/  STL.64 [R1+0x550], R12 ;  /* 0x0005500c01007387 */ /* 0x000fe20000100a00 */
[----:B------:R-:W-:Y:S02]  /*3a440*/  STL.64 [R1+0x2a80], R10 ;  /* 0x002a800a01007387 */ /* 0x000fe40000100a00 */
[----:B------:R0:W-:Y:S02]  /*3a450*/  STL.64 [R1+0x2a78], R8 ;  /* 0x002a780801007387 */ /* 0x0001e40000100a00 */
[----:B------:R-:W2:Y:S01]  /*3a460*/  LDL.LU R20, [R1+0xb20] ;  /* 0x000b200001147983 */ /* 0x000ea20000300800 */
[----:B------:R-:W2:Y:S01]  /*3a470*/  LDL.LU R21, [R1+0xb24] ;  /* 0x000b240001157983 */ /* 0x000ea20000300800 */
[----:B------:R-:W3:Y:S02]  /*3a480*/  LDL.LU R22, [R1+0xb28] ;  /* 0x000b280001167983 */ /* 0x000ee40000300800 */
[----:B------:R-:W3:Y:S01]  /*3a490*/  LDL.LU R23, [R1+0xb2c] ;  /* 0x000b2c0001177983 */ /* 0x000ee20000300800 */
[----:B0-----:R-:W4:Y:S01]  /*3a4a0*/  LDL.LU R8, [R1+0x850] ;  /* 0x0008500001087983 */ /* 0x001f220000300800 */
[----:B------:R-:W4:Y:S02]  /*3a4b0*/  LDL.LU R9, [R1+0x854] ;  /* 0x0008540001097983 */ /* 0x000f240000300800 */
[----:B------:R-:W2:Y:S02]  /*3a4c0*/  LDL.LU R10, [R1+0x858] ;  /* 0x00085800010a7983 */ /* 0x000ea40000300800 */
[----:B------:R-:W2:Y:S02]  /*3a4d0*/  LDL.LU R11, [R1+0x85c] ;  /* 0x00085c00010b7983 */ /* 0x000ea40000300800 */
[----:B--2---:R-:W-:Y:S01]  /*3a4e0*/  STL.64 [R1+0x2a90], R10 ;  /* 0x002a900a01007387 */ /* 0x004fe20000100a00 */
[----:B----4-:R0:W-:Y:S02]  /*3a4f0*/  STL.64 [R1+0x2a88], R8 ;  /* 0x002a880801007387 */ /* 0x0101e40000100a00 */
[----:B0-----:R-:W-:-:S02]  /*3a500*/  IMAD.MOV.U32 R8, RZ, RZ, R3 ;  /* 0x000000ffff087224 */ /* 0x001fc400078e0003 */
[----:B------:R-:W-:Y:S01]  /*3a510*/  IMAD.MOV.U32 R9, RZ, RZ, R26 ;  /* 0x000000ffff097224 */ /* 0x000fe200078e001a */
[----:B------:R-:W2:Y:S04]  /*3a520*/  LDL.LU R3, [R1+0x2b58] ;  /* 0x002b580001037983 */ /* 0x000ea80000300800 */
[----:B------:R0:W-:Y:S04]  /*3a530*/  STL.64 [R1+0x2aa8], R8 ;  /* 0x002aa80801007387 */ /* 0x0001e80000100a00 */
[----:B0-----:R-:W4:Y:S04]  /*3a540*/  LDL.64 R8, [R1+0x10] ;  /* 0x0000100001087983 */ /* 0x001f280000100a00 */
[----:B----4-:R-:W-:Y:S01]  /*3a550*/  STL.64 [R1+0x2ac0], R8 ;  /* 0x002ac00801007387 */ /* 0x010fe20000100a00 */
[----:B---3--:R-:W-:Y:S02]  /*3a560*/  STL.64 [R1+0x2a70], R22 ;  /* 0x002a701601007387 */ /* 0x008fe40000100a00 */
[----:B------:R0:W-:Y:S02]  /*3a570*/  STL.64 [R1+0x2a68], R20 ;  /* 0x002a681401007387 */ /* 0x0001e40000100a00 */
[----:B0-----:R-:W3:Y:S01]  /*3a580*/  LDL.LU R20, [R1+0x840] ;  /* 0x0008400001147983 */ /* 0x001ee20000300800 */
[----:B------:R-:W3:Y:S02]  /*3a590*/  LDL.LU R21, [R1+0x844] ;  /* 0x0008440001157983 */ /* 0x000ee40000300800 */
[----:B------:R-:W4:Y:S02]  /*3a5a0*/  LDL.LU R22, [R1+0x848] ;  /* 0x0008480001167983 */ /* 0x000f240000300800 */
[----:B--2---:R-:W-:-:S02]  /*3a5b0*/  IMAD.MOV.U32 R23, RZ, RZ, R3 ;  /* 0x000000ffff177224 */ /* 0x004fc400078e0003 */
[----:B------:R-:W2:Y:S01]  /*3a5c0*/  LDL.LU R3, [R1+0x2b54] ;  /* 0x002b540001037983 */ /* 0x000ea20000300800 */
[----:B------:R-:W2:Y:S03]  /*3a5d0*/  LDL.64 R8, [R1+0x20] ;  /* 0x0000200001087983 */ /* 0x000ea60000100a00 */
[----:B--2---:R0:W-:Y:S02]  /*3a5e0*/  STL.64 [R1+0x2ad8], R8 ;  /* 0x002ad80801007387 */ /* 0x0041e40000100a00 */
[----:B0-----:R-:W-:Y:S02]  /*3a5f0*/  IMAD.MOV.U32 R8, RZ, RZ, R2 ;  /* 0x000000ffff087224 */ /* 0x001fe400078e0002 */
[----:B------:R-:W-:-:S05]  /*3a600*/  IMAD.MOV.U32 R9, RZ, RZ, R0 ;  /* 0x000000ffff097224 */ /* 0x000fca00078e0000 */
[----:B------:R-:W-:Y:S01]  /*3a610*/  STL.64 [R1+0x2af8], R8 ;  /* 0x002af80801007387 */ /* 0x000fe20000100a00 */
[----:B----4-:R-:W-:Y:S02]  /*3a620*/  STL.64 [R1+0x2aa0], R22 ;  /* 0x002aa01601007387 */ /* 0x010fe40000100a00 */
[----:B---3--:R0:W-:Y:S02]  /*3a630*/  STL.64 [R1+0x2a98], R20 ;  /* 0x002a981401007387 */ /* 0x0081e40000100a00 */
        /* <DEDUP_REMOVED lines=8> */
[----:B--2---:R-:W-:Y:S01]  /*3a6c0*/  STL.64 [R1+0x2b08], R10 ;  /* 0x002b080a01007387 */ /* 0x004fe20000100a00 */
[----:B----4-:R0:W-:Y:S03]  /*3a6d0*/  STL.64 [R1+0x2b00], R8 ;  /* 0x002b000801007387 */ /* 0x0101e60000100a00 */
[----:B0-----:R-:W2:Y:S04]  /*3a6e0*/  LDL.64 R8, [R1+0x50] ;  /* 0x0000500001087983 */ /* 0x001ea80000100a00 */
[----:B--2---:R0:W-:Y:S04]  /*3a6f0*/  STL.64 [R1+0x2b18], R8 ;  /* 0x002b180801007387 */ /* 0x0041e80000100a00 */
[----:B0-----:R-:W2:Y:S04]  /*3a700*/  LDL.64 R8, [R1+0x60] ;  /* 0x0000600001087983 */ /* 0x001ea80000100a00 */
[----:B--2---:R0:W-:Y:S04]  /*3a710*/  STL.64 [R1+0x2b30], R8 ;  /* 0x002b300801007387 */ /* 0x0041e80000100a00 */
[----:B0-----:R-:W2:Y:S01]  /*3a720*/  LDL.LU R8, [R1+0xcf0] ;  /* 0x000cf00001087983 */ /* 0x001ea20000300800 */
[----:B------:R-:W2:Y:S02]  /*3a730*/  LDL.LU R9, [R1+0xcf4] ;  /* 0x000cf40001097983 */ /* 0x000ea40000300800 */
[----:B------:R-:W4:Y:S02]  /*3a740*/  LDL.LU R10, [R1+0xcf8] ;  /* 0x000cf800010a7983 */ /* 0x000f240000300800 */
[----:B------:R-:W4:Y:S01]  /*3a750*/  LDL.LU R11, [R1+0xcfc] ;  /* 0x000cfc00010b7983 */ /* 0x000f220000300800 */
[----:B------:R-:W2:Y:S01]  /*3a760*/  LDL.LU R24, [R1+0xd00] ;  /* 0x000d000001187983 */ /* 0x000ea20000300800 */
[----:B------:R-:W3:Y:S02]  /*3a770*/  LDL.LU R25, [R1+0xd04] ;  /* 0x000d040001197983 */ /* 0x000ee40000300800 */
[----:B------:R-:W3:Y:S02]  /*3a780*/  LDL.LU R26, [R1+0xd08] ;  /* 0x000d0800011a7983 */ /* 0x000ee40000300800 */
[----:B------:R-:W3:Y:S01]  /*3a790*/  LDL.LU R27, [R1+0xd0c] ;  /* 0x000d0c00011b7983 */ /* 0x000ee20000300800 */
[----:B----4-:R-:W-:Y:S01]  /*3a7a0*/  STL.64 [R1+0x2b40], R10 ;  /* 0x002b400a01007387 */ /* 0x010fe20000100a00 */
[----:B--2---:R0:W-:Y:S02]  /*3a7b0*/  STL.64 [R1+0x2b38], R8 ;  /* 0x002b380801007387 */ /* 0x0041e40000100a00 */
[----:B------:R-:W2:Y:S02]  /*3a7c0*/  LDL.64 R12, [R1+0x40] ;  /* 0x00004000010c7983 */ /* 0x000ea40000100a00 */
[----:B------:R-:W-:-:S02]  /*3a7d0*/  IMAD.MOV.U32 R6, RZ, RZ, R14 ;  /* 0x000000ffff067224 */ /* 0x000fc400078e000e */
[----:B------:R-:W-:Y:S01]  /*3a7e0*/  IMAD.MOV.U32 R7, RZ, RZ, R15 ;  /* 0x000000ffff077224 */ /* 0x000fe200078e000f */
[----:B0-----:R-:W4:Y:S04]  /*3a7f0*/  LDL.64 R8, [R1+0x80] ;  /* 0x0000800001087983 */ /* 0x001f280000100a00 */
        /* <DEDUP_REMOVED lines=8> */
[----:B------:R-:W2:Y:S02]  /*3a880*/  LDL.LU R13, [R1+0x8c4] ;  /* 0x0008c400010d7983 */ /* 0x000ea40000300800 */
[----:B------:R-:W2:Y:S02]  /*3a890*/  LDL.LU R14, [R1+0x8c8] ;  /* 0x0008c800010e7983 */ /* 0x000ea40000300800 */
[----:B------:R-:W2:Y:S01]  /*3a8a0*/  LDL.LU R15, [R1+0x8cc] ;  /* 0x0008cc00010f7983 */ /* 0x000ea20000300800 */
[----:B---3--:R-:W-:Y:S01]  /*3a8b0*/  STL.64 [R1+0x2ab8], R22 ;  /* 0x002ab81601007387 */ /* 0x008fe20000100a00 */
[----:B------:R0:W-:Y:S03]  /*3a8c0*/  STL.64 [R1+0x2ab0], R20 ;  /* 0x002ab01401007387 */ /* 0x0001e60000100a00 */
[----:B0-----:R-:W3:Y:S01]  /*3a8d0*/  LDL.LU R20, [R1+0x870] ;  /* 0x0008700001147983 */ /* 0x001ee20000300800 */
[----:B------:R-:W3:Y:S02]  /*3a8e0*/  LDL.LU R21, [R1+0x874] ;  /* 0x0008740001157983 */ /* 0x000ee40000300800 */
[----:B------:R-:W2:Y:S02]  /*3a8f0*/  LDL.LU R22, [R1+0x878] ;  /* 0x0008780001167983 */ /* 0x000ea40000300800 */
[----:B------:R-:W-:-:S02]  /*3a900*/  IMAD.MOV.U32 R23, RZ, RZ, R3 ;  /* 0x000000ffff177224 */ /* 0x000fc400078e0003 */
[----:B------:R-:W3:Y:S01]  /*3a910*/  LDL.LU R3, [R1+0x2b50] ;  /* 0x002b500001037983 */ /* 0x000ee20000300800 */
[----:B----4-:R-:W-:Y:S03]  /*3a920*/  HMMA.16816.F32.BF16 R24, R16, R8, R24 ;  /* 0x000000081018723c */ /* 0x010fe60000041818 */
[----:B--2---:R-:W-:Y:S01]  /*3a930*/  STL.64 [R1+0x2ad0], R22 ;  /* 0x002ad01601007387 */ /* 0x004fe20000100a00 */
[----:B---3--:R0:W-:Y:S03]  /*3a940*/  STL.64 [R1+0x2ac8], R20 ;  /* 0x002ac81401007387 */ /* 0x0081e60000100a00 */
[----:B0-----:R-:W2:Y:S01]  /*3a950*/  LDL.LU R20, [R1+0x880] ;  /* 0x0008800001147983 */ /* 0x001ea20000300800 */
[----:B------:R-:W2:Y:S02]  /*3a960*/  LDL.LU R21, [R1+0x884] ;  /* 0x0008840001157983 */ /* 0x000ea40000300800 */
[----:B------:R-:W3:Y:S02]  /*3a970*/  LDL.LU R22, [R1+0x888] ;  /* 0x0008880001167983 */ /* 0x000ee40000300800 */
[----:B------:R-:W3:Y:S02]  /*3a980*/  LDL.LU R23, [R1+0x88c] ;  /* 0x00088c0001177983 */ /* 0x000ee40000300800 */
[----:B------:R-:W-:Y:S01]  /*3a990*/  IMAD.MOV.U32 R28, RZ, RZ, R9 ;  /* 0x000000ffff1c7224 */ /* 0x000fe200078e0009 */
[----:B---3--:R-:W-:Y:S01]  /*3a9a0*/  STL.64 [R1+0x2ae8], R22 ;  /* 0x002ae81601007387 */ /* 0x008fe20000100a00 */
[----:B--2---:R0:W-:Y:S03]  /*3a9b0*/  STL.64 [R1+0x2ae0], R20 ;  /* 0x002ae01401007387 */ /* 0x0041e60000100a00 */
[----:B0-----:R-:W2:Y:S01]  /*3a9c0*/  LDL.LU R20, [R1+0x890] ;  /* 0x0008900001147983 */ /* 0x001ea20000300800 */
[----:B------:R-:W2:Y:S02]  /*3a9d0*/  LDL.LU R21, [R1+0x894] ;  /* 0x0008940001157983 */ /* 0x000ea40000300800 */
[----:B------:R-:W2:Y:S02]  /*3a9e0*/  LDL.LU R22, [R1+0x898] ;  /* 0x0008980001167983 */ /* 0x000ea40000300800 */
[----:B------:R-:W-:Y:S01]  /*3a9f0*/  STL [R1+0x23d0], R7 ;  /* 0x0023d00701007387 */ /* 0x000fe20000100800 */
[----:B------:R-:W-:Y:S01]  /*3aa00*/  STL [R1+0x23cc], R6 ;  /* 0x0023cc0601007387 */ /* 0x000fe20000100800 */
[----:B------:R0:W-:Y:S02]  /*3aa10*/  STL.64 [R1+0x540], R24 ;  /* 0x0005401801007387 */ /* 0x0001e40000100a00 */
[----:B------:R1:W-:Y:S01]  /*3aa20*/  STL.64 [R1+0x548], R26 ;  /* 0x0005481a01007387 */ /* 0x0003e20000100a00 */
[----:B0-----:R-:W3:Y:S01]  /*3aa30*/  LDL.LU.64 R24, [R1+0x2b48] ;  /* 0x002b480001187983 */ /* 0x001ee20000300a00 */
[----:B-1----:R-:W-:-:S02]  /*3aa40*/  IMAD.MOV.U32 R27, RZ, RZ, R8 ;  /* 0x000000ffff1b7224 */ /* 0x002fc400078e0008 */
[----:B------:R-:W3:Y:S02]  /*3aa50*/  LDL.LU.64 R10, [R1+0x2b40] ;  /* 0x002b4000010a7983 */ /* 0x000ee40000300a00 */
[----:B------:R-:W3:Y:S02]  /*3aa60*/  LDL.LU.64 R8, [R1+0x2b38] ;  /* 0x002b380001087983 */ /* 0x000ee40000300a00 */
[C---:B---3--:R-:W-:Y:S11]  /*3aa70*/  HMMA.16816.F32.BF16 R8, R16.reuse, R24, R8 ;  /* 0x000000181008723c */ /* 0x048ff60000041808 */
[----:B------:R-:W-:Y:S11]  /*3aa80*/  @!UPT UIADD3 URZ, URZ, URZ, URZ ;  /* 0x0000003f3f3ff290 */ /* 0x000ff6000fffe03f */
[----:B------:R-:W-:Y:S01]  /*3aa90*/  @!UPT UIADD3 URZ, URZ, URZ, URZ ;  /* 0x0000003f3f3ff290 */ /* 0x000fe2000fffe03f */
[----:B------:R0:W-:Y:S01]  /*3aaa0*/  STL.64 [R1+0x530], R8 ;  /* 0x0005300801007387 */ /* 0x0001e20000100a00 */
[----:B------:R-:W-:Y:S03]  /*3aab0*/  STL [R1+0x538], R10 ;  /* 0x0005380a01007387 */ /* 0x000fe60000100800 */
[----:B0-----:R-:W3:Y:S01]  /*3aac0*/  LDL.LU.64 R8, [R1+0x2b30] ;  /* 0x002b300001087983 */ /* 0x001ee20000300a00 */
[----:B------:R-:W-:Y:S02]  /*3aad0*/  IMAD.MOV.U32 R23, RZ, RZ, R3 ;  /* 0x000000ffff177224 */ /* 0x000fe400078e0003 */
[----:B------:R-:W-:Y:S02]  /*3aae0*/  IMAD.MOV.U32 R3, RZ, RZ, R11 ;  /* 0x000000ffff037224 */ /* 0x000fe400078e000b */
[----:B------:R-:W-:Y:S03]  /*3aaf0*/  STL.64 [R1+0x29f0], R24 ;  /* 0x0029f01801007387 */ /* 0x000fe60000100a00 */
[----:B------:R-:W-:Y:S01]  /*3ab00*/  STL [R1+0x23d4], R3 ;  /* 0x0023d40301007387 */ /* 0x000fe20000100800 */
[C---:B---3--:R-:W-:Y:S01]  /*3ab10*/  HMMA.16816.F32.BF16 R12, R16.reuse, R8, R12 ;  /* 0x00000008100c723c */ /* 0x048fe2000004180c */
[----:B------:R-:W-:Y:S11]  /*3ab20*/  IMAD.MOV.U32 R29, RZ, RZ, R9 ;  /* 0x000000ffff1d7224 */ /* 0x000ff600078e0009 */
[----:B------:R-:W-:Y:S11]  /*3ab30*/  @!UPT UIADD3 URZ, URZ, URZ, URZ ;  /* 0x0000003f3f3ff290 */ /* 0x000ff6000fffe03f */
[----:B------:R-:W-:Y:S01]  /*3ab40*/  STL.64 [R1+0x8c0], R12 ;  /* 0x0008c00c01007387 */ /* 0x000fe20000100a00 */
[----:B------:R0:W-:Y:S03]  /*3ab50*/  STL.64 [R1+0x8c8], R14 ;  /* 0x0008c80e01007387 */ /* 0x0001e60000100a00 */
[----:B0-----:R-:W3:Y:S01]  /*3ab60*/  LDL.LU.64 R14, [R1+0x2b28] ;  /* 0x002b2800010e7983 */ /* 0x001ee20000300a00 */
[----:B------:R-:W3:Y:S02]  /*3ab70*/  LDL.LU.64 R12, [R1+0x2b20] ;  /* 0x002b2000010c7983 */ /* 0x000ee40000300a00 */
[----:B------:R-:W3:Y:S02]  /*3ab80*/  LDL.LU.64 R8, [R1+0x2b18] ;  /* 0x002b180001087983 */ /* 0x000ee40000300a00 */
[----:B---3--:R-:W-:Y:S01]  /*3ab90*/  HMMA.16816.F32.BF16 R12, R16, R8, R12 ;  /* 0x00000008100c723c */ /* 0x008fe2000004180c */
[----:B------:R-:W-:-:S02]  /*3aba0*/  IMAD.MOV.U32 R25, RZ, RZ, R8 ;  /* 0x000000ffff197224 */ /* 0x000fc400078e0008 */
[----:B------:R-:W-:Y:S11]  /*3abb0*/  IMAD.MOV.U32 R24, RZ, RZ, R9 ;  /* 0x000000ffff187224 */ /* 0x000ff600078e0009 */
[----:B------:R-:W-:Y:S09]  /*3abc0*/  @!UPT UIADD3 URZ, URZ, URZ, URZ ;  /* 0x0000003f3f3ff290 */ /* 0x000ff2000fffe03f */
[----:B------:R0:W-:Y:S01]  /*3abd0*/  STL.64 [R1+0x8b0], R12 ;  /* 0x0008b00c01007387 */ /* 0x0001e20000100a00 */
[----:B------:R-:W-:Y:S03]  /*3abe0*/  STL.64 [R1+0x8b8], R14 ;  /* 0x0008b80e01007387 */ /* 0x000fe60000100a00 */
[----:B0-----:R-:W3:Y:S01]  /*3abf0*/  LDL.LU.64 R12, [R1+0x2b10] ;  /* 0x002b1000010c7983 */ /* 0x001ee20000300a00 */
[----:B------:R-:W3:Y:S02]  /*3ac00*/  LDL.LU.64 R10, [R1+0x2b08] ;  /* 0x002b0800010a7983 */ /* 0x000ee40000300a00 */
[----:B------:R-:W3:Y:S02]  /*3ac10*/  LDL.LU.64 R8, [R1+0x2b00] ;  /* 0x002b000001087983 */ /* 0x000ee40000300a00 */
[C---:B---3--:R-:W-:Y:S11]  /*3ac20*/  HMMA.16816.F32.BF16 R8, R16.reuse, R12, R8 ;  /* 0x0000000c1008723c */ /* 0x048ff60000041808 */
[----:B------:R-:W-:Y:S11]  /*3ac30*/  @!UPT UIADD3 URZ, URZ, URZ, URZ ;  /* 0x0000003f3f3ff290 */ /* 0x000ff6000fffe03f */
[----:B------:R-:W-:Y:S01]  /*3ac40*/  @!UPT UIADD3 URZ, URZ, URZ, URZ ;  /* 0x0000003f3f3ff290 */ /* 0x000fe2000fffe03f */
[----:B------:R0:W-:Y:S01]  /*3ac50*/  STL.64 [R1+0x8a0], R8 ;  /* 0x0008a00801007387 */ /* 0x0001e20000100a00 */
[----:B------:R2:W-:Y:S03]  /*3ac60*/  STL.64 [R1+0x8a8], R10 ;  /* 0x0008a80a01007387 */ /* 0x0005e60000100a00 */
[----:B0-----:R-:W2:Y:S01]  /*3ac70*/  LDL.LU.64 R8, [R1+0x2af8] ;  /* 0x002af80001087983 */ /* 0x001ea20000300a00 */
[----:B------:R-:W-:Y:S02]  /*3ac80*/  IMAD.MOV.U32 R26, RZ, RZ, R12 ;  /* 0x000000ffff1a7224 */ /* 0x000fe400078e000c */
[----:B------:R-:W-:Y:S02]  /*3ac90*/  IMAD.MOV.U32 R15, RZ, RZ, R13 ;  /* 0x000000ffff0f7224 */ /* 0x000fe400078e000d */
[----:B------:R-:W3:Y:S01]  /*3aca0*/  LDL.LU.64 R12, [R1+0x2af0] ;  /* 0x002af000010c7983 */ /* 0x000ee20000300a00 */
[C---:B--2---:R-:W-:Y:S03]  /*3acb0*/  HMMA.16816.F32.BF16 R8, R16.reuse, R8, R20 ;  /* 0x000000081008723c */ /* 0x044fe60000041814 */
[----:B------:R-:W2:Y:S01]  /*3acc0*/  LDL.LU.64 R22, [R1+0x2ae8] ;  /* 0x002ae80001167983 */ /* 0x000ea20000300a00 */
[----:B------:R-:W2:Y:S11]  /*3acd0*/  LDL.LU.64 R20, [R1+0x2ae0] ;  /* 0x002ae00001147983 */ /* 0x000eb60000300a00 */
[----:B------:R-:W-:Y:S08]  /*3ace0*/  @!UPT UIADD3 URZ, URZ, URZ, URZ ;  /* 0x0000003f3f3ff290 */ /* 0x000ff0000fffe03f */
        /* <DEDUP_REMOVED lines=36> */
[----:B------:R0:W-:Y:S02]  /*3af30*/  STL.64 [R1+0x2978], R12 ;  /* 0x0029780c01007387 */ /* 0x0001e40000100a00 */
[----:B------:R-:W-:Y:S01]  /*3af40*/  STL [R1+0x29b0], R14 ;  /* 0x0029b00e01007387 */ /* 0x000fe20000100800 */
[----:B------:R-:W-:Y:S04]  /*3af50*/  STL [R1+0x2a20], R15 ;  /* 0x002a200f01007387 */ /* 0x000fe80000100800 */
[----:B0-----:R-:W4:Y:S01]  /*3af60*/  LDL.64 R12, [R1+0xc0] ;  /* 0x0000c000010c7983 */ /* 0x001f220000100a00 */
[C---:B--2---:R-:W-:Y:S11]  /*3af70*/  HMMA.16816.F32.BF16 R20, R16.reuse, R8, R20 ;  /* 0x000000081014723c */ /* 0x044ff60000041814 */
[----:B------:R-:W-:Y:S11]  /*3af80*/  @!UPT UIADD3 URZ, URZ, URZ, URZ ;  /* 0x0000003f3f3ff290 */ /* 0x000ff6000fffe03f */
[----:B------:R-:W-:Y:S01]  /*3af90*/  @!UPT UIADD3 URZ, URZ, URZ, URZ ;  /* 0x0000003f3f3ff290 */ /* 0x000fe2000fffe03f */
[----:B------:R-:W-:Y:S01]  /*3afa0*/  STL.64 [R1+0x840], R20 ;  /* 0x0008401401007387 */ /* 0x000fe20000100a00 */
[----:B------:R0:W-:Y:S03]  /*3afb0*/  STL.64 [R1+0x848], R22 ;  /* 0x0008481601007387 */ /* 0x0001e60000100a00 */
[----:B0-----:R-:W2:Y:S01]  /*3afc0*/  LDL.LU.64 R22, [R1+0x2a70] ;  /* 0x002a700001167983 */ /* 0x001ea20000300a00 */
[----:B------:R-:W2:Y:S02]  /*3afd0*/  LDL.LU.64 R20, [R1+0x2a68] ;  /* 0x002a680001147983 */ /* 0x000ea40000300a00 */
[----:B------:R-:W-:Y:S01]  /*3afe0*/  STL.64 [R1+0x2a40], R8 ;  /* 0x002a400801007387 */ /* 0x000fe20000100a00 */
[----:B--2---:R-:W-:Y:S01]  /*3aff0*/  HMMA.16816.F32.BF16 R16, R16, R4, R20 ;  /* 0x000000041010723c */ /* 0x004fe20000041814 */
[----:B------:R-:W4:Y:S01]  /*3b000*/  LDL.LU.64 R22, [R1+0x2a60] ;  /* 0x002a600001167983 */ /* 0x000f220000300a00 */
[----:B------:R-:W4:Y:S11]  /*3b010*/  LDL.LU.64 R20, [R1+0x2a58] ;  /* 0x002a580001147983 */ /* 0x000f360000300a00 */
[----:B------:R-:W-:Y:S10]  /*3b020*/  @!UPT UIADD3 URZ, URZ, URZ, URZ ;  /* 0x0000003f3f3ff290 */ /* 0x000ff4000fffe03f */
[----:B------:R0:W-:Y:S01]  /*3b030*/  STL.64 [R1+0x520], R16 ;  /* 0x0005201001007387 */ /* 0x0001e20000100a00 */
[----:B------:R1:W-:Y:S03]  /*3b040*/  STL.64 [R1+0x528], R18 ;  /* 0x0005281201007387 */ /* 0x0003e60000100a00 */
[----:B0-----:R-:W4:Y:S01]  /*3b050*/  LDL.LU R16, [R1+0xae0] ;  /* 0x000ae00001107983 */ /* 0x001f220000300800 */
[----:B------:R-:W4:Y:S02]  /*3b060*/  LDL.LU R17, [R1+0xae4] ;  /* 0x000ae40001117983 */ /* 0x000f240000300800 */
[----:B-1----:R-:W4:Y:S02]  /*3b070*/  LDL.LU R18, [R1+0xae8] ;  /* 0x000ae80001127983 */ /* 0x002f240000300800 */
[----:B------:R-:W4:Y:S01]  /*3b080*/  LDL.LU R19, [R1+0xaec] ;  /* 0x000aec0001137983 */ /* 0x000f220000300800 */
[----:B------:R-:W-:Y:S01]  /*3b090*/  STL.64 [R1+0x2960], R4 ;  /* 0x0029600401007387 */ /* 0x000fe20000100a00 */
[----:B------:R4:W-:Y:S02]  /*3b0a0*/  STL.64 [R1+0x29c8], R6 ;  /* 0x0029c80601007387 */ /* 0x0009e40000100a00 */
[----:B----4-:R-:W-:Y:S07]  /*3b0b0*/  HMMA.16816.F32.BF16 R4, R20, R12, R16 ;  /* 0x0000000c1404723c */ /* 0x010fee0000041810 */
[----:B------:R-:W-:-:S02]  /*3b0c0*/  IMAD.MOV.U32 R17, RZ, RZ, R24 ;  /* 0x000000ffff117224 */ /* 0x000fc400078e0018 */
[----:B------:R-:W-:Y:S02]  /*3b0d0*/  IMAD.MOV.U32 R16, RZ, RZ, R25 ;  /* 0x000000ffff107224 */ /* 0x000fe400078e0019 */
[----:B------:R-:W-:Y:S02]  /*3b0e0*/  IMAD.MOV.U32 R24, RZ, RZ, R27 ;  /* 0x000000ffff187224 */ /* 0x000fe400078e001b */
[----:B------:R-:W-:-:S10]  /*3b0f0*/  IMAD.MOV.U32 R25, RZ, RZ, R28 ;  /* 0x000000ffff197224 */ /* 0x000fd400078e001c */
[----:B------:R-:W-:Y:S01]  /*3b100*/  STL.64 [R1+0x330], R4 ;  /* 0x0003300401007387 */ /* 0x000fe20000100a00 */
[----:B------:R-:W-:Y:S02]  /*3b110*/  STL.64 [R1+0x338], R6 ;  /* 0x0003380601007387 */ /* 0x000fe40000100a00 */
[----:B------:R-:W2:Y:S02]  /*3b120*/  LDL.LU R27, [R1+0x2a54] ;  /* 0x002a5400011b7983 */ /* 0x000ea40000300800 */
[----:B------:R-:W4:Y:S01]  /*3b130*/  LDL.LU R28, [R1+0x2a50] ;  /* 0x002a5000011c7983 */ /* 0x000f220000300800 */
[----:B------:R3:W-:Y:S02]  /*3b140*/  STL.64 [R1+0x2a08], R24 ;  /* 0x002a081801007387 */ /* 0x0007e40000100a00 */
[----:B---3--:R-:W-:Y:S02]  /*3b150*/  IMAD.MOV.U32 R24, RZ, RZ, R11 ;  /* 0x000000ffff187224 */ /* 0x008fe400078e000b */
[----:B------:R-:W-:Y:S01]  /*3b160*/  IMAD.MOV.U32 R25, RZ, RZ, R10 ;  /* 0x000000ffff197224 */ /* 0x000fe200078e000a */
[----:B------:R-:W3:Y:S01]  /*3b170*/  LDL.LU R11, [R1+0x2a4c] ;  /* 0x002a4c00010b7983 */ /* 0x000ee20000300800 */
[----:B------:R-:W3:Y:S02]  /*3b180*/  LDL.LU R10, [R1+0x2a48] ;  /* 0x002a4800010a7983 */ /* 0x000ee40000300800 */
[----:B------:R-:W-:Y:S01]  /*3b190*/  STL [R1+0x2a30], R26 ;  /* 0x002a301a01007387 */ /* 0x000fe20000100800 */
[----:B------:R-:W-:Y:S01]  /*3b1a0*/  STL.64 [R1+0x2a28], R24 ;  /* 0x002a281801007387 */ /* 0x000fe20000100a00 */
[----:B------:R0:W-:Y:S03]  /*3b1b0*/  STL.64 [R1+0x29d0], R16 ;  /* 0x0029d01001007387 */ /* 0x0001e60000100a00 */
[----:B0-----:R-:W3:Y:S01]  /*3b1c0*/  LDL R16, [R1+0x60] ;  /* 0x0000600001107983 */ /* 0x001ee20000100800 */
[----:B------:R-:W-:-:S02]  /*3b1d0*/  IMAD.MOV.U32 R2, RZ, RZ, R12 ;  /* 0x000000ffff027224 */ /* 0x000fc400078e000c */
[----:B------:R-:W-:Y:S02]  /*3b1e0*/  IMAD.MOV.U32 R0, RZ, RZ, R13 ;  /* 0x000000ffff007224 */ /* 0x000fe400078e000d */
[----:B------:R-:W-:Y:S02]  /*3b1f0*/  IMAD.MOV.U32 R17, RZ, RZ, R29 ;  /* 0x000000ffff117224 */ /* 0x000fe400078e001d */
[----:B--2---:R-:W-:Y:S02]  /*3b200*/  IMAD.MOV.U32 R13, RZ, RZ, R27 ;  /* 0x000000ffff0d7224 */ /* 0x004fe400078e001b */
[----:B----4-:R-:W-:-:S05]  /*3b210*/  IMAD.MOV.U32 R12, RZ, RZ, R28 ;  /* 0x000000ffff0c7224 */ /* 0x010fca00078e001c */
[----:B------:R3:W-:Y:S01]  /*3b220*/  STL.64 [R1+0x2a38], R12 ;  /* 0x002a380c01007387 */ /* 0x0007e20000100a00 */
[----:B------:R-:W2:Y:S02]  /*3b230*/  LDL.LU R8, [R1+0xad0] ;  /* 0x000ad00001087983 */ /* 0x000ea40000300800 */
[----:B------:R-:W2:Y:S02]  /*3b240*/  LDL.LU R9, [R1+0xad4] ;  /* 0x000ad40001097983 */ /* 0x000ea40000300800 */
[----:B---3--:R-:W-:Y:S02]  /*3b250*/  IMAD.MOV.U32 R13, RZ, RZ, R10 ;  /* 0x000000ffff0d7224 */ /* 0x008fe400078e000a */
[----:B------:R-:W-:Y:S01]  /*3b260*/  IMAD.MOV.U32 R12, RZ, RZ, R11 ;  /* 0x000000ffff0c7224 */ /* 0x000fe200078e000b */
[----:B------:R-:W2:Y:S01]  /*3b270*/  LDL.LU R10, [R1+0xad8] ;  /* 0x000ad800010a7983 */ /* 0x000ea20000300800 */
[----:B------:R-:W2:Y:S02]  /*3b280*/  LDL.LU R11, [R1+0xadc] ;  /* 0x000adc00010b7983 */ /* 0x000ea40000300800 */
[----:B------:R-:W3:Y:S02]  /*3b290*/  LDL.LU R24, [R1+0xac0] ;  /* 0x000ac00001187983 */ /* 0x000ee40000300800 */
[----:B------:R-:W3:Y:S01]  /*3b2a0*/  LDL.LU R25, [R1+0xac4] ;  /* 0x000ac40001197983 */ /* 0x000ee20000300800 */
[----:B------:R-:W3:Y:S01]  /*3b2b0*/  LDL.LU R26, [R1+0xac8] ;  /* 0x000ac800011a7983 */ /* 0x000ee20000300800 */
[----:B------:R-:W3:Y:S03]  /*3b2c0*/  LDL.LU R27, [R1+0xacc] ;  /* 0x000acc00011b7983 */ /* 0x000ee60000300800 */
[----:B------:R0:W-:Y:S04]  /*3b2d0*/  STL.64 [R1+0x29e8], R16 ;  /* 0x0029e81001007387 */ /* 0x0001e80000100a00 */
[----:B0-----:R-:W4:Y:S01]  /*3b2e0*/  LDL.LU R16, [R1+0xa90] ;  /* 0x000a900001107983 */ /* 0x001f220000300800 */
[----:B------:R-:W4:Y:S02]  /*3b2f0*/  LDL.LU R17, [R1+0xa94] ;  /* 0x000a940001117983 */ /* 0x000f240000300800 */
[----:B------:R-:W2:Y:S02]  /*3b300*/  LDL.LU R18, [R1+0xa98] ;  /* 0x000a980001127983 */ /* 0x000ea40000300800 */
[----:B------:R-:W2:Y:S02]  /*3b310*/  LDL.LU R19, [R1+0xa9c] ;  /* 0x000a9c0001137983 */ /* 0x000ea40000300800 */
[----:B--2---:R-:W-:Y:S01]  /*3b320*/  STL.64 [R1+0x2a00], R18 ;  /* 0x002a001201007387 */ /* 0x004fe20000100a00 */
[----:B----4-:R0:W-:Y:S03]  /*3b330*/  STL.64 [R1+0x29f8], R16 ;  /* 0x0029f81001007387 */ /* 0x0101e60000100a00 */
[----:B0-----:R-:W2:Y:S01]  /*3b340*/  LDL.LU R16, [R1+0xaa0] ;  /* 0x000aa00001107983 */ /* 0x001ea20000300800 */
[----:B------:R-:W2:Y:S02]  /*3b350*/  LDL.LU R17, [R1+0xaa4] ;  /* 0x000aa40001117983 */ /* 0x000ea40000300800 */
[----:B------:R-:W4:Y:S02]  /*3b360*/  LDL.LU R18, [R1+0xaa8] ;  /* 0x000aa80001127983 */ /* 0x000f240000300800 */
[----:B------:R-:W4:Y:S01]  /*3b370*/  LDL.LU R19, [R1+0xaac] ;  /* 0x000aac0001137983 */ /* 0x000f220000300800 */
[----:B------:R-:W-:Y:S01]  /*3b380*/  HMMA.16816.F32.BF16 R12, R20, R12, R8 ;  /* 0x0000000c140c723c */ /* 0x000fe20000041808 */
[----:B----4-:R-:W-:Y:S01]  /*3b390*/  STL.64 [R1+0x2a18], R18 ;  /* 0x002a181201007387 */ /* 0x010fe20000100a00 */
[----:B--2---:R0:W-:Y:S03]  /*3b3a0*/  STL.64 [R1+0x2a10], R16 ;  /* 0x002a101001007387 */ /* 0x0041e60000100a00 */
[----:B0-----:R-:W2:Y:S01]  /*3b3b0*/  LDL.LU R16, [R1+0xab0] ;  /* 0x000ab00001107983 */ /* 0x001ea20000300800 */
[----:B------:R-:W2:Y:S02]  /*3b3c0*/  LDL.LU R17, [R1+0xab4] ;  /* 0x000ab40001117983 */ /* 0x000ea40000300800 */
[----:B------:R-:W2:Y:S02]  /*3b3d0*/  LDL.LU R18, [R1+0xab8] ;  /* 0x000ab80001127983 */ /* 0x000ea40000300800 */
[----:B------:R-:W2:Y:S01]  /*3b3e0*/  LDL.LU R19, [R1+0xabc] ;  /* 0x000abc0001137983 */ /* 0x000ea20000300800 */
[----:B------:R-:W4:Y:S01]  /*3b3f0*/  LDL.LU R4, [R1+0x710] ;  /* 0x0007100001047983 */ /* 0x000f220000300800 */
[----:B------:R-:W4:Y:S02]  /*3b400*/  LDL.LU R5, [R1+0x714] ;  /* 0x0007140001057983 */ /* 0x000f240000300800 */
[----:B------:R-:W2:Y:S02]  /*3b410*/  LDL.LU R6, [R1+0x718] ;  /* 0x0007180001067983 */ /* 0x000ea40000300800 */
[----:B------:R-:W2:Y:S02]  /*3b420*/  LDL.LU R7, [R1+0x71c] ;  /* 0x00071c0001077983 */ /* 0x000ea40000300800 */
[----:B--2---:R-:W-:Y:S01]  /*3b430*/  STL.64 [R1+0x29e0], R6 ;  /* 0x0029e00601007387 */ /* 0x004fe20000100a00 */
[----:B----4-:R0:W-:Y:S03]  /*3b440*/  STL.64 [R1+0x29d8], R4 ;  /* 0x0029d80401007387 */ /* 0x0101e60000100a00 */
[----:B0-----:R-:W2:Y:S01]  /*3b450*/  LDL.LU R4, [R1+0x720] ;  /* 0x0007200001047983 */ /* 0x001ea20000300800 */
[----:B------:R-:W2:Y:S02]  /*3b460*/  LDL.LU R5, [R1+0x724] ;  /* 0x0007240001057983 */ /* 0x000ea40000300800 */
[----:B------:R-:W2:Y:S02]  /*3b470*/  LDL.LU R6, [R1+0x728] ;  /* 0x0007280001067983 */ /* 0x000ea40000300800 */
[----:B------:R-:W2:Y:S01]  /*3b480*/  LDL.LU R7, [R1+0x72c] ;  /* 0x00072c0001077983 */ /* 0x000ea20000300800 */
[----:B------:R-:W4:Y:S01]  /*3b490*/  LDL.LU.64 R8, [R1+0x2a40] ;  /* 0x002a400001087983 */ /* 0x000f220000300a00 */
[----:B------:R0:W-:Y:S03]  /*3b4a0*/  STL.64 [R1+0x320], R12 ;  /* 0x0003200c01007387 */ /* 0x0001e60000100a00 */
[----:B0-----:R-:W3:Y:S01]  /*3b4b0*/  LDL.LU.64 R12, [R1+0x2a38] ;  /* 0x002a3800010c7983 */ /* 0x001ee20000300a00 */
[----:B------:R-:W-:-:S02]  /*3b4c0*/  IMAD.MOV.U32 R11, RZ, RZ, R15 ;  /* 0x000000ffff0b7224 */ /* 0x000fc400078e000f */
[----:B------:R-:W-:-:S03]  /*3b4d0*/  IMAD.MOV.U32 R10, RZ, RZ, R14 ;  /* 0x000000ffff0a7224 */ /* 0x000fc600078e000e */
[----:B------:R-:W-:Y:S02]  /*3b4e0*/  STL [R1+0x215c], R11 ;  /* 0x00215c0b01007387 */ /* 0x000fe40000100800 */
[----:B------:R-:W-:Y:S01]  /*3b4f0*/  STL [R1+0x2158], R10 ;  /* 0x0021580a01007387 */ /* 0x000fe20000100800 */
[C---:B---3--:R-:W-:Y:S01]  /*3b500*/  HMMA.16816.F32.BF16 R12, R20.reuse, R12, R24 ;  /* 0x0000000c140c723c */ /* 0x048fe20000041818 */
[----:B------:R-:W3:Y:S01]  /*3b510*/  LDL.LU R26, [R1+0x2a30] ;  /* 0x002a3000011a7983 */ /* 0x000ee20000300800 */
[----:B------:R-:W2:Y:S11]  /*3b520*/  LDL.LU.64 R24, [R1+0x2a28] ;  /* 0x002a280001187983 */ /* 0x000eb60000300a00 */
[----:B------:R-:W-:Y:S10]  /*3b530*/  @!UPT UIADD3 URZ, URZ, URZ, URZ ;  /* 0x0000003f3f3ff290 */ /* 0x000ff4000fffe03f */
[----:B------:R-:W-:Y:S01]  /*3b540*/  STL.64 [R1+0x310], R12 ;  /* 0x0003100c01007387 */ /* 0x000fe20000100a00 */
[----:B------:R0:W-:Y:S03]  /*3b550*/  STL.64 [R1+0x318], R14 ;  /* 0x0003180e01007387 */ /* 0x0001e60000100a00 */
[----:B0-----:R-:W4:Y:S01]  /*3b560*/  LDL.LU R15, [R1+0x2a20] ;  /* 0x002a2000010f7983 */ /* 0x001f220000300800 */
[----:B---3--:R-:W-:Y:S02]  /*3b570*/  IMAD.MOV.U32 R12, RZ, RZ, R26 ;  /* 0x000000ffff0c7224 */ /* 0x008fe400078e001a */
[----:B--2---:R-:W-:Y:S01]  /*3b580*/  HMMA.16816.F32.BF16 R24, R20, R24, R16 ;  /* 0x000000181418723c */ /* 0x004fe20000041810 */
[----:B------:R-:W2:Y:S01]  /*3b590*/  LDL.LU.64 R18, [R1+0x2a18] ;  /* 0x002a180001127983 */ /* 0x000ea20000300a00 */
[----:B------:R-:W2:Y:S11]  /*3b5a0*/  LDL.LU.64 R16, [R1+0x2a10] ;  /* 0x002a100001107983 */ /* 0x000eb60000300a00 */
[----:B------:R-:W-:Y:S10]  /*3b5b0*/  @!UPT UIADD3 URZ, URZ, URZ, URZ ;  /* 0x0000003f3f3ff290 */ /* 0x000ff4000fffe03f */
[----:B------:R0:W-:Y:S04]  /*3b5c0*/  STL.64 [R1+0x300], R24 ;  /* 0x0003001801007387 */ /* 0x0001e80000100a00 */
[----:B0-----:R-:W2:Y:S01]  /*3b5d0*/  LDL.LU.64 R24, [R1+0x2a08] ;  /* 0x002a080001187983 */ /* 0x001ea20000300a00 */
[----:B------:R-:W-:Y:S02]  /*3b5e0*/  IMAD.MOV.U32 R11, RZ, RZ, R26 ;  /* 0x000000ffff0b7224 */ /* 0x000fe400078e001a */
[----:B------:R-:W-:-:S05]  /*3b5f0*/  IMAD.MOV.U32 R10, RZ, RZ, R27 ;  /* 0x000000ffff0a7224 */ /* 0x000fca00078e001b */
[----:B------:R-:W-:Y:S01]  /*3b600*/  STL [R1+0x2164], R10 ;  /* 0x0021640a01007387 */ /* 0x000fe20000100800 */
[----:B------:R-:W-:Y:S01]  /*3b610*/  STL [R1+0x2160], R11 ;  /* 0x0021600b01007387 */ /* 0x000fe20000100800 */
        /* <DEDUP_REMOVED lines=14> */
[----:B0-----:R-:W3:Y:S01]  /*3b700*/  LDL.LU R24, [R1+0x6f0] ;  /* 0x0006f00001187983 */ /* 0x001ee20000300800 */
[----:B------:R-:W3:Y:S02]  /*3b710*/  LDL.LU R25, [R1+0x6f4] ;  /* 0x0006f40001197983 */ /* 0x000ee40000300800 */
[----:B------:R-:W3:Y:S02]  /*3b720*/  LDL.LU R26, [R1+0x6f8] ;  /* 0x0006f800011a7983 */ /* 0x000ee40000300800 */
[----:B------:R-:W3:Y:S01]  /*3b730*/  LDL.LU R27, [R1+0x6fc] ;  /* 0x0006fc00011b7983 */ /* 0x000ee20000300800 */
[----:B--2---:R-:W-:Y:S01]  /*3b740*/  HMMA.16816.F32.BF16 R16, R20, R16, R4 ;  /* 0x000000101410723c */ /* 0x004fe20000041804 */
[----:B---3--:R-:W-:Y:S01]  /*3b750*/  STL.64 [R1+0x29c0], R26 ;  /* 0x0029c01a01007387 */ /* 0x008fe20000100a00 */
[----:B------:R0:W-:Y:S03]  /*3b760*/  STL.64 [R1+0x29b8], R24 ;  /* 0x0029b81801007387 */ /* 0x0001e60000100a00 */
[----:B0-----:R-:W2:Y:S01]  /*3b770*/  LDL.LU R24, [R1+0x700] ;  /* 0x0007000001187983 */ /* 0x001ea20000300800 */
[----:B------:R-:W2:Y:S02]  /*3b780*/  LDL.LU R25, [R1+0x704] ;  /* 0x0007040001197983 */ /* 0x000ea40000300800 */
[----:B------:R-:W2:Y:S02]  /*3b790*/  LDL.LU R26, [R1+0x708] ;  /* 0x00070800011a7983 */ /* 0x000ea40000300800 */
[----:B------:R-:W2:Y:S01]  /*3b7a0*/  LDL.LU R27, [R1+0x70c] ;  /* 0x00070c00011b7983 */ /* 0x000ea20000300800 */
[----:B------:R-:W3:Y:S01]  /*3b7b0*/  LDL.LU.64 R6, [R1+0x29e0] ;  /* 0x0029e00001067983 */ /* 0x000ee20000300a00 */
[----:B------:R-:W3:Y:S11]  /*3b7c0*/  LDL.LU.64 R4, [R1+0x29d8] ;  /* 0x0029d80001047983 */ /* 0x000ef60000300a00 */
[----:B------:R0:W-:Y:S02]  /*3b7d0*/  STL.64 [R1+0x720], R16 ;  /* 0x0007201001007387 */ /* 0x0001e40000100a00 */
[----:B0-----:R-:W3:Y:S01]  /*3b7e0*/  LDL.LU.64 R16, [R1+0x29d0] ;  /* 0x0029d00001107983 */ /* 0x001ee20000300a00 */
[----:B------:R-:W-:-:S02]  /*3b7f0*/  IMAD.MOV.U32 R11, RZ, RZ, R19 ;  /* 0x000000ffff0b7224 */ /* 0x000fc400078e0013 */
[----:B------:R-:W-:-:S03]  /*3b800*/  IMAD.MOV.U32 R10, RZ, RZ, R18 ;  /* 0x000000ffff0a7224 */ /* 0x000fc600078e0012 */
[----:B------:R-:W-:Y:S02]  /*3b810*/  STL [R1+0x216c], R11 ;  /* 0x00216c0b01007387 */ /* 0x000fe40000100800 */
[----:B------:R-:W-:Y:S01]  /*3b820*/  STL [R1+0x2168], R10 ;  /* 0x0021680a01007387 */ /* 0x000fe20000100800 */
[----:B---3--:R-:W-:Y:S01]  /*3b830*/  HMMA.16816.F32.BF16 R16, R20, R16, R4 ;  /* 0x000000101410723c */ /* 0x008fe20000041804 */
[----:B------:R-:W3:Y:S11]  /*3b840*/  LDL.LU.64 R6, [R1+0x29c8] ;  /* 0x0029c80001067983 */ /* 0x000ef60000300a00 */
[----:B------:R-:W-:Y:S11]  /*3b850*/  @!UPT UIADD3 URZ, URZ, URZ, URZ ;  /* 0x0000003f3f3ff290 */ /* 0x000ff6000fffe03f */
[----:B------:R3:W-:Y:S01]  /*3b860*/  STL.64 [R1+0x710], R16 ;  /* 0x0007101001007387 */ /* 0x0007e20000100a00 */
[----:B------:R-:W-:Y:S02]  /*3b870*/  STL.64 [R1+0x718], R18 ;  /* 0x0007181201007387 */ /* 0x000fe40000100a00 */
[----:B---3--:R-:W-:Y:S02]  /*3b880*/  IMAD.MOV.U32 R16, RZ, RZ, R7 ;  /* 0x000000ffff107224 */ /* 0x008fe400078e0007 */
[----:B------:R-:W-:-:S05]  /*3b890*/  IMAD.MOV.U32 R17, RZ, RZ, R6 ;  /* 0x000000ffff117224 */ /* 0x000fca00078e0006 */
[----:B------:R0:W-:Y:S04]  /*3b8a0*/  STL.64 [R1+0x2990], R16 ;  /* 0x0029901001007387 */ /* 0x0001e80000100a00 */
[----:B0-----:R-:W3:Y:S01]  /*3b8b0*/  LDL.LU R16, [R1+0x6e0] ;  /* 0x0006e00001107983 */ /* 0x001ee20000300800 */
[----:B------:R-:W3:Y:S02]  /*3b8c0*/  LDL.LU R17, [R1+0x6e4] ;  /* 0x0006e40001117983 */ /* 0x000ee40000300800 */
[----:B------:R-:W3:Y:S02]  /*3b8d0*/  LDL.LU R18, [R1+0x6e8] ;  /* 0x0006e80001127983 */ /* 0x000ee40000300800 */
[----:B------:R-:W3:Y:S02]  /*3b8e0*/  LDL.LU R19, [R1+0x6ec] ;  /* 0x0006ec0001137983 */ /* 0x000ee40000300800 */
[----:B----4-:R-:W-:-:S07]  /*3b8f0*/  IMAD.MOV.U32 R13, RZ, RZ, R15 ;  /* 0x000000ffff0d7224 */ /* 0x010fce00078e000f */
[----:B--2---:R-:W-:Y:S01]  /*3b900*/  HMMA.16816.F32.BF16 R12, R20, R12, R24 ;  /* 0x0000000c140c723c */ /* 0x004fe20000041818 */
[----:B---3--:R-:W-:Y:S01]  /*3b910*/  STL.64 [R1+0x29a0], R18 ;  /* 0x0029a01201007387 */ /* 0x008fe20000100a00 */
[----:B------:R0:W-:Y:S03]  /*3b920*/  STL.64 [R1+0x2998], R16 ;  /* 0x0029981001007387 */ /* 0x0001e60000100a00 */
[----:B0-----:R-:W2:Y:S01]  /*3b930*/  LDL.64 R16, [R1+0x30] ;  /* 0x0000300001107983 */ /* 0x001ea20000100a00 */
[----:B------:R-:W3:Y:S02]  /*3b940*/  LDL.LU R4, [R1+0x6d0] ;  /* 0x0006d00001047983 */ /* 0x000ee40000300800 */
[----:B------:R-:W3:Y:S02]  /*3b950*/  LDL.LU R5, [R1+0x6d4] ;  /* 0x0006d40001057983 */ /* 0x000ee40000300800 */
[----:B------:R-:W3:Y:S01]  /*3b960*/  LDL.LU R6, [R1+0x6d8] ;  /* 0x0006d80001067983 */ /* 0x000ee20000300800 */
[----:B------:R-:W3:Y:S01]  /*3b970*/  LDL.LU R7, [R1+0x6dc] ;  /* 0x0006dc0001077983 */ /* 0x000ee20000300800 */
[----:B------:R-:W2:Y:S02]  /*3b980*/  LDL.LU.64 R26, [R1+0x29c0] ;  /* 0x0029c000011a7983 */ /* 0x000ea40000300a00 */
[----:B------:R-:W2:Y:S10]  /*3b990*/  LDL.LU.64 R24, [R1+0x29b8] ;  /* 0x0029b80001187983 */ /* 0x000eb40000300a00 */
[----:B------:R-:W-:-:S02]  /*3b9a0*/  IMAD.MOV.U32 R10, RZ, RZ, R15 ;  /* 0x000000ffff0a7224 */ /* 0x000fc400078e000f */
[----:B------:R-:W-:Y:S01]  /*3b9b0*/  IMAD.MOV.U32 R11, RZ, RZ, R14 ;  /* 0x000000ffff0b7224 */ /* 0x000fe200078e000e */
[----:B------:R0:W-:Y:S01]  /*3b9c0*/  STL.64 [R1+0x700], R12 ;  /* 0x0007000c01007387 */ /* 0x0001e20000100a00 */
[----:B------:R-:W4:Y:S03]  /*3b9d0*/  LDL.LU R14, [R1+0x29b0] ;  /* 0x0029b000010e7983 */ /* 0x000f260000300800 */
[----:B0-----:R-:W3:Y:S01]  /*3b9e0*/  LDL.64 R12, [R1] ;  /* 0x00000000010c7983 */ /* 0x001ee20000100a00 */
[----:B------:R-:W-:Y:S02]  /*3b9f0*/  STL [R1+0x2174], R10 ;  /* 0x0021740a01007387 */ /* 0x000fe40000100800 */
[----:B------:R0:W-:Y:S01]  /*3ba00*/  STL [R1+0x2170], R11 ;  /* 0x0021700b01007387 */ /* 0x0001e20000100800 */
[----:B--2---:R-:W-:Y:S01]  /*3ba10*/  HMMA.16816.F32.BF16 R24, R20, R16, R24 ;  /* 0x000000101418723c */ /* 0x004fe20000041818 */
[----:B0-----:R-:W-:Y:S11]  /*3ba20*/  IMAD.MOV.U32 R11, RZ, RZ, R17 ;  /* 0x000000ffff0b7224 */ /* 0x001ff600078e0011 */
[----:B------:R-:W-:Y:S11]  /*3ba30*/  @!UPT UIADD3 URZ, URZ, URZ, URZ ;  /* 0x0000003f3f3ff290 */ /* 0x000ff6000fffe03f */
[----:B------:R0:W-:Y:S01]  /*3ba40*/  STL.64 [R1+0x6f0], R24 ;  /* 0x0006f01801007387 */ /* 0x0001e20000100a00 */
[----:B------:R1:W-:Y:S03]  /*3ba50*/  STL.64 [R1+0x6f8], R26 ;  /* 0x0006f81a01007387 */ /* 0x0003e60000100a00 */
[----:B0-----:R-:W2:Y:S01]  /*3ba60*/  LDL.LU.64 R24, [R1+0x29a8] ;  /* 0x0029a80001187983 */ /* 0x001ea20000300a00 */
[----:B-1----:R-:W-:Y:S02]  /*3ba70*/  IMAD.MOV.U32 R26, RZ, RZ, R16 ;  /* 0x000000ffff1a7224 */ /* 0x002fe400078e0010 */
[----:B------:R-:W3:Y:S02]  /*3ba80*/  LDL.LU.64 R18, [R1+0x29a0] ;  /* 0x0029a00001127983 */ /* 0x000ee40000300a00 */
[----:B------:R-:W3:Y:S01]  /*3ba90*/  LDL.LU.64 R16, [R1+0x2998] ;  /* 0x0029980001107983 */ /* 0x000ee20000300a00 */
[----:B------:R-:W-:Y:S04]  /*3baa0*/  STL [R1+0x2908], R26 ;  /* 0x0029081a01007387 */ /* 0x000fe80000100800 */
[----:B--2---:R4:W-:Y:S02]  /*3bab0*/  STL.64 [R1+0x2900], R24 ;  /* 0x0029001801007387 */ /* 0x0049e40000100a00 */
[----:B----4-:R-:W-:-:S02]  /*3bac0*/  IMAD.MOV.U32 R24, RZ, RZ, R14 ;  /* 0x000000ffff187224 */ /* 0x010fc400078e000e */
[----:B------:R-:W-:-:S07]  /*3bad0*/  IMAD.MOV.U32 R25, RZ, RZ, R3 ;  /* 0x000000ffff197224 */ /* 0x000fce00078e0003 */
[----:B---3--:R-:W-:Y:S01]  /*3bae0*/  HMMA.16816.F32.BF16 R24, R20, R24, R16 ;  /* 0x000000181418723c */ /* 0x008fe20000041810 */
[----:B------:R-:W2:Y:S11]  /*3baf0*/  LDL.LU.64 R16, [R1+0x2990] ;  /* 0x0029900001107983 */ /* 0x000eb60000300a00 */
[----:B------:R-:W-:Y:S11]  /*3bb00*/  @!UPT UIADD3 URZ, URZ, URZ, URZ ;  /* 0x0000003f3f3ff290 */ /* 0x000ff6000fffe03f */
[----:B------:R0:W-:Y:S01]  /*3bb10*/  STL.64 [R1+0x6e0], R24 ;  /* 0x0006e01801007387 */ /* 0x0001e20000100a00 */
[----:B------:R-:W-:Y:S03]  /*3bb20*/  STL [R1+0x6e8], R26 ;  /* 0x0006e81a01007387 */ /* 0x000fe60000100800 */
[----:B0-----:R-:W3:Y:S04]  /*3bb30*/  LDL.64 R24, [R1+0x90] ;  /* 0x0000900001187983 */ /* 0x001ee80000100a00 */
[----:B---3--:R0:W-:Y:S04]  /*3bb40*/  STL.64 [R1+0x2918], R24 ;  /* 0x0029181801007387 */ /* 0x0081e80000100a00 */
[----:B0-----:R-:W3:Y:S01]  /*3bb50*/  LDL.64 R24, [R1+0xa0] ;  /* 0x0000a00001187983 */ /* 0x001ee20000100a00 */
[----:B------:R-:W-:-:S03]  /*3bb60*/  IMAD.MOV.U32 R10, RZ, RZ, R27 ;  /* 0x000000ffff0a7224 */ /* 0x000fc600078e001b */
[----:B---3--:R0:W-:Y:S04]  /*3bb70*/  STL.64 [R1+0x2930], R24 ;  /* 0x0029301801007387 */ /* 0x0081e80000100a00 */
[----:B0-----:R-:W3:Y:S04]  /*3bb80*/  LDL.64 R24, [R1+0xb0] ;  /* 0x0000b00001187983 */ /* 0x001ee80000100a00 */
[----:B---3--:R-:W-:Y:S01]  /*3bb90*/  STL.64 [R1+0x2948], R24 ;  /* 0x0029481801007387 */ /* 0x008fe20000100a00 */
[----:B------:R-:W-:Y:S02]  /*3bba0*/  STL [R1+0x217c], R10 ;  /* 0x00217c0a01007387 */ /* 0x000fe40000100800 */
[----:B------:R-:W-:Y:S02]  /*3bbb0*/  STL [R1+0x2970], R11 ;  /* 0x0029700b01007387 */ /* 0x000fe40000100800 */
[----:B------:R0:W-:Y:S02]  /*3bbc0*/  STL.64 [R1+0x2968], R8 ;  /* 0x0029680801007387 */ /* 0x0001e40000100a00 */
[----:B0-----:R-:W3:Y:S01]  /*3bbd0*/  LDL.LU R8, [R1+0x6b0] ;  /* 0x0006b00001087983 */ /* 0x001ee20000300800 */
[----:B------:R-:W3:Y:S02]  /*3bbe0*/  LDL.LU R9, [R1+0x6b4] ;  /* 0x0006b40001097983 */ /* 0x000ee40000300800 */
[----:B------:R-:W4:Y:S02]  /*3bbf0*/  LDL.LU R10, [R1+0x6b8] ;  /* 0x0006b800010a7983 */ /* 0x000f240000300800 */
[----:B------:R-:W4:Y:S01]  /*3bc00*/  LDL.LU R11, [R1+0x6bc] ;  /* 0x0006bc00010b7983 */ /* 0x000f220000300800 */
[C---:B--2---:R-:W-:Y:S01]  /*3bc10*/  HMMA.16816.F32.BF16 R4, R20.reuse, R16, R4 ;  /* 0x000000101404723c */ /* 0x044fe20000041804 */
[----:B----4-:R-:W-:Y:S01]  /*3bc20*/  STL.64 [R1+0x2988], R10 ;  /* 0x0029880a01007387 */ /* 0x010fe20000100a00 */
[----:B---3--:R0:W-:Y:S03]  /*3bc30*/  STL.64 [R1+0x2980], R8 ;  /* 0x0029800801007387 */ /* 0x0081e60000100a00 */
[----:B0-----:R-:W2:Y:S01]  /*3bc40*/  LDL.LU R8, [R1+0x6c0] ;  /* 0x0006c00001087983 */ /* 0x001ea20000300800 */
[----:B------:R-:W2:Y:S02]  /*3bc50*/  LDL.LU R9, [R1+0x6c4] ;  /* 0x0006c40001097983 */ /* 0x000ea40000300800 */
[----:B------:R-:W2:Y:S02]  /*3bc60*/  LDL.LU R10, [R1+0x6c8] ;  /* 0x0006c800010a7983 */ /* 0x000ea40000300800 */
[----:B------:R-:W2:Y:S11]  /*3bc70*/  LDL.LU R11, [R1+0x6cc] ;  /* 0x0006cc00010b7983 */ /* 0x000eb60000300800 */
[----:B------:R-:W-:Y:S02]  /*3bc80*/  @!UPT UIADD3 URZ, URZ, URZ, URZ ;  /* 0x0000003f3f3ff290 */ /* 0x000fe4000fffe03f */
[----:B------:R0:W-:Y:S01]  /*3bc90*/  STL.64 [R1+0x6d0], R4 ;  /* 0x0006d00401007387 */ /* 0x0001e20000100a00 */
[----:B------:R1:W-:Y:S02]  /*3bca0*/  STL.64 [R1+0x6d8], R6 ;  /* 0x0006d80601007387 */ /* 0x0003e40000100a00 */
[----:B------:R-:W3:Y:S02]  /*3bcb0*/  LDL.LU R16, [R1+0x9a0] ;  /* 0x0009a00001107983 */ /* 0x000ee40000300800 */
[----:B------:R-:W3:Y:S01]  /*3bcc0*/  LDL.LU R17, [R1+0x9a4] ;  /* 0x0009a40001117983 */ /* 0x000ee20000300800 */
[----:B------:R-:W3:Y:S01]  /*3bcd0*/  LDL.LU R18, [R1+0x9a8] ;  /* 0x0009a80001127983 */ /* 0x000ee20000300800 */
[----:B------:R-:W3:Y:S02]  /*3bce0*/  LDL.LU R19, [R1+0x9ac] ;  /* 0x0009ac0001137983 */ /* 0x000ee40000300800 */
[----:B------:R-:W-:Y:S01]  /*3bcf0*/  IMAD.MOV.U32 R25, RZ, RZ, R0 ;  /* 0x000000ffff197224 */ /* 0x000fe200078e0000 */
[----:B0-----:R-:W4:Y:S01]  /*3bd00*/  LDL.LU R4, [R1+0x6a0] ;  /* 0x0006a00001047983 */ /* 0x001f220000300800 */
[----:B------:R-:W4:Y:S02]  /*3bd10*/  LDL.LU R5, [R1+0x6a4] ;  /* 0x0006a40001057983 */ /* 0x000f240000300800 */
[----:B-1----:R-:W4:Y:S02]  /*3bd20*/  LDL.LU R6, [R1+0x6a8] ;  /* 0x0006a80001067983 */ /* 0x002f240000300800 */
[----:B------:R-:W4:Y:S01]  /*3bd30*/  LDL.LU R7, [R1+0x6ac] ;  /* 0x0006ac0001077983 */ /* 0x000f220000300800 */
[----:B------:R-:W3:Y:S01]  /*3bd40*/  LDL R0, [R1+0x177c] ;  /* 0x00177c0001007983 */ /* 0x000ee20000100800 */
[----:B------:R-:W-:Y:S01]  /*3bd50*/  IMAD.MOV.U32 R15, RZ, RZ, R13 ;  /* 0x000000ffff0f7224 */ /* 0x000fe200078e000d */
[C---:B--2---:R-:W-:Y:S11]  /*3bd60*/  HMMA.16816.F32.BF16 R8, R20.reuse, R12, R8 ;  /* 0x0000000c1408723c */ /* 0x044ff60000041808 */
[----:B------:R-:W-:Y:S11]  /*3bd70*/  @!UPT UIADD3 URZ, URZ, URZ, URZ ;  /* 0x0000003f3f3ff290 */ /* 0x000ff6000fffe03f */
[----:B------:R-:W-:Y:S01]  /*3bd80*/  @!UPT UIADD3 URZ, URZ, URZ, URZ ;  /* 0x0000003f3f3ff290 */ /* 0x000fe2000fffe03f */
[----:B------:R-:W-:Y:S01]  /*3bd90*/  STL.64 [R1+0x6c0], R8 ;  /* 0x0006c00801007387 */ /* 0x000fe20000100a00 */
[----:B------:R0:W-:Y:S03]  /*3bda0*/  STL.64 [R1+0x6c8], R10 ;  /* 0x0006c80a01007387 */ /* 0x0001e60000100a00 */
[----:B0-----:R-:W2:Y:S01]  /*3bdb0*/  LDL.LU.64 R10, [R1+0x2988] ;  /* 0x00298800010a7983 */ /* 0x001ea20000300a00 */
[----:B------:R-:W2:Y:S02]  /*3bdc0*/  LDL.LU.64 R8, [R1+0x2980] ;  /* 0x0029800001087983 */ /* 0x000ea40000300a00 */
[----:B------:R-:W2:Y:S02]  /*3bdd0*/  LDL.LU.64 R12, [R1+0x2978] ;  /* 0x00297800010c7983 */ /* 0x000ea40000300a00 */
[C---:B--2---:R-:W-:Y:S11]  /*3bde0*/  HMMA.16816.F32.BF16 R8, R20.reuse, R12, R8 ;  /* 0x0000000c1408723c */ /* 0x044ff60000041808 */
[----:B------:R-:W-:Y:S11]  /*3bdf0*/  @!UPT UIADD3 URZ, URZ, URZ, URZ ;  /* 0x0000003f3f3ff290 */ /* 0x000ff6000fffe03f */
[----:B------:R-:W-:Y:S01]  /*3be00*/  @!UPT UIADD3 URZ, URZ, URZ, URZ ;  /* 0x0000003f3f3ff290 */ /* 0x000fe2000fffe03f */
[----:B------:R-:W-:Y:S01]  /*3be10*/  STL.64 [R1+0x6b0], R8 ;  /* 0x0006b00801007387 */ /* 0x000fe20000100a00 */
[----:B------:R0:W-:Y:S03]  /*3be20*/  STL.64 [R1+0x6b8], R10 ;  /* 0x0006b80a01007387 */ /* 0x0001e60000100a00 */
[----:B0-----:R-:W2:Y:S01]  /*3be30*/  LDL.LU R11, [R1+0x2970] ;  /* 0x00297000010b7983 */ /* 0x001ea20000300800 */
[----:B------:R-:W4:Y:S02]  /*3be40*/  LDL.LU.64 R8, [R1+0x2968] ;  /* 0x0029680001087983 */ /* 0x000f240000300a00 */
[----:B------:R-:W-:Y:S02]  /*3be50*/  STL [R1+0x28e8], R15 ;  /* 0x0028e80f01007387 */ /* 0x000fe40000100800 */
[----:B------:R0:W-:Y:S02]  /*3be60*/  STL.64 [R1+0x28e0], R12 ;  /* 0x0028e00c01007387 */ /* 0x0001e40000100a00 */
[----:B0-----:R-:W2:Y:S04]  /*3be70*/  LDL.64 R12, [R1+0x80] ;  /* 0x00008000010c7983 */ /* 0x001ea80000100a00 */
        /* <DEDUP_REMOVED lines=11> */
[C---:B----4-:R-:W-:Y:S01]  /*3bf30*/  HMMA.16816.F32.BF16 R4, R20.reuse, R8, R4 ;  /* 0x000000081404723c */ /* 0x050fe20000041804 */
[----:B--2---:R-:W-:Y:S01]  /*3bf40*/  STL.64 [R1+0x2940], R14 ;  /* 0x0029400e01007387 */ /* 0x004fe20000100a00 */
[----:B------:R0:W-:Y:S03]  /*3bf50*/  STL.64 [R1+0x2938], R12 ;  /* 0x0029380c01007387 */ /* 0x0001e60000100a00 */
[----:B0-----:R-:W2:Y:S01]  /*3bf60*/  LDL.LU R12, [R1+0xcd0] ;  /* 0x000cd000010c7983 */ /* 0x001ea20000300800 */
[----:B------:R-:W2:Y:S02]  /*3bf70*/  LDL.LU R13, [R1+0xcd4] ;  /* 0x000cd400010d7983 */ /* 0x000ea40000300800 */
[----:B------:R-:W4:Y:S02]  /*3bf80*/  LDL.LU R14, [R1+0xcd8] ;  /* 0x000cd800010e7983 */ /* 0x000f240000300800 */
[----:B------:R-:W4:Y:S02]  /*3bf90*/  LDL.LU R15, [R1+0xcdc] ;  /* 0x000cdc00010f7983 */ /* 0x000f240000300800 */
[----:B----4-:R-:W-:Y:S01]  /*3bfa0*/  STL.64 [R1+0x2958], R14 ;  /* 0x0029580e01007387 */ /* 0x010fe20000100a00 */
[----:B--2---:R0:W-:Y:S03]  /*3bfb0*/  STL.64 [R1+0x2950], R12 ;  /* 0x0029500c01007387 */ /* 0x0041e60000100a00 */
[----:B0-----:R-:W2:Y:S01]  /*3bfc0*/  LDL.LU R12, [R1+0xce0] ;  /* 0x000ce000010c7983 */ /* 0x001ea20000300800 */
[----:B------:R-:W2:Y:S02]  /*3bfd0*/  LDL.LU R13, [R1+0xce4] ;  /* 0x000ce400010d7983 */ /* 0x000ea40000300800 */
[----:B------:R-:W2:Y:S02]  /*3bfe0*/  LDL.LU R14, [R1+0xce8] ;  /* 0x000ce800010e7983 */ /* 0x000ea40000300800 */
[----:B------:R-:W2:Y:S02]  /*3bff0*/  LDL.LU R15, [R1+0xcec] ;  /* 0x000cec00010f7983 */ /* 0x000ea40000300800 */
[----:B------:R0:W-:Y:S01]  /*3c000*/  STL.64 [R1+0x6a0], R4 ;  /* 0x0006a00401007387 */ /* 0x0001e20000100a00 */
[----:B------:R-:W-:Y:S03]  /*3c010*/  STL.64 [R1+0x6a8], R6 ;  /* 0x0006a80601007387 */ /* 0x000fe60000100a00 */
[----:B0-----:R-:W3:Y:S01]  /*3c020*/  LDL.LU.64 R4, [R1+0x2960] ;  /* 0x0029600001047983 */ /* 0x001ee20000300a00 */
[----:B------:R-:W-:Y:S01]  /*3c030*/  IMAD.MOV.U32 R24, RZ, RZ, R2 ;  /* 0x000000ffff187224 */ /* 0x000fe200078e0002 */
[----:B---3--:R-:W-:Y:S02]  /*3c040*/  HMMA.16816.F32.BF16 R20, R20, R4, R16 ;  /* 0x000000041414723c */ /* 0x008fe40000041810 */
[----:B------:R-:W2:Y:S11]  /*3c050*/  LDSM.16.MT88.4 R16, [R0+0x12000] ;  /* 0x012000000010783b */ /* 0x000eb60000004200 */
[----:B------:R-:W-:Y:S10]  /*3c060*/  @!UPT UIADD3 URZ, URZ, URZ, URZ ;  /* 0x0000003f3f3ff290 */ /* 0x000ff4000fffe03f */
[----:B------:R-:W-:Y:S01]  /*3c070*/  STL.64 [R1+0x2d0], R20 ;  /* 0x0002d01401007387 */ /* 0x000fe20000100a00 */
[----:B------:R-:W-:Y:S02]  /*3c080*/  STL.64 [R1+0x2d8], R22 ;  /* 0x0002d81601007387 */ /* 0x000fe40000100a00 */
[----:B------:R-:W0:Y:S01]  /*3c090*/  LDSM.16.MT88.4 R20, [R0+0x12080] ;  /* 0x012080000014783b */ /* 0x000e220000004200 */
[C---:B--2---:R-:W-:Y:S01]  /*3c0a0*/  HMMA.16816.F32.BF16 R24, R16.reuse, R24, R12 ;  /* 0x000000181018723c */ /* 0x044fe2000004180c */
[----:B0-----:R-:W-:Y:S02]  /*3c0b0*/  STL [R1+0x281c], R21 ;  /* 0x00281c1501007387 */ /* 0x001fe40000100800 */
[----:B------:R-:W-:Y:S02]  /*3c0c0*/  STL [R1+0x2818], R22 ;  /* 0x0028181601007387 */ /* 0x000fe40000100800 */
[----:B------:R-:W-:Y:S02]  /*3c0d0*/  STL [R1+0x2814], R23 ;  /* 0x0028141701007387 */ /* 0x000fe40000100800 */
[----:B------:R-:W2:Y:S01]  /*3c0e0*/  LDL.LU.64 R14, [R1+0x2958] ;  /* 0x00295800010e7983 */ /* 0x000ea20000300a00 */
[----:B------:R-:W2:Y:S11]  /*3c0f0*/  LDL.LU.64 R12, [R1+0x2950] ;  /* 0x00295000010c7983 */ /* 0x000eb60000300a00 */
[----:B------:R-:W-:Y:S04]  /*3c100*/  @!UPT UIADD3 URZ, URZ, URZ, URZ ;  /* 0x0000003f3f3ff290 */ /* 0x000fe8000fffe03f */
[----:B------:R0:W-:Y:S02]  /*3c110*/  STL.64 [R1+0x510], R24 ;  /* 0x0005101801007387 */ /* 0x0001e40000100a00 */
[----:B------:R-:W-:Y:S01]  /*3c120*/  STL.64 [R1+0x518], R26 ;  /* 0x0005181a01007387 */ /* 0x000fe20000100a00 */
        /* <DEDUP_REMOVED lines=10> */
[----:B------:R-:W-:Y:S01]  /*3c1d0*/  STL [R1+0x2898], R22 ;  /* 0x0028981601007387 */ /* 0x000fe20000100800 */
[----:B------:R0:W-:Y:S04]  /*3c1e0*/  STL.64 [R1+0x2890], R20 ;  /* 0x0028901401007387 */ /* 0x0001e80000100a00 */
[----:B0-----:R-:W3:Y:S01]  /*3c1f0*/  LDL.LU R20, [R1+0xca0] ;  /* 0x000ca00001147983 */ /* 0x001ee20000300800 */
[----:B------:R-:W3:Y:S02]  /*3c200*/  LDL.LU R21, [R1+0xca4] ;  /* 0x000ca40001157983 */ /* 0x000ee40000300800 */
[----:B------:R-:W3:Y:S02]  /*3c210*/  LDL.LU R22, [R1+0xca8] ;  /* 0x000ca80001167983 */ /* 0x000ee40000300800 */
[----:B------:R-:W3:Y:S01]  /*3c220*/  LDL.LU R23, [R1+0xcac] ;  /* 0x000cac0001177983 */ /* 0x000ee20000300800 */
        /* <DEDUP_REMOVED lines=10> */
[----:B------:R-:W-:Y:S01]  /*3c2d0*/  STL [R1+0x2808], R2 ;  /* 0x0028080201007387 */ /* 0x000fe20000100800 */
[C---:B--2---:R-:W-:Y:S11]  /*3c2e0*/  HMMA.16816.F32.BF16 R12, R16.reuse, R24, R12 ;  /* 0x00000018100c723c */ /* 0x044ff6000004180c */
[----:B------:R-:W-:Y:S11]  /*3c2f0*/  @!UPT UIADD3 URZ, URZ, URZ, URZ ;  /* 0x0000003f3f3ff290 */ /* 0x000ff6000fffe03f */
[----:B------:R-:W-:Y:S01]  /*3c300*/  @!UPT UIADD3 URZ, URZ, URZ, URZ ;  /* 0x0000003f3f3ff290 */ /* 0x000fe2000fffe03f */
[----:B------:R0:W-:Y:S01]  /*3c310*/  STL.64 [R1+0x4e0], R12 ;  /* 0x0004e00c01007387 */ /* 0x0001e20000100a00 */
[----:B------:R1:W-:Y:S03]  /*3c320*/  STL.64 [R1+0x4e8], R14 ;  /* 0x0004e80e01007387 */ /* 0x0003e60000100a00 */
[----:B0-----:R-:W3:Y:S01]  /*3c330*/  LDL.LU.64 R12, [R1+0x2910] ;  /* 0x00291000010c7983 */ /* 0x001ee20000300a00 */
[----:B------:R-:W-:Y:S02]  /*3c340*/  IMAD.MOV.U32 R6, RZ, RZ, R24 ;  /* 0x000000ffff067224 */ /* 0x000fe400078e0018 */
[----:B------:R-:W-:Y:S02]  /*3c350*/  IMAD.MOV.U32 R3, RZ, RZ, R25 ;  /* 0x000000ffff037224 */ /* 0x000fe400078e0019 */
[----:B------:R-:W2:Y:S01]  /*3c360*/  LDL.LU R26, [R1+0x2908] ;  /* 0x00290800011a7983 */ /* 0x000ea20000300800 */
[----:B------:R-:W4:Y:S01]  /*3c370*/  LDL.LU.64 R24, [R1+0x2900] ;  /* 0x0029000001187983 */ /* 0x000f220000300a00 */
[----:B------:R-:W-:Y:S01]  /*3c380*/  STL [R1+0x2810], R6 ;  /* 0x0028100601007387 */ /* 0x000fe20000100800 */
[----:B---3--:R-:W-:Y:S01]  /*3c390*/  HMMA.16816.F32.BF16 R20, R16, R12, R20 ;  /* 0x0000000c1014723c */ /* 0x008fe20000041814 */
[----:B------:R-:W-:-:S02]  /*3c3a0*/  IMAD.MOV.U32 R10, RZ, RZ, R12 ;  /* 0x000000ffff0a7224 */ /* 0x000fc400078e000c */
[----:B------:R-:W-:Y:S11]  /*3c3b0*/  IMAD.MOV.U32 R7, RZ, RZ, R13 ;  /* 0x000000ffff077224 */ /* 0x000ff600078e000d */
[----:B------:R-:W-:Y:S09]  /*3c3c0*/  @!UPT UIADD3 URZ, URZ, URZ, URZ ;  /* 0x0000003f3f3ff290 */ /* 0x000ff2000fffe03f */
[----:B------:R-:W-:Y:S01]  /*3c3d0*/  STL.64 [R1+0x4d0], R20 ;  /* 0x0004d01401007387 */ /* 0x000fe20000100a00 */
[----:B------:R-:W-:Y:S02]  /*3c3e0*/  STL.64 [R1+0x4d8], R22 ;  /* 0x0004d81601007387 */ /* 0x000fe40000100a00 */
[----:B------:R-:W3:Y:S02]  /*3c3f0*/  LDL.LU R12, [R1+0x830] ;  /* 0x00083000010c7983 */ /* 0x000ee40000300800 */
[----:B------:R-:W3:Y:S01]  /*3c400*/  LDL.LU R13, [R1+0x834] ;  /* 0x00083400010d7983 */ /* 0x000ee20000300800 */
[----:B-1----:R-:W2:Y:S01]  /*3c410*/  LDL.LU R14, [R1+0x838] ;  /* 0x00083800010e7983 */ /* 0x002ea20000300800 */
[----:B------:R-:W2:Y:S03]  /*3c420*/  LDL.LU R15, [R1+0x83c] ;  /* 0x00083c00010f7983 */ /* 0x000ea60000300800 */
[----:B--2---:R-:W-:Y:S01]  /*3c430*/  STL.64 [R1+0x28f8], R14 ;  /* 0x0028f80e01007387 */ /* 0x004fe20000100a00 */
[----:B---3--:R0:W-:Y:S03]  /*3c440*/  STL.64 [R1+0x28f0], R12 ;  /* 0x0028f00c01007387 */ /* 0x0081e60000100a00 */
[----:B0-----:R-:W4:Y:S01]  /*3c450*/  LDL.LU R12, [R1+0xc90] ;  /* 0x000c9000010c7983 */ /* 0x001f220000300800 */
[----:B------:R-:W4:Y:S02]  /*3c460*/  LDL.LU R13, [R1+0xc94] ;  /* 0x000c9400010d7983 */ /* 0x000f240000300800 */
[----:B------:R-:W4:Y:S02]  /*3c470*/  LDL.LU R14, [R1+0xc98] ;  /* 0x000c9800010e7983 */ /* 0x000f240000300800 */
[----:B------:R-:W4:Y:S01]  /*3c480*/  LDL.LU R15, [R1+0xc9c] ;  /* 0x000c9c00010f7983 */ /* 0x000f220000300800 */
[----:B------:R-:W-:Y:S01]  /*3c490*/  STL [R1+0x28d8], R10 ;  /* 0x0028d80a01007387 */ /* 0x000fe20000100800 */
[----:B------:R0:W-:Y:S03]  /*3c4a0*/  STL.64 [R1+0x28d0], R8 ;  /* 0x0028d00801007387 */ /* 0x0001e60000100a00 */
[----:B0-----:R-:W2:Y:S01]  /*3c4b0*/  LDL.64 R8, [R1+0x60] ;  /* 0x0000600001087983 */ /* 0x001ea20000100a00 */
[----:B------:R-:W3:Y:S02]  /*3c4c0*/  LDL.LU R20, [R1+0x7f0] ;  /* 0x0007f00001147983 */ /* 0x000ee40000300800 */
[----:B------:R-:W3:Y:S02]  /*3c4d0*/  LDL.LU R21, [R1+0x7f4] ;  /* 0x0007f40001157983 */ /* 0x000ee40000300800 */
[----:B------:R-:W2:Y:S01]  /*3c4e0*/  LDL.LU R22, [R1+0x7f8] ;  /* 0x0007f80001167983 */ /* 0x000ea20000300800 */
[----:B------:R-:W2:Y:S04]  /*3c4f0*/  LDL.LU R23, [R1+0x7fc] ;  /* 0x0007fc0001177983 */ /* 0x000ea80000300800 */
[----:B--2---:R-:W-:Y:S01]  /*3c500*/  STL.64 [R1+0x28a8], R22 ;  /* 0x0028a81601007387 */ /* 0x004fe20000100a00 */
[----:B---3--:R0:W-:Y:S02]  /*3c510*/  STL.64 [R1+0x28a0], R20 ;  /* 0x0028a01401007387 */ /* 0x0081e40000100a00 */
[----:B0-----:R-:W-:-:S02]  /*3c520*/  IMAD.MOV.U32 R20, RZ, RZ, R26 ;  /* 0x000000ffff147224 */ /* 0x001fc400078e001a */
[----:B------:R-:W-:-:S05]  /*3c530*/  IMAD.MOV.U32 R21, RZ, RZ, R11 ;  /* 0x000000ffff157224 */ /* 0x000fca00078e000b */
[----:B------:R0:W-:Y:S04]  /*3c540*/  STL.64 [R1+0x28b8], R20 ;  /* 0x0028b81401007387 */ /* 0x0001e80000100a00 */
[----:B0-----:R-:W2:Y:S01]  /*3c550*/  LDL.64 R20, [R1+0x40] ;  /* 0x0000400001147983 */ /* 0x001ea20000100a00 */
[----:B------:R-:W-:Y:S02]  /*3c560*/  STL [R1+0x2888], R7 ;  /* 0x0028880701007387 */ /* 0x000fe40000100800 */
[----:B------:R0:W-:Y:S02]  /*3c570*/  STL.64 [R1+0x2880], R4 ;  /* 0x0028800401007387 */ /* 0x0001e40000100a00 */
[----:B0-----:R-:W3:Y:S01]  /*3c580*/  LDL.64 R4, [R1+0x20] ;  /* 0x0000200001047983 */ /* 0x001ee20000100a00 */
[C---:B----4-:R-:W-:Y:S03]  /*3c590*/  HMMA.16816.F32.BF16 R12, R16.reuse, R24, R12 ;  /* 0x00000018100c723c */ /* 0x050fe6000004180c */
[----:B---3--:R0:W-:Y:S04]  /*3c5a0*/  STL.64 [R1+0x28b0], R4 ;  /* 0x0028b00401007387 */ /* 0x0081e80000100a00 */
[----:B0-----:R-:W3:Y:S01]  /*3c5b0*/  LDL.LU R4, [R1+0x800] ;  /* 0x0008000001047983 */ /* 0x001ee20000300800 */
[----:B------:R-:W3:Y:S02]  /*3c5c0*/  LDL.LU R5, [R1+0x804] ;  /* 0x0008040001057983 */ /* 0x000ee40000300800 */
[----:B------:R-:W4:Y:S02]  /*3c5d0*/  LDL.LU R6, [R1+0x808] ;  /* 0x0008080001067983 */ /* 0x000f240000300800 */
[----:B------:R-:W4:Y:S02]  /*3c5e0*/  LDL.LU R7, [R1+0x80c] ;  /* 0x00080c0001077983 */ /* 0x000f240000300800 */
[----:B----4-:R-:W-:Y:S01]  /*3c5f0*/  STL.64 [R1+0x28c8], R6 ;  /* 0x0028c80601007387 */ /* 0x010fe20000100a00 */
[----:B---3--:R0:W-:Y:S03]  /*3c600*/  STL.64 [R1+0x28c0], R4 ;  /* 0x0028c00401007387 */ /* 0x0081e60000100a00 */
[----:B0-----:R-:W2:Y:S01]  /*3c610*/  LDL.LU R4, [R1+0x810] ;  /* 0x0008100001047983 */ /* 0x001ea20000300800 */
[----:B------:R-:W2:Y:S02]  /*3c620*/  LDL.LU R5, [R1+0x814] ;  /* 0x0008140001057983 */ /* 0x000ea40000300800 */
[----:B------:R-:W2:Y:S02]  /*3c630*/  LDL.LU R6, [R1+0x818] ;  /* 0x0008180001067983 */ /* 0x000ea40000300800 */
[----:B------:R-:W2:Y:S01]  /*3c640*/  LDL.LU R7, [R1+0x81c] ;  /* 0x00081c0001077983 */ /* 0x000ea20000300800 */
[----:B------:R-:W-:Y:S01]  /*3c650*/  STL.64 [R1+0x4c0], R12 ;  /* 0x0004c00c01007387 */ /* 0x000fe20000100a00 */
[----:B------:R0:W-:Y:S03]  /*3c660*/  STL.64 [R1+0x4c8], R14 ;  /* 0x0004c80e01007387 */ /* 0x0001e60000100a00 */
[----:B0-----:R-:W3:Y:S01]  /*3c670*/  LDL.LU.64 R14, [R1+0x28f8] ;  /* 0x0028f800010e7983 */ /* 0x001ee20000300a00 */
[----:B------:R-:W3:Y:S02]  /*3c680*/  LDL.LU.64 R12, [R1+0x28f0] ;  /* 0x0028f000010c7983 */ /* 0x000ee40000300a00 */
[----:B------:R0:W-:Y:S02]  /*3c690*/  STL.64 [R1+0x27c0], R24 ;  /* 0x0027c01801007387 */ /* 0x0001e40000100a00 */
[----:B------:R-:W-:Y:S01]  /*3c6a0*/  IMAD.MOV.U32 R11, RZ, RZ, R9 ;  /* 0x000000ffff0b7224 */ /* 0x000fe200078e0009 */
[----:B0-----:R-:W4:Y:S01]  /*3c6b0*/  LDL.64 R24, [R1+0x50] ;  /* 0x0000500001187983 */ /* 0x001f220000100a00 */
[----:B---3--:R-:W-:Y:S11]  /*3c6c0*/  HMMA.16816.F32.BF16 R12, R16, R8, R12 ;  /* 0x00000008100c723c */ /* 0x008ff6000004180c */
[----:B------:R-:W-:Y:S11]  /*3c6d0*/  @!UPT UIADD3 URZ, URZ, URZ, URZ ;  /* 0x0000003f3f3ff290 */ /* 0x000ff6000fffe03f */
[----:B------:R-:W-:Y:S01]  /*3c6e0*/  @!UPT UIADD3 URZ, URZ, URZ, URZ ;  /* 0x0000003f3f3ff290 */ /* 0x000fe2000fffe03f */
[----:B------:R-:W-:Y:S01]  /*3c6f0*/  STL.64 [R1+0x830], R12 ;  /* 0x0008300c01007387 */ /* 0x000fe20000100a00 */
[----:B------:R0:W-:Y:S03]  /*3c700*/  STL.64 [R1+0x838], R14 ;  /* 0x0008380e01007387 */ /* 0x0001e60000100a00 */
[----:B0-----:R-:W3:Y:S01]  /*3c710*/  LDL.LU R15, [R1+0x28e8] ;  /* 0x0028e800010f7983 */ /* 0x001ee20000300800 */
[----:B------:R-:W2:Y:S02]  /*3c720*/  LDL.LU.64 R12, [R1+0x28e0] ;  /* 0x0028e000010c7983 */ /* 0x000ea40000300a00 */
[----:B------:R-:W-:Y:S02]  /*3c730*/  IMAD.MOV.U32 R14, RZ, RZ, R8 ;  /* 0x000000ffff0e7224 */ /* 0x000fe400078e0008 */
[----:B------:R-:W3:Y:S01]  /*3c740*/  LDL.LU R10, [R1+0x28d8] ;  /* 0x0028d800010a7983 */ /* 0x000ee20000300800 */
[----:B------:R-:W3:Y:S02]  /*3c750*/  LDL.LU.64 R8, [R1+0x28d0] ;  /* 0x0028d00001087983 */ /* 0x000ee40000300a00 */
[----:B------:R-:W-:Y:S02]  /*3c760*/  STL [R1+0x2878], R14 ;  /* 0x0028780e01007387 */ /* 0x000fe40000100800 */
[----:B--2---:R-:W-:Y:S01]  /*3c770*/  STL.64 [R1+0x2870], R12 ;  /* 0x0028700c01007387 */ /* 0x004fe20000100a00 */
[----:B---3--:R-:W-:Y:S03]  /*3c780*/  STL.64 [R1+0x2848], R10 ;  /* 0x0028480a01007387 */ /* 0x008fe60000100a00 */
[----:B------:R0:W-:Y:S04]  /*3c790*/  STL.64 [R1+0x2840], R8 ;  /* 0x0028400801007387 */ /* 0x0001e80000100a00 */
[----:B0-----:R-:W2:Y:S01]  /*3c7a0*/  LDL.LU R8, [R1+0x820] ;  /* 0x0008200001087983 */ /* 0x001ea20000300800 */
[----:B------:R-:W2:Y:S02]  /*3c7b0*/  LDL.LU R9, [R1+0x824] ;  /* 0x0008240001097983 */ /* 0x000ea40000300800 */
[----:B------:R-:W2:Y:S02]  /*3c7c0*/  LDL.LU R10, [R1+0x828] ;  /* 0x00082800010a7983 */ /* 0x000ea40000300800 */
[----:B------:R-:W2:Y:S02]  /*3c7d0*/  LDL.LU R11, [R1+0x82c] ;  /* 0x00082c00010b7983 */ /* 0x000ea40000300800 */
[----:B----4-:R-:W-:-:S02]  /*3c7e0*/  IMAD.MOV.U32 R29, RZ, RZ, R24 ;  /* 0x000000ffff1d7224 */ /* 0x010fc400078e0018 */
[----:B------:R-:W-:Y:S01]  /*3c7f0*/  IMAD.MOV.U32 R28, RZ, RZ, R25 ;  /* 0x000000ffff1c7224 */ /* 0x000fe200078e0019 */
[C---:B--2---:R-:W-:Y:S11]  /*3c800*/  HMMA.16816.F32.BF16 R8, R16.reuse, R24, R8 ;  /* 0x000000181008723c */ /* 0x044ff60000041808 */
[----:B------:R-:W-:Y:S11]  /*3c810*/  @!UPT UIADD3 URZ, URZ, URZ, URZ ;  /* 0x0000003f3f3ff290 */ /* 0x000ff6000fffe03f */
[----:B------:R-:W-:Y:S01]  /*3c820*/  @!UPT UIADD3 URZ, URZ, URZ, URZ ;  /* 0x0000003f3f3ff290 */ /* 0x000fe2000fffe03f */
[----:B------:R0:W-:Y:S01]  /*3c830*/  STL.64 [R1+0x820], R8 ;  /* 0x0008200801007387 */ /* 0x0001e20000100a00 */
[----:B------:R1:W-:Y:S02]  /*3c840*/  STL.64 [R1+0x828], R10 ;  /* 0x0008280a01007387 */ /* 0x0003e40000100a00 */
[----:B------:R-:W2:Y:S02]  /*3c850*/  LDL.LU R24, [R1+0x7e0] ;  /* 0x0007e00001187983 */ /* 0x000ea40000300800 */
[----:B------:R-:W2:Y:S01]  /*3c860*/  LDL.LU R25, [R1+0x7e4] ;  /* 0x0007e40001197983 */ /* 0x000ea20000300800 */
[----:B------:R-:W2:Y:S01]  /*3c870*/  LDL.LU R26, [R1+0x7e8] ;  /* 0x0007e800011a7983 */ /* 0x000ea20000300800 */
[----:B------:R-:W2:Y:S02]  /*3c880*/  LDL.LU R27, [R1+0x7ec] ;  /* 0x0007ec00011b7983 */ /* 0x000ea40000300800 */
[----:B------:R-:W2:Y:S01]  /*3c890*/  LDL.64 R12, [R1+0x10] ;  /* 0x00001000010c7983 */ /* 0x000ea20000100a00 */
[----:B0-----:R-:W3:Y:S01]  /*3c8a0*/  LDL.LU R8, [R1+0x7c0] ;  /* 0x0007c00001087983 */ /* 0x001ee20000300800 */
[----:B------:R-:W3:Y:S02]  /*3c8b0*/  LDL.LU R9, [R1+0x7c4] ;  /* 0x0007c40001097983 */ /* 0x000ee40000300800 */
[----:B-1----:R-:W4:Y:S02]  /*3c8c0*/  LDL.LU R10, [R1+0x7c8] ;  /* 0x0007c800010a7983 */ /* 0x002f240000300800 */
[----:B------:R-:W4:Y:S01]  /*3c8d0*/  LDL.LU R11, [R1+0x7cc] ;  /* 0x0007cc00010b7983 */ /* 0x000f220000300800 */
[----:B------:R-:W-:Y:S01]  /*3c8e0*/  HMMA.16816.F32.BF16 R4, R16, R20, R4 ;  /* 0x000000141004723c */ /* 0x000fe20000041804 */
[----:B------:R-:W-:-:S02]  /*3c8f0*/  IMAD.MOV.U32 R0, RZ, RZ, R20 ;  /* 0x000000ffff007224 */ /* 0x000fc400078e0014 */
[----:B------:R-:W-:Y:S01]  /*3c900*/  IMAD.MOV.U32 R2, RZ, RZ, R21 ;  /* 0x000000ffff027224 */ /* 0x000fe200078e0015 */
[----:B----4-:R-:W-:Y:S01]  /*3c910*/  STL.64 [R1+0x2858], R10 ;  /* 0x0028580a01007387 */ /* 0x010fe20000100a00 */
[----:B---3--:R0:W-:Y:S03]  /*3c920*/  STL.64 [R1+0x2850], R8 ;  /* 0x0028500801007387 */ /* 0x0081e60000100a00 */
[----:B0-----:R-:W3:Y:S11]  /*3c930*/  LDL R8, [R1] ;  /* 0x0000000001087983 */ /* 0x001ef60000100800 */
[----:B------:R-:W-:Y:S04]  /*3c940*/  @!UPT UIADD3 URZ, URZ, URZ, URZ ;  /* 0x0000003f3f3ff290 */ /* 0x000fe8000fffe03f */
[----:B------:R-:W-:Y:S02]  /*3c950*/  STL.64 [R1+0x810], R4 ;  /* 0x0008100401007387 */ /* 0x000fe40000100a00 */
[----:B------:R0:W-:Y:S02]  /*3c960*/  STL.64 [R1+0x818], R6 ;  /* 0x0008180601007387 */ /* 0x0001e40000100a00 */
[----:B0-----:R-:W4:Y:S01]  /*3c970*/  LDL.LU.64 R6, [R1+0x28c8] ;  /* 0x0028c80001067983 */ /* 0x001f220000300a00 */
[----:B------:R-:W4:Y:S02]  /*3c980*/  LDL.LU.64 R4, [R1+0x28c0] ;  /* 0x0028c00001047983 */ /* 0x000f240000300a00 */
[----:B------:R-:W4:Y:S02]  /*3c990*/  LDL.LU.64 R20, [R1+0x28b8] ;  /* 0x0028b80001147983 */ /* 0x000f240000300a00 */
[C---:B----4-:R-:W-:Y:S01]  /*3c9a0*/  HMMA.16816.F32.BF16 R20, R16.reuse, R20, R4 ;  /* 0x000000141014723c */ /* 0x050fe20000041804 */
[----:B------:R-:W4:Y:S11]  /*3c9b0*/  LDL.LU.64 R4, [R1+0x28b0] ;  /* 0x0028b00001047983 */ /* 0x000f360000300a00 */
[----:B------:R-:W-:Y:S11]  /*3c9c0*/  @!UPT UIADD3 URZ, URZ, URZ, URZ ;  /* 0x0000003f3f3ff290 */ /* 0x000ff6000fffe03f */
[----:B------:R-:W-:Y:S01]  /*3c9d0*/  STL.64 [R1+0x800], R20 ;  /* 0x0008001401007387 */ /* 0x000fe20000100a00 */
[----:B------:R0:W-:Y:S03]  /*3c9e0*/  STL.64 [R1+0x808], R22 ;  /* 0x0008081601007387 */ /* 0x0001e60000100a00 */
[----:B0-----:R-:W2:Y:S01]  /*3c9f0*/  LDL.LU.64 R22, [R1+0x28a8] ;  /* 0x0028a80001167983 */ /* 0x001ea20000300a00 */
[----:B------:R-:W2:Y:S02]  /*3ca00*/  LDL.LU.64 R20, [R1+0x28a0] ;  /* 0x0028a00001147983 */ /* 0x000ea40000300a00 */
[----:B----4-:R-:W-:Y:S01]  /*3ca10*/  IMAD.MOV.U32 R6, RZ, RZ, R5 ;  /* 0x000000ffff067224 */ /* 0x010fe200078e0005 */
[C---:B--2---:R-:W-:Y:S11]  /*3ca20*/  HMMA.16816.F32.BF16 R20, R16.reuse, R4, R20 ;  /* 0x000000041014723c */ /* 0x044ff60000041814 */
[----:B------:R-:W-:Y:S11]  /*3ca30*/  @!UPT UIADD3 URZ, URZ, URZ, URZ ;  /* 0x0000003f3f3ff290 */ /* 0x000ff6000fffe03f */
[----:B------:R-:W-:Y:S01]  /*3ca40*/  @!UPT UIADD3 URZ, URZ, URZ, URZ ;  /* 0x0000003f3f3ff290 */ /* 0x000fe2000fffe03f */
[----:B------:R-:W-:Y:S01]  /*3ca50*/  STL.64 [R1+0x7f0], R20 ;  /* 0x0007f01401007387 */ /* 0x000fe20000100a00 */
[----:B------:R0:W-:Y:S03]  /*3ca60*/  STL.64 [R1+0x7f8], R22 ;  /* 0x0007f81601007387 */ /* 0x0001e60000100a00 */
[----:B0-----:R-:W2:Y:S01]  /*3ca70*/  LDL.LU R22, [R1+0x2898] ;  /* 0x0028980001167983 */ /* 0x001ea20000300800 */
[----:B------:R-:W4:Y:S02]  /*3ca80*/  LDL.LU.64 R20, [R1+0x2890] ;  /* 0x0028900001147983 */ /* 0x000f240000300a00 */
[----:B------:R-:W-:Y:S02]  /*3ca90*/  IMAD.MOV.U32 R23, RZ, RZ, R4 ;  /* 0x000000ffff177224 */ /* 0x000fe400078e0004 */
[----:B------:R-:W2:Y:S01]  /*3caa0*/  LDL.LU R7, [R1+0x2888] ;  /* 0x0028880001077983 */ /* 0x000ea20000300800 */
[----:B------:R-:W3:Y:S01]  /*3cab0*/  LDL.LU.64 R4, [R1+0x2880] ;  /* 0x0028800001047983 */ /* 0x000ee20000300a00 */
[----:B------:R-:W-:Y:S03]  /*3cac0*/  HMMA.16816.F32.BF16 R24, R16, R12, R24 ;  /* 0x0000000c1018723c */ /* 0x000fe60000041818 */
        /* <DEDUP_REMOVED lines=8> */
[----:B---3--:R-:W-:Y:S01]  /*3cb50*/  STL.64 [R1+0x2868], R6 ;  /* 0x0028680601007387 */ /* 0x008fe20000100a00 */
[----:B--2---:R0:W-:Y:S03]  /*3cb60*/  STL.64 [R1+0x2860], R4 ;  /* 0x0028600401007387 */ /* 0x0041e60000100a00 */
[----:B0-----:R-:W2:Y:S01]  /*3cb70*/  LDL.LU R4, [R1+0x7d0] ;  /* 0x0007d00001047983 */ /* 0x001ea20000300800 */
[----:B------:R-:W2:Y:S02]  /*3cb80*/  LDL.LU R5, [R1+0x7d4] ;  /* 0x0007d40001057983 */ /* 0x000ea40000300800 */
[----:B------:R-:W2:Y:S02]  /*3cb90*/  LDL.LU R6, [R1+0x7d8] ;  /* 0x0007d80001067983 */ /* 0x000ea40000300800 */
[----:B------:R-:W2:Y:S01]  /*3cba0*/  LDL.LU R7, [R1+0x7dc] ;  /* 0x0007dc0001077983 */ /* 0x000ea20000300800 */
[----:B------:R-:W-:Y:S01]  /*3cbb0*/  STL.64 [R1+0x2828], R22 ;  /* 0x0028281601007387 */ /* 0x000fe20000100a00 */
[----:B----4-:R0:W-:Y:S03]  /*3cbc0*/  STL.64 [R1+0x2820], R20 ;  /* 0x0028201401007387 */ /* 0x0101e60000100a00 */
[----:B0-----:R-:W3:Y:S01]  /*3cbd0*/  LDL.LU R20, [R1+0xb10] ;  /* 0x000b100001147983 */ /* 0x001ee20000300800 */
[----:B------:R-:W3:Y:S02]  /*3cbe0*/  LDL.LU R21, [R1+0xb14] ;  /* 0x000b140001157983 */ /* 0x000ee40000300800 */
[----:B------:R-:W3:Y:S02]  /*3cbf0*/  LDL.LU R22, [R1+0xb18] ;  /* 0x000b180001167983 */ /* 0x000ee40000300800 */
[----:B------:R-:W3:Y:S01]  /*3cc00*/  LDL.LU R23, [R1+0xb1c] ;  /* 0x000b1c0001177983 */ /* 0x000ee20000300800 */
[----:B------:R0:W-:Y:S01]  /*3cc10*/  STL.64 [R1+0x7e0], R24 ;  /* 0x0007e01801007387 */ /* 0x0001e20000100a00 */
[----:B------:R-:W-:Y:S02]  /*3cc20*/  STL.64 [R1+0x7e8], R26 ;  /* 0x0007e81a01007387 */ /* 0x000fe40000100a00 */
[----:B------:R-:W4:Y:S02]  /*3cc30*/  LDL.LU R14, [R1+0x2878] ;  /* 0x00287800010e7983 */ /* 0x000f240000300800 */
[----:B0-----:R-:W-:-:S02]  /*3cc40*/  IMAD.MOV.U32 R24, RZ, RZ, R12 ;  /* 0x000000ffff187224 */ /* 0x001fc400078e000c */
[----:B------:R-:W3:Y:S03]  /*3cc50*/  LDL.LU.64 R12, [R1+0x2870] ;  /* 0x00287000010c7983 */ /* 0x000ee60000300a00 */
[----:B------:R0:W-:Y:S02]  /*3cc60*/  STL [R1+0x27e8], R24 ;  /* 0x0027e81801007387 */ /* 0x0001e40000100800 */
[----:B0-----:R-:W3:Y:S01]  /*3cc70*/  LDL.LU R24, [R1+0xa70] ;  /* 0x000a700001187983 */ /* 0x001ee20000300800 */
[----:B------:R-:W3:Y:S02]  /*3cc80*/  LDL.LU R25, [R1+0xa74] ;  /* 0x000a740001197983 */ /* 0x000ee40000300800 */
[----:B------:R-:W3:Y:S02]  /*3cc90*/  LDL.LU R26, [R1+0xa78] ;  /* 0x000a7800011a7983 */ /* 0x000ee40000300800 */
[----:B------:R-:W3:Y:S01]  /*3cca0*/  LDL.LU R27, [R1+0xa7c] ;  /* 0x000a7c00011b7983 */ /* 0x000ee20000300800 */
[C---:B--2---:R-:W-:Y:S01]  /*3ccb0*/  HMMA.16816.F32.BF16 R8, R16.reuse, R8, R4 ;  /* 0x000000081008723c */ /* 0x044fe20000041804 */
[----:B---3--:R-:W-:Y:S01]  /*3ccc0*/  STL.64 [R1+0x27f8], R26 ;  /* 0x0027f81a01007387 */ /* 0x008fe20000100a00 */
[----:B------:R0:W-:Y:S03]  /*3ccd0*/  STL.64 [R1+0x27f0], R24 ;  /* 0x0027f01801007387 */ /* 0x0001e60000100a00 */
[----:B0-----:R-:W2:Y:S04]  /*3cce0*/  LDL R24, [R1+0xc0] ;  /* 0x0000c00001187983 */ /* 0x001ea80000100800 */
[----:B------:R-:W2:Y:S01]  /*3ccf0*/  LDL R25, [R1+0xc4] ;  /* 0x0000c40001197983 */ /* 0x000ea20000100800 */
[----:B------:R-:W3:Y:S02]  /*3cd00*/  LDL.LU.64 R6, [R1+0x2868] ;  /* 0x0028680001067983 */ /* 0x000ee40000300a00 */
[----:B------:R-:W3:Y:S11]  /*3cd10*/  LDL.LU.64 R4, [R1+0x2860] ;  /* 0x0028600001047983 */ /* 0x000ef60000300a00 */
[----:B------:R-:W-:Y:S01]  /*3cd20*/  STL.64 [R1+0x7d0], R8 ;  /* 0x0007d00801007387 */ /* 0x000fe20000100a00 */
[----:B------:R0:W-:Y:S04]  /*3cd30*/  STL.64 [R1+0x7d8], R10 ;  /* 0x0007d80a01007387 */ /* 0x0001e80000100a00 */
        /* <DEDUP_REMOVED lines=8> */
[----:B------:R-:W3:Y:S02]  /*3cdc0*/  LDL.LU.64 R8, [R1+0x2840] ;  /* 0x0028400001087983 */ /* 0x000ee40000300a00 */
[----:B------:R0:W-:Y:S02]  /*3cdd0*/  STL.64 [R1+0x2748], R12 ;  /* 0x0027480c01007387 */ /* 0x0001e40000100a00 */
[----:B----4-:R1:W-:Y:S01]  /*3cde0*/  STL.64 [R1+0x2800], R14 ;  /* 0x0028000e01007387 */ /* 0x0103e20000100a00 */
[----:B0-----:R-:W4:Y:S01]  /*3cdf0*/  LDL.LU R12, [R1+0xa80] ;  /* 0x000a8000010c7983 */ /* 0x001f220000300800 */
[----:B------:R-:W4:Y:S02]  /*3ce00*/  LDL.LU R13, [R1+0xa84] ;  /* 0x000a8400010d7983 */ /* 0x000f240000300800 */
[----:B-1----:R-:W4:Y:S02]  /*3ce10*/  LDL.LU R14, [R1+0xa88] ;  /* 0x000a8800010e7983 */ /* 0x002f240000300800 */
[----:B------:R-:W4:Y:S01]  /*3ce20*/  LDL.LU R15, [R1+0xa8c] ;  /* 0x000a8c00010f7983 */ /* 0x000f220000300800 */
[C---:B---3--:R-:W-:Y:S11]  /*3ce30*/  HMMA.16816.F32.BF16 R4, R16.reuse, R8, R4 ;  /* 0x000000081004723c */ /* 0x048ff60000041804 */
[----:B------:R-:W-:Y:S11]  /*3ce40*/  @!UPT UIADD3 URZ, URZ, URZ, URZ ;  /* 0x0000003f3f3ff290 */ /* 0x000ff6000fffe03f */
[----:B------:R-:W-:Y:S01]  /*3ce50*/  @!UPT UIADD3 URZ, URZ, URZ, URZ ;  /* 0x0000003f3f3ff290 */ /* 0x000fe2000fffe03f */
[----:B------:R-:W-:Y:S01]  /*3ce60*/  STL.64 [R1+0x7b0], R4 ;  /* 0x0007b00401007387 */ /* 0x000fe20000100a00 */
[----:B------:R0:W-:Y:S03]  /*3ce70*/  STL.64 [R1+0x7b8], R6 ;  /* 0x0007b80601007387 */ /* 0x0001e60000100a00 */
[----:B0-----:R-:W3:Y:S01]  /*3ce80*/  LDL.LU.64 R6, [R1+0x2838] ;  /* 0x0028380001067983 */ /* 0x001ee20000300a00 */
[----:B------:R-:W2:Y:S02]  /*3ce90*/  LDL.LU.64 R4, [R1+0x2830] ;  /* 0x0028300001047983 */ /* 0x000ea40000300a00 */
[----:B------:R-:W-:Y:S01]  /*3cea0*/  STL.64 [R1+0x2740], R8 ;  /* 0x0027400801007387 */ /* 0x000fe20000100a00 */
[----:B--2---:R-:W-:Y:S01]  /*3ceb0*/  HMMA.16816.F32.BF16 R16, R16, R4, R20 ;  /* 0x000000041010723c */ /* 0x004fe20000041814 */
[----:B------:R-:W2:Y:S01]  /*3cec0*/  LDL.LU.64 R22, [R1+0x2828] ;  /* 0x0028280001167983 */ /* 0x000ea20000300a00 */
[----:B------:R-:W3:Y:S11]  /*3ced0*/  LDL.LU.64 R20, [R1+0x2820] ;  /* 0x0028200001147983 */ /* 0x000ef60000300a00 */
[----:B------:R-:W-:Y:S10]  /*3cee0*/  @!UPT UIADD3 URZ, URZ, URZ, URZ ;  /* 0x0000003f3f3ff290 */ /* 0x000ff4000fffe03f */
[----:B------:R2:W-:Y:S01]  /*3cef0*/  STL.64 [R1+0x4b0], R16 ;  /* 0x0004b01001007387 */ /* 0x0005e20000100a00 */
[----:B------:R-:W-:Y:S02]  /*3cf00*/  STL.64 [R1+0x4b8], R18 ;  /* 0x0004b81201007387 */ /* 0x000fe40000100a00 */
[----:B--2---:R-:W-:Y:S02]  /*3cf10*/  IMAD.MOV.U32 R17, RZ, RZ, R22 ;  /* 0x000000ffff117224 */ /* 0x004fe400078e0016 */
[----:B---3--:R-:W-:Y:S02]  /*3cf20*/  IMAD.MOV.U32 R16, RZ, RZ, R21 ;  /* 0x000000ffff107224 */ /* 0x008fe400078e0015 */
[----:B------:R-:W4:Y:S01]  /*3cf30*/  LDL.LU R21, [R1+0x281c] ;  /* 0x00281c0001157983 */ /* 0x000f220000300800 */
[----:B------:R-:W4:Y:S02]  /*3cf40*/  LDL.LU R22, [R1+0x2818] ;  /* 0x0028180001167983 */ /* 0x000f240000300800 */
[----:B------:R0:W-:Y:S02]  /*3cf50*/  STL.64 [R1+0x2738], R4 ;  /* 0x0027380401007387 */ /* 0x0001e40000100a00 */
[----:B0-----:R-:W-:-:S02]  /*3cf60*/  IMAD.MOV.U32 R4, RZ, RZ, R23 ;  /* 0x000000ffff047224 */ /* 0x001fc400078e0017 */
[----:B------:R-:W4:Y:S01]  /*3cf70*/  LDL.LU R23, [R1+0x2814] ;  /* 0x0028140001177983 */ /* 0x000f220000300800 */
[----:B------:R-:W-:Y:S02]  /*3cf80*/  IMAD.MOV.U32 R5, RZ, RZ, R6 ;  /* 0x000000ffff057224 */ /* 0x000fe400078e0006 */
[----:B------:R-:W2:Y:S03]  /*3cf90*/  LDL.LU R6, [R1+0x2810] ;  /* 0x0028100001067983 */ /* 0x000ea60000300800 */
[----:B------:R0:W-:Y:S04]  /*3cfa0*/  STL.64 [R1+0x2760], R4 ;  /* 0x0027600401007387 */ /* 0x0001e80000100a00 */
[----:B0-----:R-:W3:Y:S01]  /*3cfb0*/  LDL.64 R4, [R1+0x30] ;  /* 0x0000300001047983 */ /* 0x001ee20000100a00 */
[----:B----4-:R-:W-:Y:S03]  /*3cfc0*/  HMMA.16816.F32.BF16 R24, R20, R24, R12 ;  /* 0x000000181418723c */ /* 0x010fe6000004180c */
[----:B---3--:R0:W-:Y:S02]  /*3cfd0*/  STL.64 [R1+0x2770], R4 ;  /* 0x0027700401007387 */ /* 0x0081e40000100a00 */
[----:B0-----:R-:W-:-:S02]  /*3cfe0*/  IMAD.MOV.U32 R4, RZ, RZ, R0 ;  /* 0x000000ffff047224 */ /* 0x001fc400078e0000 */
[----:B------:R-:W-:Y:S01]  /*3cff0*/  IMAD.MOV.U32 R5, RZ, RZ, R2 ;  /* 0x000000ffff057224 */ /* 0x000fe200078e0002 */
[----:B------:R-:W3:Y:S01]  /*3d000*/  LDL.LU R0, [R1+0x280c] ;  /* 0x00280c0001007983 */ /* 0x000ee20000300800 */
[----:B------:R-:W4:Y:S03]  /*3d010*/  LDL.LU R2, [R1+0x2808] ;  /* 0x0028080001027983 */ /* 0x000f260000300800 */
[----:B------:R-:W-:Y:S01]  /*3d020*/  STL.64 [R1+0x2788], R4 ;  /* 0x0027880401007387 */ /* 0x000fe20000100a00 */
[----:B------:R-:W2:Y:S10]  /*3d030*/  LDL.LU.64 R14, [R1+0x2800] ;  /* 0x00280000010e7983 */ /* 0x000eb40000300a00 */
[----:B------:R-:W-:Y:S02]  /*3d040*/  STL.64 [R1+0x2c0], R24 ;  /* 0x0002c01801007387 */ /* 0x000fe40000100a00 */
[----:B------:R0:W-:Y:S02]  /*3d050*/  STL.64 [R1+0x2c8], R26 ;  /* 0x0002c81a01007387 */ /* 0x0001e40000100a00 */
[----:B0-----:R-:W2:Y:S01]  /*3d060*/  LDL.LU.64 R26, [R1+0x27f8] ;  /* 0x0027f800011a7983 */ /* 0x001ea20000300a00 */
[----:B------:R-:W2:Y:S02]  /*3d070*/  LDL.LU.64 R24, [R1+0x27f0] ;  /* 0x0027f00001187983 */ /* 0x000ea40000300a00 */
[----:B------:R-:W-:-:S02]  /*3d080*/  IMAD.MOV.U32 R4, RZ, RZ, R29 ;  /* 0x000000ffff047224 */ /* 0x000fc400078e001d */
[----:B------:R-:W-:-:S05]  /*3d090*/  IMAD.MOV.U32 R5, RZ, RZ, R28 ;  /* 0x000000ffff057224 */ /* 0x000fca00078e001c */
[----:B------:R0:W-:Y:S01]  /*3d0a0*/  STL.64 [R1+0x27a0], R4 ;  /* 0x0027a00401007387 */ /* 0x0001e20000100a00 */
[----:B--2---:R-:W-:Y:S03]  /*3d0b0*/  HMMA.16816.F32.BF16 R16, R20, R16, R24 ;  /* 0x000000101410723c */ /* 0x004fe60000041818 */
[----:B------:R-:W2:Y:S01]  /*3d0c0*/  LDL.LU R24, [R1+0x27e8] ;  /* 0x0027e80001187983 */ /* 0x000ea20000300800 */
[----:B------:R-:W-:Y:S02]  /*3d0d0*/  IMAD.MOV.U32 R12, RZ, RZ, R10 ;  /* 0x000000ffff0c7224 */ /* 0x000fe400078e000a */
[----:B------:R-:W-:Y:S02]  /*3d0e0*/  IMAD.MOV.U32 R13, RZ, RZ, R7 ;  /* 0x000000ffff0d7224 */ /* 0x000fe400078e0007 */
[----:B------:R-:W-:Y:S02]  /*3d0f0*/  IMAD.MOV.U32 R25, RZ, RZ, R3 ;  /* 0x000000ffff197224 */ /* 0x000fe400078e0003 */
[----:B0-----:R-:W-:Y:S11]  /*3d100*/  IMAD.MOV.U32 R4, RZ, RZ, R14 ;  /* 0x000000ffff047224 */ /* 0x001ff600078e000e */
[----:B------:R-:W-:Y:S02]  /*3d110*/  @!UPT UIADD3 URZ, URZ, URZ, URZ ;  /* 0x0000003f3f3ff290 */ /* 0x000fe4000fffe03f */
[----:B------:R0:W-:Y:S01]  /*3d120*/  STL.64 [R1+0x2b0], R16 ;  /* 0x0002b01001007387 */ /* 0x0001e20000100a00 */
[----:B------:R-:W-:Y:S02]  /*3d130*/  STL.64 [R1+0x2b8], R18 ;  /* 0x0002b81201007387 */ /* 0x000fe40000100a00 */
[----:B------:R1:W-:Y:S02]  /*3d140*/  STL.64 [R1+0x27c8], R12 ;  /* 0x0027c80c01007387 */ /* 0x0003e40000100a00 */
[----:B0-----:R-:W-:Y:S02]  /*3d150*/  IMAD.MOV.U32 R17, RZ, RZ, R15 ;  /* 0x000000ffff117224 */ /* 0x001fe400078e000f */
[----:B--2---:R-:W-:Y:S02]  /*3d160*/  IMAD.MOV.U32 R16, RZ, RZ, R24 ;  /* 0x000000ffff107224 */ /* 0x004fe400078e0018 */
[----:B------:R-:W-:-:S05]  /*3d170*/  IMAD.MOV.U32 R24, RZ, RZ, R6 ;  /* 0x000000ffff187224 */ /* 0x000fca00078e0006 */
[----:B------:R-:W-:Y:S01]  /*3d180*/  STL.64 [R1+0x27d0], R24 ;  /* 0x0027d01801007387 */ /* 0x000fe20000100a00 */
[----:B-1----:R-:W2:Y:S02]  /*3d190*/  LDL.LU R12, [R1+0xa50] ;  /* 0x000a5000010c7983 */ /* 0x002ea40000300800 */
[----:B------:R-:W2:Y:S02]  /*3d1a0*/  LDL.LU R13, [R1+0xa54] ;  /* 0x000a5400010d7983 */ /* 0x000ea40000300800 */
[----:B------:R-:W2:Y:S01]  /*3d1b0*/  LDL.LU R14, [R1+0xa58] ;  /* 0x000a5800010e7983 */ /* 0x000ea20000300800 */
[----:B------:R-:W2:Y:S01]  /*3d1c0*/  LDL.LU R15, [R1+0xa5c] ;  /* 0x000a5c00010f7983 */ /* 0x000ea20000300800 */
[----:B------:R-:W-:-:S03]  /*3d1d0*/  IMAD.MOV.U32 R5, RZ, RZ, R11 ;  /* 0x000000ffff057224 */ /* 0x000fc600078e000b */
[----:B--2---:R-:W-:Y:S01]  /*3d1e0*/  STL.64 [R1+0x27e0], R14 ;  /* 0x0027e00e01007387 */ /* 0x004fe20000100a00 */
[----:B------:R0:W-:Y:S03]  /*3d1f0*/  STL.64 [R1+0x27d8], R12 ;  /* 0x0027d80c01007387 */ /* 0x0001e60000100a00 */
        /* <DEDUP_REMOVED lines=8> */
[----:B------:R-:W-:Y:S01]  /*3d280*/  STL.64 [R1+0x27b8], R4 ;  /* 0x0027b80401007387 */ /* 0x000fe20000100a00 */
[----:B------:R0:W-:Y:S03]  /*3d290*/  STL.64 [R1+0x2768], R16 ;  /* 0x0027681001007387 */ /* 0x0001e60000100a00 */
        /* <DEDUP_REMOVED lines=8> */
[----:B--2---:R-:W-:Y:S01]  /*3d320*/  STL.64 [R1+0x2780], R18 ;  /* 0x0027801201007387 */ /* 0x004fe20000100a00 */
[----:B------:R0:W-:Y:S03]  /*3d330*/  STL.64 [R1+0x2778], R16 ;  /* 0x0027781001007387 */ /* 0x0001e60000100a00 */
[----:B0-----:R-:W2:Y:S01]  /*3d340*/  LDL.LU R16, [R1+0xa00] ;  /* 0x000a000001107983 */ /* 0x001ea20000300800 */
[----:B------:R-:W2:Y:S02]  /*3d350*/  LDL.LU R17, [R1+0xa04] ;  /* 0x000a040001117983 */ /* 0x000ea40000300800 */
[----:B------:R-:W2:Y:S02]  /*3d360*/  LDL.LU R18, [R1+0xa08] ;  /* 0x000a080001127983 */ /* 0x000ea40000300800 */
[----:B------:R-:W2:Y:S02]  /*3d370*/  LDL.LU R19, [R1+0xa0c] ;  /* 0x000a0c0001137983 */ /* 0x000ea40000300800 */
[----:B----4-:R-:W-:-:S02]  /*3d380*/  IMAD.MOV.U32 R24, RZ, RZ, R2 ;  /* 0x000000ffff187224 */ /* 0x010fc400078e0002 */
[----:B---3--:R-:W-:-:S07]  /*3d390*/  IMAD.MOV.U32 R25, RZ, RZ, R0 ;  /* 0x000000ffff197224 */ /* 0x008fce00078e0000 */
[C---:B------:R-:W-:Y:S01]  /*3d3a0*/  HMMA.16816.F32.BF16 R24, R20.reuse, R24, R12 ;  /* 0x000000181418723c */ /* 0x040fe2000004180c */
        /* <DEDUP_REMOVED lines=11> */
[----:B------:R-:W2:Y:S01]  /*3d460*/  LDL.LU R19, [R1+0xa2c] ;  /* 0x000a2c0001137983 */ /* 0x000ea20000300800 */
[----:B------:R-:W3:Y:S01]  /*3d470*/  LDL.LU.64 R14, [R1+0x27e0] ;  /* 0x0027e000010e7983 */ /* 0x000ee20000300a00 */
[----:B------:R-:W3:Y:S02]  /*3d480*/  LDL.LU.64 R12, [R1+0x27d8] ;  /* 0x0027d800010c7983 */ /* 0x000ee40000300a00 */
[----:B------:R0:W-:Y:S02]  /*3d490*/  STL.64 [R1+0x2a0], R24 ;  /* 0x0002a01801007387 */ /* 0x0001e40000100a00 */
[----:B------:R3:W-:Y:S01]  /*3d4a0*/  STL.64 [R1+0x2a8], R26 ;  /* 0x0002a81a01007387 */ /* 0x0007e20000100a00 */
[----:B0-----:R-:W3:Y:S02]  /*3d4b0*/  LDL.LU.64 R24, [R1+0x27d0] ;  /* 0x0027d00001187983 */ /* 0x001ee40000300a00 */
[C---:B---3--:R-:W-:Y:S02]  /*3d4c0*/  HMMA.16816.F32.BF16 R24, R20.reuse, R24, R12 ;  /* 0x000000181418723c */ /* 0x048fe4000004180c */
[----:B------:R-:W3:Y:S11]  /*3d4d0*/  LDL.LU.64 R12, [R1+0x27c8] ;  /* 0x0027c800010c7983 */ /* 0x000ef60000300a00 */
[----:B------:R-:W-:Y:S10]  /*3d4e0*/  @!UPT UIADD3 URZ, URZ, URZ, URZ ;  /* 0x0000003f3f3ff290 */ /* 0x000ff4000fffe03f */
[----:B------:R0:W-:Y:S01]  /*3d4f0*/  STL.64 [R1+0x290], R24 ;  /* 0x0002901801007387 */ /* 0x0001e20000100a00 */
[----:B------:R-:W-:Y:S03]  /*3d500*/  STL.64 [R1+0x298], R26 ;  /* 0x0002981a01007387 */ /* 0x000fe60000100a00 */
[----:B0-----:R-:W4:Y:S01]  /*3d510*/  LDL.LU.64 R24, [R1+0x27c0] ;  /* 0x0027c00001187983 */ /* 0x001f220000300a00 */
[C---:B---3--:R-:W-:Y:S03]  /*3d520*/  HMMA.16816.F32.BF16 R8, R20.reuse, R12, R8 ;  /* 0x0000000c1408723c */ /* 0x048fe60000041808 */
[----:B------:R-:W3:Y:S11]  /*3d530*/  LDL.64 R12, [R1] ;  /* 0x00000000010c7983 */ /* 0x000ef60000100a00 */
[----:B------:R-:W-:Y:S09]  /*3d540*/  @!UPT UIADD3 URZ, URZ, URZ, URZ ;  /* 0x0000003f3f3ff290 */ /* 0x000ff2000fffe03f */
[----:B------:R0:W-:Y:S01]  /*3d550*/  STL.64 [R1+0x280], R8 ;  /* 0x0002800801007387 */ /* 0x0001e20000100a00 */
[----:B------:R1:W-:Y:S03]  /*3d560*/  STL.64 [R1+0x288], R10 ;  /* 0x0002880a01007387 */ /* 0x0003e60000100a00 */
[----:B0-----:R-:W2:Y:S01]  /*3d570*/  LDL.LU R8, [R1+0x9b0] ;  /* 0x0009b00001087983 */ /* 0x001ea20000300800 */
[----:B------:R-:W2:Y:S02]  /*3d580*/  LDL.LU R9, [R1+0x9b4] ;  /* 0x0009b40001097983 */ /* 0x000ea40000300800 */
[----:B-1----:R-:W2:Y:S02]  /*3d590*/  LDL.LU R10, [R1+0x9b8] ;  /* 0x0009b800010a7983 */ /* 0x002ea40000300800 */
[----:B------:R-:W2:Y:S01]  /*3d5a0*/  LDL.LU R11, [R1+0x9bc] ;  /* 0x0009bc00010b7983 */ /* 0x000ea20000300800 */
[C---:B----4-:R-:W-:Y:S01]  /*3d5b0*/  HMMA.16816.F32.BF16 R4, R20.reuse, R24, R4 ;  /* 0x000000181404723c */ /* 0x050fe20000041804 */
[----:B--2---:R-:W-:Y:S01]  /*3d5c0*/  STL.64 [R1+0x2758], R10 ;  /* 0x0027580a01007387 */ /* 0x004fe20000100a00 */
[----:B------:R0:W-:Y:S03]  /*3d5d0*/  STL.64 [R1+0x2750], R8 ;  /* 0x0027500801007387 */ /* 0x0001e60000100a00 */
[----:B0-----:R-:W3:Y:S01]  /*3d5e0*/  LDL.LU R8, [R1+0x9c0] ;  /* 0x0009c00001087983 */ /* 0x001ee20000300800 */
[----:B------:R-:W3:Y:S02]  /*3d5f0*/  LDL.LU R9, [R1+0x9c4] ;  /* 0x0009c40001097983 */ /* 0x000ee40000300800 */
[----:B------:R-:W3:Y:S02]  /*3d600*/  LDL.LU R10, [R1+0x9c8] ;  /* 0x0009c800010a7983 */ /* 0x000ee40000300800 */
[----:B------:R-:W3:Y:S11]  /*3d610*/  LDL.LU R11, [R1+0x9cc] ;  /* 0x0009cc00010b7983 */ /* 0x000ef60000300800 */
[----:B------:R-:W-:Y:S02]  /*3d620*/  @!UPT UIADD3 URZ, URZ, URZ, URZ ;  /* 0x0000003f3f3ff290 */ /* 0x000fe4000fffe03f */
[----:B------:R0:W-:Y:S01]  /*3d630*/  STL.64 [R1+0x270], R4 ;  /* 0x0002700401007387 */ /* 0x0001e20000100a00 */
[----:B------:R1:W-:Y:S03]  /*3d640*/  STL.64 [R1+0x278], R6 ;  /* 0x0002780601007387 */ /* 0x0003e60000100a00 */
[----:B0-----:R-:W1:Y:S02]  /*3d650*/  LDL.LU.64 R4, [R1+0x27b8] ;  /* 0x0027b80001047983 */ /* 0x001e640000300a00 */
[C---:B-1----:R-:W-:Y:S02]  /*3d660*/  HMMA.16816.F32.BF16 R4, R20.reuse, R4, R16 ;  /* 0x000000041404723c */ /* 0x042fe40000041810 */
        /* <DEDUP_REMOVED lines=24> */
[----:B------:R0:W-:Y:S01]  /*3d7f0*/  STL.64 [R1+0x230], R16 ;  /* 0x0002301001007387 */ /* 0x0001e20000100a00 */
[----:B------:R-:W-:Y:S03]  /*3d800*/  STL.64 [R1+0x238], R18 ;  /* 0x0002381201007387 */ /* 0x000fe60000100a00 */
[----:B0-----:R-:W2:Y:S01]  /*3d810*/  LDL.LU.64 R16, [R1+0x2768] ;  /* 0x0027680001107983 */ /* 0x001ea20000300a00 */
[----:B------:R-:W4:Y:S02]  /*3d820*/  LDL.LU.64 R4, [R1+0x2760] ;  /* 0x0027600001047983 */ /* 0x000f240000300a00 */
[----:B------:R-:W-:Y:S02]  /*3d830*/  STL.64 [R1+0x2700], R26 ;  /* 0x0027001a01007387 */ /* 0x000fe40000100a00 */
[----:B------:R0:W-:Y:S02]  /*3d840*/  STL.64 [R1+0x26f8], R24 ;  /* 0x0026f81801007387 */ /* 0x0001e40000100a00 */
[----:B0-----:R-:W4:Y:S01]  /*3d850*/  LDL.LU R24, [R1+0x9e0] ;  /* 0x0009e00001187983 */ /* 0x001f220000300800 */
[----:B------:R-:W4:Y:S02]  /*3d860*/  LDL.LU R25, [R1+0x9e4] ;  /* 0x0009e40001197983 */ /* 0x000f240000300800 */
[----:B------:R-:W4:Y:S02]  /*3d870*/  LDL.LU R26, [R1+0x9e8] ;  /* 0x0009e800011a7983 */ /* 0x000f240000300800 */
[----:B------:R-:W4:Y:S02]  /*3d880*/  LDL.LU R27, [R1+0x9ec] ;  /* 0x0009ec00011b7983 */ /* 0x000f240000300800 */
[C---:B----4-:R-:W-:Y:S01]  /*3d890*/  HMMA.16816.F32.BF16 R24, R20.reuse, R4, R24 ;  /* 0x000000041418723c */ /* 0x050fe20000041818 */
[----:B------:R-:W4:Y:S11]  /*3d8a0*/  LDL.LU R4, [R1+0x690] ;  /* 0x0006900001047983 */ /* 0x000f360000300800 */
[----:B------:R-:W-:Y:S11]  /*3d8b0*/  @!UPT UIADD3 URZ, URZ, URZ, URZ ;  /* 0x0000003f3f3ff290 */ /* 0x000ff6000fffe03f */
[----:B------:R0:W-:Y:S01]  /*3d8c0*/  STL.64 [R1+0x220], R24 ;  /* 0x0002201801007387 */ /* 0x0001e20000100a00 */
[----:B------:R-:W-:Y:S02]  /*3d8d0*/  STL.64 [R1+0x228], R26 ;  /* 0x0002281a01007387 */ /* 0x000fe40000100a00 */
[----:B------:R-:W4:Y:S02]  /*3d8e0*/  LDL.LU R5, [R1+0x694] ;  /* 0x0006940001057983 */ /* 0x000f240000300800 */
[----:B------:R-:W4:Y:S01]  /*3d8f0*/  LDL.LU R6, [R1+0x698] ;  /* 0x0006980001067983 */ /* 0x000f220000300800 */
[----:B------:R-:W4:Y:S04]  /*3d900*/  LDL.LU R7, [R1+0x69c] ;  /* 0x00069c0001077983 */ /* 0x000f280000300800 */
[----:B0-----:R-:W2:Y:S04]  /*3d910*/  LDL.64 R24, [R1+0x90] ;  /* 0x0000900001187983 */ /* 0x001ea80000100a00 */
[----:B--2---:R0:W-:Y:S04]  /*3d920*/  STL.64 [R1+0x2708], R24 ;  /* 0x0027081801007387 */ /* 0x0041e80000100a00 */
[----:B0-----:R-:W2:Y:S01]  /*3d930*/  LDL.LU R24, [R1+0x9d0] ;  /* 0x0009d00001187983 */ /* 0x001ea20000300800 */
[----:B------:R-:W2:Y:S02]  /*3d940*/  LDL.LU R25, [R1+0x9d4] ;  /* 0x0009d40001197983 */ /* 0x000ea40000300800 */
[----:B------:R-:W2:Y:S02]  /*3d950*/  LDL.LU R26, [R1+0x9d8] ;  /* 0x0009d800011a7983 */ /* 0x000ea40000300800 */
[----:B------:R-:W2:Y:S02]  /*3d960*/  LDL.LU R27, [R1+0x9dc] ;  /* 0x0009dc00011b7983 */ /* 0x000ea40000300800 */
[C---:B--2---:R-:W-:Y:S01]  /*3d970*/  HMMA.16816.F32.BF16 R24, R20.reuse, R16, R24 ;  /* 0x000000101418723c */ /* 0x044fe20000041818 */
[----:B------:R-:W2:Y:S11]  /*3d980*/  LDL.LU R16, [R1+0x340] ;  /* 0x0003400001107983 */ /* 0x000eb60000300800 */
[----:B------:R-:W-:Y:S11]  /*3d990*/  @!UPT UIADD3 URZ, URZ, URZ, URZ ;  /* 0x0000003f3f3ff290 */ /* 0x000ff6000fffe03f */
[----:B------:R0:W-:Y:S01]  /*3d9a0*/  STL.64 [R1+0x210], R24 ;  /* 0x0002101801007387 */ /* 0x0001e20000100a00 */
[----:B------:R-:W-:Y:S02]  /*3d9b0*/  STL.64 [R1+0x218], R26 ;  /* 0x0002181a01007387 */ /* 0x000fe40000100a00 */
[----:B------:R-:W2:Y:S02]  /*3d9c0*/  LDL.LU R17, [R1+0x344] ;  /* 0x0003440001117983 */ /* 0x000ea40000300800 */
[----:B------:R-:W2:Y:S01]  /*3d9d0*/  LDL.LU R18, [R1+0x348] ;  /* 0x0003480001127983 */ /* 0x000ea20000300800 */
[----:B------:R-:W2:Y:S01]  /*3d9e0*/  LDL.LU R19, [R1+0x34c] ;  /* 0x00034c0001137983 */ /* 0x000ea20000300800 */
[----:B------:R-:W2:Y:S03]  /*3d9f0*/  LDL R0, [R1+0x1778] ;  /* 0x0017780001007983 */ /* 0x000ea60000100800 */
[----:B0-----:R-:W2:Y:S01]  /*3da00*/  LDL.64 R24, [R1+0xa0] ;  /* 0x0000a00001187983 */ /* 0x001ea20000100a00 */
[----:B---3--:R-:W-:Y:S03]  /*3da10*/  HMMA.16816.F32.BF16 R8, R20, R12, R8 ;  /* 0x0000000c1408723c */ /* 0x008fe60000041808 */
[----:B--2---:R0:W-:Y:S04]  /*3da20*/  STL.64 [R1+0x2718], R24 ;  /* 0x0027181801007387 */ /* 0x0041e80000100a00 */
[----:B0-----:R-:W2:Y:S01]  /*3da30*/  LDL.64 R24, [R1+0xb0] ;  /* 0x0000b00001187983 */ /* 0x001ea20000100a00 */
[----:B------:R-:W-:-:S02]  /*3da40*/  IMAD.MOV.U32 R29, RZ, RZ, R12 ;  /* 0x000000ffff1d7224 */ /* 0x000fc400078e000c */
[----:B------:R-:W-:Y:S01]  /*3da50*/  IMAD.MOV.U32 R28, RZ, RZ, R13 ;  /* 0x000000ffff1c7224 */ /* 0x000fe200078e000d */
[----:B--2---:R0:W-:Y:S04]  /*3da60*/  STL.64 [R1+0x2720], R24 ;  /* 0x0027201801007387 */ /* 0x0041e80000100a00 */
[----:B0-----:R-:W2:Y:S08]  /*3da70*/  LDL.64 R24, [R1+0xc0] ;  /* 0x0000c00001187983 */ /* 0x001eb00000100a00 */
[----:B------:R-:W-:Y:S02]  /*3da80*/  STL.64 [R1+0x200], R8 ;  /* 0x0002000801007387 */ /* 0x000fe40000100a00 */
[----:B------:R0:W-:Y:S02]  /*3da90*/  STL.64 [R1+0x208], R10 ;  /* 0x0002080a01007387 */ /* 0x0001e40000100a00 */
[----:B0-----:R-:W3:Y:S01]  /*3daa0*/  LDL.LU.64 R10, [R1+0x2758] ;  /* 0x00275800010a7983 */ /* 0x001ee20000300a00 */
[----:B------:R-:W3:Y:S02]  /*3dab0*/  LDL.LU.64 R8, [R1+0x2750] ;  /* 0x0027500001087983 */ /* 0x000ee40000300a00 */
[----:B------:R-:W3:Y:S02]  /*3dac0*/  LDL.LU.64 R12, [R1+0x2748] ;  /* 0x00274800010c7983 */ /* 0x000ee40000300a00 */
[C---:B---3--:R-:W-:Y:S11]  /*3dad0*/  HMMA.16816.F32.BF16 R8, R20.reuse, R12, R8 ;  /* 0x0000000c1408723c */ /* 0x048ff60000041808 */
[----:B------:R-:W-:Y:S11]  /*3dae0*/  @!UPT UIADD3 URZ, URZ, URZ, URZ ;  /* 0x0000003f3f3ff290 */ /* 0x000ff6000fffe03f */
[----:B------:R-:W-:Y:S01]  /*3daf0*/  @!UPT UIADD3 URZ, URZ, URZ, URZ ;  /* 0x0000003f3f3ff290 */ /* 0x000fe2000fffe03f */
[----:B------:R0:W-:Y:S01]  /*3db00*/  STL.64 [R1+0x1f0], R8 ;  /* 0x0001f00801007387 */ /* 0x0001e20000100a00 */
[----:B------:R-:W-:Y:S03]  /*3db10*/  STL.64 [R1+0x1f8], R10 ;  /* 0x0001f80a01007387 */ /* 0x000fe60000100a00 */
[----:B0-----:R-:W4:Y:S01]  /*3db20*/  LDL.LU.64 R8, [R1+0x2740] ;  /* 0x0027400001087983 */ /* 0x001f220000300a00 */
[----:B------:R0:W-:Y:S03]  /*3db30*/  STL.64 [R1+0x2678], R12 ;  /* 0x0026780c01007387 */ /* 0x0001e60000100a00 */
[----:B0-----:R-:W3:Y:S04]  /*3db40*/  LDL.64 R12, [R1+0x80] ;  /* 0x00008000010c7983 */ /* 0x001ee80000100a00 */
[----:B---3--:R0:W-:Y:S04]  /*3db50*/  STL.64 [R1+0x2710], R12 ;  /* 0x0027100c01007387 */ /* 0x0081e80000100a00 */
[----:B0-----:R-:W3:Y:S01]  /*3db60*/  LDL.LU R12, [R1+0xc60] ;  /* 0x000c6000010c7983 */ /* 0x001ee20000300800 */
[----:B------:R-:W3:Y:S02]  /*3db70*/  LDL.LU R13, [R1+0xc64] ;  /* 0x000c6400010d7983 */ /* 0x000ee40000300800 */
[----:B------:R-:W2:Y:S02]  /*3db80*/  LDL.LU R14, [R1+0xc68] ;  /* 0x000c6800010e7983 */ /* 0x000ea40000300800 */
[----:B------:R-:W2:Y:S01]  /*3db90*/  LDL.LU R15, [R1+0xc6c] ;  /* 0x000c6c00010f7983 */ /* 0x000ea20000300800 */
[C---:B----4-:R-:W-:Y:S01]  /*3dba0*/  HMMA.16816.F32.BF16 R4, R20.reuse, R8, R4 ;  /* 0x000000081404723c */ /* 0x050fe20000041804 */
[----:B--2---:R-:W-:Y:S01]  /*3dbb0*/  STL.64 [R1+0x2730], R14 ;  /* 0x0027300e01007387 */ /* 0x004fe20000100a00 */
[----:B---3--:R0:W-:Y:S03]  /*3dbc0*/  STL.64 [R1+0x2728], R12 ;  /* 0x0027280c01007387 */ /* 0x0081e60000100a00 */
[----:B0-----:R-:W2:Y:S01]  /*3dbd0*/  LDL.LU R12, [R1+0xc80] ;  /* 0x000c8000010c7983 */ /* 0x001ea20000300800 */
[----:B------:R-:W2:Y:S02]  /*3dbe0*/  LDL.LU R13, [R1+0xc84] ;  /* 0x000c8400010d7983 */ /* 0x000ea40000300800 */
[----:B------:R-:W2:Y:S02]  /*3dbf0*/  LDL.LU R14, [R1+0xc88] ;  /* 0x000c8800010e7983 */ /* 0x000ea40000300800 */
[----:B------:R-:W2:Y:S11]  /*3dc00*/  LDL.LU R15, [R1+0xc8c] ;  /* 0x000c8c00010f7983 */ /* 0x000eb60000300800 */
[----:B------:R-:W-:Y:S02]  /*3dc10*/  @!UPT UIADD3 URZ, URZ, URZ, URZ ;  /* 0x0000003f3f3ff290 */ /* 0x000fe4000fffe03f */
[----:B------:R0:W-:Y:S01]  /*3dc20*/  STL.64 [R1+0x690], R4 ;  /* 0x0006900401007387 */ /* 0x0001e20000100a00 */
[----:B------:R-:W-:Y:S03]  /*3dc30*/  STL.64 [R1+0x698], R6 ;  /* 0x0006980601007387 */ /* 0x000fe60000100a00 */
[----:B0-----:R-:W3:Y:S01]  /*3dc40*/  LDL.LU.64 R4, [R1+0x2738] ;  /* 0x0027380001047983 */ /* 0x001ee20000300a00 */
[----:B------:R0:W-:Y:S02]  /*3dc50*/  STL [R1+0x2634], R8 ;  /* 0x0026340801007387 */ /* 0x0001e40000100800 */
[----:B------:R1:W-:Y:S01]  /*3dc60*/  STL [R1+0x2630], R9 ;  /* 0x0026300901007387 */ /* 0x0003e20000100800 */
[----:B0-----:R-:W4:Y:S01]  /*3dc70*/  LDL.LU R8, [R1+0xc50] ;  /* 0x000c500001087983 */ /* 0x001f220000300800 */
[----:B-1----:R-:W4:Y:S02]  /*3dc80*/  LDL.LU R9, [R1+0xc54] ;  /* 0x000c540001097983 */ /* 0x002f240000300800 */
[----:B------:R-:W4:Y:S02]  /*3dc90*/  LDL.LU R10, [R1+0xc58] ;  /* 0x000c5800010a7983 */ /* 0x000f240000300800 */
[----:B------:R-:W4:Y:S02]  /*3dca0*/  LDL.LU R11, [R1+0xc5c] ;  /* 0x000c5c00010b7983 */ /* 0x000f240000300800 */
[----:B------:R-:W-:Y:S01]  /*3dcb0*/  IMAD.MOV.U32 R2, RZ, RZ, R24 ;  /* 0x000000ffff027224 */ /* 0x000fe200078e0018 */
[----:B---3--:R-:W-:Y:S01]  /*3dcc0*/  HMMA.16816.F32.BF16 R16, R20, R4, R16 ;  /* 0x000000041410723c */ /* 0x008fe20000041810 */
[----:B------:R0:W-:Y:S04]  /*3dcd0*/  STL.64 [R1+0x2628], R4 ;  /* 0x0026280401007387 */ /* 0x0001e80000100a00 */
[----:B------:R-:W1:Y:S04]  /*3dce0*/  LDSM.16.MT88.4 R20, [R0+0x12080] ;  /* 0x012080000014783b */ /* 0x000e680000004200 */
[----:B0-----:R-:W3:Y:S11]  /*3dcf0*/  LDL.LU R4, [R1+0xc70] ;  /* 0x000c700001047983 */ /* 0x001ef60000300800 */
[----:B------:R-:W-:Y:S03]  /*3dd00*/  @!UPT UIADD3 URZ, URZ, URZ, URZ ;  /* 0x0000003f3f3ff290 */ /* 0x000fe6000fffe03f */
[----:B------:R-:W-:Y:S01]  /*3dd10*/  STL.64 [R1+0x1e0], R16 ;  /* 0x0001e01001007387 */ /* 0x000fe20000100a00 */
[----:B------:R-:W-:Y:S02]  /*3dd20*/  STL.64 [R1+0x1e8], R18 ;  /* 0x0001e81201007387 */ /* 0x000fe40000100a00 */
[----:B------:R0:W2:Y:S04]  /*3dd30*/  LDSM.16.MT88.4 R16, [R0+0x12000] ;  /* 0x012000000010783b */ /* 0x0000a80000004200 */
[----:B------:R-:W3:Y:S01]  /*3dd40*/  LDL.LU R5, [R1+0xc74] ;  /* 0x000c740001057983 */ /* 0x000ee20000300800 */
[----:B------:R-:W3:Y:S01]  /*3dd50*/  LDL.LU R6, [R1+0xc78] ;  /* 0x000c780001067983 */ /* 0x000ee20000300800 */
[----:B------:R-:W3:Y:S02]  /*3dd60*/  LDL.LU R7, [R1+0xc7c] ;  /* 0x000c7c0001077983 */ /* 0x000ee40000300800 */
[----:B0-----:R-:W-:Y:S01]  /*3dd70*/  IMAD.MOV.U32 R0, RZ, RZ, R25 ;  /* 0x000000ffff007224 */ /* 0x001fe200078e0019 */
[----:B-1----:R-:W-:Y:S01]  /*3dd80*/  STL.64 [R1+0x2620], R22 ;  /* 0x0026201601007387 */ /* 0x002fe20000100a00 */
        /* <DEDUP_REMOVED lines=8> */
[----:B------:R-:W-:Y:S01]  /*3de10*/  STL.64 [R1+0x4a0], R12 ;  /* 0x0004a00c01007387 */ /* 0x000fe20000100a00 */
[----:B------:R0:W-:Y:S03]  /*3de20*/  STL.64 [R1+0x4a8], R14 ;  /* 0x0004a80e01007387 */ /* 0x0001e60000100a00 */
[----:B0-----:R-:W2:Y:S01]  /*3de30*/  LDL.LU.64 R14, [R1+0x2730] ;  /* 0x00273000010e7983 */ /* 0x001ea20000300a00 */
[----:B------:R-:W2:Y:S02]  /*3de40*/  LDL.LU.64 R12, [R1+0x2728] ;  /* 0x00272800010c7983 */ /* 0x000ea40000300a00 */
[----:B------:R-:W3:Y:S02]  /*3de50*/  LDL.LU.64 R24, [R1+0x2720] ;  /* 0x0027200001187983 */ /* 0x000ee40000300a00 */
[----:B------:R-:W-:Y:S01]  /*3de60*/  STL [R1+0x2638], R2 ;  /* 0x0026380201007387 */ /* 0x000fe20000100800 */
[C---:B---3--:R-:W-:Y:S01]  /*3de70*/  HMMA.16816.F32.BF16 R4, R16.reuse, R24, R4 ;  /* 0x000000181004723c */ /* 0x048fe20000041804 */
[----:B------:R-:W-:Y:S11]  /*3de80*/  IMAD.MOV.U32 R3, RZ, RZ, R25 ;  /* 0x000000ffff037224 */ /* 0x000ff600078e0019 */
[----:B------:R-:W-:Y:S11]  /*3de90*/  @!UPT UIADD3 URZ, URZ, URZ, URZ ;  /* 0x0000003f3f3ff290 */ /* 0x000ff6000fffe03f */
[----:B------:R0:W-:Y:S01]  /*3dea0*/  STL.64 [R1+0x490], R4 ;  /* 0x0004900401007387 */ /* 0x0001e20000100a00 */
[----:B------:R1:W-:Y:S02]  /*3deb0*/  STL.64 [R1+0x498], R6 ;  /* 0x0004980601007387 */ /* 0x0003e40000100a00 */
[----:B0-----:R-:W-:Y:S02]  /*3dec0*/  IMAD.MOV.U32 R4, RZ, RZ, R24 ;  /* 0x000000ffff047224 */ /* 0x001fe400078e0018 */
[----:B------:R-:W2:Y:S02]  /*3ded0*/  LDL.LU.64 R24, [R1+0x2718] ;  /* 0x0027180001187983 */ /* 0x000ea40000300a00 */
[C---:B--2---:R-:W-:Y:S01]  /*3dee0*/  HMMA.16816.F32.BF16 R12, R16.reuse, R24, R12 ;  /* 0x00000018100c723c */ /* 0x044fe2000004180c */
[----:B-1----:R-:W-:Y:S02]  /*3def0*/  IMAD.MOV.U32 R6, RZ, RZ, R24 ;  /* 0x000000ffff067224 */ /* 0x002fe400078e0018 */
[----:B------:R-:W-:Y:S11]  /*3df00*/  IMAD.MOV.U32 R5, RZ, RZ, R25 ;  /* 0x000000ffff057224 */ /* 0x000ff600078e0019 */
[----:B------:R-:W-:Y:S09]  /*3df10*/  @!UPT UIADD3 URZ, URZ, URZ, URZ ;  /* 0x0000003f3f3ff290 */ /* 0x000ff2000fffe03f */
[----:B------:R0:W-:Y:S01]  /*3df20*/  STL.64 [R1+0x480], R12 ;  /* 0x0004800c01007387 */ /* 0x0001e20000100a00 */
[----:B------:R-:W-:Y:S03]  /*3df30*/  STL.64 [R1+0x488], R14 ;  /* 0x0004880e01007387 */ /* 0x000fe60000100a00 */
[----:B0-----:R-:W2:Y:S01]  /*3df40*/  LDL.LU.64 R12, [R1+0x2710] ;  /* 0x00271000010c7983 */ /* 0x001ea20000300a00 */
[----:B------:R-:W4:Y:S02]  /*3df50*/  LDL.LU.64 R24, [R1+0x2708] ;  /* 0x0027080001187983 */ /* 0x000f240000300a00 */
[C---:B----4-:R-:W-:Y:S01]  /*3df60*/  HMMA.16816.F32.BF16 R8, R16.reuse, R24, R8 ;  /* 0x000000181008723c */ /* 0x050fe20000041808 */
[----:B------:R-:W-:Y:S11]  /*3df70*/  IMAD.MOV.U32 R7, RZ, RZ, R25 ;  /* 0x000000ffff077224 */ /* 0x000ff600078e0019 */
[----:B------:R-:W-:Y:S11]  /*3df80*/  @!UPT UIADD3 URZ, URZ, URZ, URZ ;  /* 0x0000003f3f3ff290 */ /* 0x000ff6000fffe03f */
[----:B------:R-:W-:Y:S01]  /*3df90*/  STL.64 [R1+0x470], R8 ;  /* 0x0004700801007387 */ /* 0x000fe20000100a00 */
[----:B------:R0:W-:Y:S02]  /*3dfa0*/  STL.64 [R1+0x478], R10 ;  /* 0x0004780a01007387 */ /* 0x0001e40000100a00 */
[----:B------:R-:W3:Y:S02]  /*3dfb0*/  LDL.LU.64 R26, [R1+0x2700] ;  /* 0x00270000011a7983 */ /* 0x000ee40000300a00 */
[----:B0-----:R-:W-:Y:S02]  /*3dfc0*/  IMAD.MOV.U32 R10, RZ, RZ, R24 ;  /* 0x000000ffff0a7224 */ /* 0x001fe400078e0018 */
[----:B------:R-:W4:Y:S01]  /*3dfd0*/  LDL.LU.64 R24, [R1+0x26f8] ;  /* 0x0026f80001187983 */ /* 0x000f220000300a00 */
[----:B------:R-:W-:Y:S02]  /*3dfe0*/  STL.64 [R1+0x2648], R6 ;  /* 0x0026480601007387 */ /* 0x000fe40000100a00 */
[----:B------:R2:W-:Y:S02]  /*3dff0*/  STL.64 [R1+0x2640], R4 ;  /* 0x0026400401007387 */ /* 0x0005e40000100a00 */
[----:B--2---:R-:W-:Y:S01]  /*3e000*/  HMMA.16816.F32.BF16 R4, R16, R12, R20 ;  /* 0x0000000c1004723c */ /* 0x004fe20000041814 */
[----:B------:R-:W-:-:S06]  /*3e010*/  IMAD.MOV.U32 R11, RZ, RZ, R13 ;  /* 0x000000ffff0b7224 */ /* 0x000fcc00078e000d */
[----:B------:R-:W-:Y:S11]  /*3e020*/  IMAD.MOV.U32 R20, RZ, RZ, R12 ;  /* 0x000000ffff147224 */ /* 0x000ff600078e000c */
[----:B------:R-:W-:Y:S05]  /*3e030*/  @!UPT UIADD3 URZ, URZ, URZ, URZ ;  /* 0x0000003f3f3ff290 */ /* 0x000fea000fffe03f */
[----:B------:R0:W-:Y:S01]  /*3e040*/  STL.64 [R1+0x460], R4 ;  /* 0x0004600401007387 */ /* 0x0001e20000100a00 */
[----:B------:R1:W-:Y:S02]  /*3e050*/  STL.64 [R1+0x468], R6 ;  /* 0x0004680601007387 */ /* 0x0003e40000100a00 */
[----:B------:R-:W-:Y:S02]  /*3e060*/  STL [R1+0x26f0], R20 ;  /* 0x0026f01401007387 */ /* 0x000fe40000100800 */
[----:B------:R-:W-:Y:S01]  /*3e070*/  STL.64 [R1+0x26b8], R10 ;  /* 0x0026b80a01007387 */ /* 0x000fe20000100a00 */
[----:B0-----:R-:W2:Y:S01]  /*3e080*/  LDL.LU R4, [R1+0x740] ;  /* 0x0007400001047983 */ /* 0x001ea20000300800 */
[----:B------:R-:W2:Y:S02]  /*3e090*/  LDL.LU R5, [R1+0x744] ;  /* 0x0007440001057983 */ /* 0x000ea40000300800 */
[----:B-1----:R-:W2:Y:S02]  /*3e0a0*/  LDL.LU R6, [R1+0x748] ;  /* 0x0007480001067983 */ /* 0x002ea40000300800 */
[----:B------:R-:W2:Y:S01]  /*3e0b0*/  LDL.LU R7, [R1+0x74c] ;  /* 0x00074c0001077983 */ /* 0x000ea20000300800 */
[----:B------:R-:W2:Y:S01]  /*3e0c0*/  LDL.LU R12, [R1+0x760] ;  /* 0x00076000010c7983 */ /* 0x000ea20000300800 */
[----:B------:R-:W2:Y:S02]  /*3e0d0*/  LDL.LU R13, [R1+0x764] ;  /* 0x00076400010d7983 */ /* 0x000ea40000300800 */
[----:B------:R-:W2:Y:S02]  /*3e0e0*/  LDL.LU R14, [R1+0x768] ;  /* 0x00076800010e7983 */ /* 0x000ea40000300800 */
[----:B------:R-:W2:Y:S02]  /*3e0f0*/  LDL.LU R15, [R1+0x76c] ;  /* 0x00076c00010f7983 */ /* 0x000ea40000300800 */
[----:B--2---:R-:W-:Y:S01]  /*3e100*/  STL.64 [R1+0x2688], R14 ;  /* 0x0026880e01007387 */ /* 0x004fe20000100a00 */
[----:B------:R0:W-:Y:S03]  /*3e110*/  STL.64 [R1+0x2680], R12 ;  /* 0x0026800c01007387 */ /* 0x0001e60000100a00 */
[----:B0-----:R-:W2:Y:S04]  /*3e120*/  LDL.64 R12, [R1+0x20] ;  /* 0x00002000010c7983 */ /* 0x001ea80000100a00 */
[----:B--2---:R3:W-:Y:S02]  /*3e130*/  STL.64 [R1+0x2698], R12 ;  /* 0x0026980c01007387 */ /* 0x0047e40000100a00 */
[----:B---3--:R-:W-:-:S02]  /*3e140*/  IMAD.MOV.U32 R12, RZ, RZ, R27 ;  /* 0x000000ffff0c7224 */ /* 0x008fc400078e001b */
[----:B------:R-:W-:-:S05]  /*3e150*/  IMAD.MOV.U32 R13, RZ, RZ, R26 ;  /* 0x000000ffff0d7224 */ /* 0x000fca00078e001a */
[----:B------:R-:W-:Y:S01]  /*3e160*/  STL.64 [R1+0x26b0], R12 ;  /* 0x0026b00c01007387 */ /* 0x000fe20000100a00 */
[----:B------:R-:W-:Y:S02]  /*3e170*/  STL.64 [R1+0x2660], R6 ;  /* 0x0026600601007387 */ /* 0x000fe40000100a00 */
[----:B------:R0:W-:Y:S02]  /*3e180*/  STL.64 [R1+0x2658], R4 ;  /* 0x0026580401007387 */ /* 0x0001e40000100a00 */
[----:B0-----:R-:W2:Y:S01]  /*3e190*/  LDL.LU R4, [R1+0x750] ;  /* 0x0007500001047983 */ /* 0x001ea20000300800 */
[----:B------:R-:W2:Y:S02]  /*3e1a0*/  LDL.LU R5, [R1+0x754] ;  /* 0x0007540001057983 */ /* 0x000ea40000300800 */
[----:B------:R-:W3:Y:S02]  /*3e1b0*/  LDL.LU R6, [R1+0x758] ;  /* 0x0007580001067983 */ /* 0x000ee40000300800 */
[----:B------:R-:W3:Y:S01]  /*3e1c0*/  LDL.LU R7, [R1+0x75c] ;  /* 0x00075c0001077983 */ /* 0x000ee20000300800 */
[----:B------:R-:W2:Y:S01]  /*3e1d0*/  LDL.LU R8, [R1+0x790] ;  /* 0x0007900001087983 */ /* 0x000ea20000300800 */
[----:B------:R-:W2:Y:S02]  /*3e1e0*/  LDL.LU R9, [R1+0x794] ;  /* 0x0007940001097983 */ /* 0x000ea40000300800 */
[----:B------:R-:W2:Y:S02]  /*3e1f0*/  LDL.LU R10, [R1+0x798] ;  /* 0x00079800010a7983 */ /* 0x000ea40000300800 */
[----:B------:R-:W2:Y:S01]  /*3e200*/  LDL.LU R11, [R1+0x79c] ;  /* 0x00079c00010b7983 */ /* 0x000ea20000300800 */
[----:B------:R-:W4:Y:S01]  /*3e210*/  LDL.LU R20, [R1+0xc30] ;  /* 0x000c300001147983 */ /* 0x000f220000300800 */
[----:B------:R-:W4:Y:S02]  /*3e220*/  LDL.LU R21, [R1+0xc34] ;  /* 0x000c340001157983 */ /* 0x000f240000300800 */
[----:B------:R-:W4:Y:S02]  /*3e230*/  LDL.LU R22, [R1+0xc38] ;  /* 0x000c380001167983 */ /* 0x000f240000300800 */
[----:B------:R-:W4:Y:S01]  /*3e240*/  LDL.LU R23, [R1+0xc3c] ;  /* 0x000c3c0001177983 */ /* 0x000f220000300800 */
[----:B--2---:R-:W-:Y:S01]  /*3e250*/  STL.64 [R1+0x26c8], R10 ;  /* 0x0026c80a01007387 */ /* 0x004fe20000100a00 */
[----:B------:R0:W-:Y:S03]  /*3e260*/  STL.64 [R1+0x26c0], R8 ;  /* 0x0026c00801007387 */ /* 0x0001e60000100a00 */
[----:B0-----:R-:W2:Y:S04]  /*3e270*/  LDL.64 R8, [R1+0x50] ;  /* 0x0000500001087983 */ /* 0x001ea80000100a00 */
[----:B--2---:R0:W-:Y:S01]  /*3e280*/  STL.64 [R1+0x26d8], R8 ;  /* 0x0026d80801007387 */ /* 0x0041e20000100a00 */
[----:B------:R-:W2:Y:S03]  /*3e290*/  LDL.64 R12, [R1+0x40] ;  /* 0x00004000010c7983 */ /* 0x000ea60000100a00 */
[----:B0-----:R-:W3:Y:S04]  /*3e2a0*/  LDL.64 R8, [R1+0x60] ;  /* 0x0000600001087983 */ /* 0x001ee80000100a00 */
        /* <DEDUP_REMOVED lines=13> */
[----:B0-----:R-:W3:Y:S01]  /*3e380*/  LDL.64 R4, [R1+0x10] ;  /* 0x0000100001047983 */ /* 0x001ee20000100a00 */
[C---:B----4-:R-:W-:Y:S03]  /*3e390*/  HMMA.16816.F32.BF16 R20, R16.reuse, R24, R20 ;  /* 0x000000181014723c */ /* 0x050fe60000041814 */
[----:B---3--:R0:W-:Y:S04]  /*3e3a0*/  STL.64 [R1+0x2690], R4 ;  /* 0x0026900401007387 */ /* 0x0081e80000100a00 */
[----:B0-----:R-:W3:Y:S01]  /*3e3b0*/  LDL.LU R4, [R1+0x770] ;  /* 0x0007700001047983 */ /* 0x001ee20000300800 */
[----:B------:R-:W3:Y:S02]  /*3e3c0*/  LDL.LU R5, [R1+0x774] ;  /* 0x0007740001057983 */ /* 0x000ee40000300800 */
[----:B------:R-:W4:Y:S02]  /*3e3d0*/  LDL.LU R6, [R1+0x778] ;  /* 0x0007780001067983 */ /* 0x000f240000300800 */
[----:B------:R-:W4:Y:S01]  /*3e3e0*/  LDL.LU R7, [R1+0x77c] ;  /* 0x00077c0001077983 */ /* 0x000f220000300800 */
[----:B--2---:R-:W-:Y:S01]  /*3e3f0*/  HMMA.16816.F32.BF16 R12, R16, R8, R12 ;  /* 0x00000008100c723c */ /* 0x004fe2000004180c */
[----:B----4-:R-:W-:Y:S01]  /*3e400*/  STL.64 [R1+0x26a8], R6 ;  /* 0x0026a80601007387 */ /* 0x010fe20000100a00 */
[----:B---3--:R0:W-:Y:S03]  /*3e410*/  STL.64 [R1+0x26a0], R4 ;  /* 0x0026a00401007387 */ /* 0x0081e60000100a00 */
[----:B0-----:R-:W2:Y:S01]  /*3e420*/  LDL.LU R4, [R1+0x780] ;  /* 0x0007800001047983 */ /* 0x001ea20000300800 */
[----:B------:R-:W2:Y:S02]  /*3e430*/  LDL.LU R5, [R1+0x784] ;  /* 0x0007840001057983 */ /* 0x000ea40000300800 */
[----:B------:R-:W2:Y:S02]  /*3e440*/  LDL.LU R6, [R1+0x788] ;  /* 0x0007880001067983 */ /* 0x000ea40000300800 */
[----:B------:R-:W2:Y:S01]  /*3e450*/  LDL.LU R7, [R1+0x78c] ;  /* 0x00078c0001077983 */ /* 0x000ea20000300800 */
[----:B------:R0:W-:Y:S01]  /*3e460*/  STL.64 [R1+0x450], R20 ;  /* 0x0004501401007387 */ /* 0x0001e20000100a00 */
[----:B------:R1:W-:Y:S03]  /*3e470*/  STL.64 [R1+0x458], R22 ;  /* 0x0004581601007387 */ /* 0x0003e60000100a00 */
[----:B0-----:R-:W3:Y:S01]  /*3e480*/  LDL.LU R20, [R1+0x26f0] ;  /* 0x0026f00001147983 */ /* 0x001ee20000300800 */
[----:B-1----:R-:W-:-:S02]  /*3e490*/  IMAD.MOV.U32 R22, RZ, RZ, R24 ;  /* 0x000000ffff167224 */ /* 0x002fc400078e0018 */
[----:B------:R-:W-:Y:S02]  /*3e4a0*/  IMAD.MOV.U32 R21, RZ, RZ, R25 ;  /* 0x000000ffff157224 */ /* 0x000fe400078e0019 */
[----:B------:R-:W4:Y:S01]  /*3e4b0*/  LDL.LU R24, [R1+0x5b0] ;  /* 0x0005b00001187983 */ /* 0x000f220000300800 */
[----:B------:R-:W4:Y:S01]  /*3e4c0*/  LDL.LU R25, [R1+0x5b4] ;  /* 0x0005b40001197983 */ /* 0x000f220000300800 */
[----:B------:R-:W2:Y:S02]  /*3e4d0*/  LDL.LU R26, [R1+0x5b8] ;  /* 0x0005b800011a7983 */ /* 0x000ea40000300800 */
[----:B------:R-:W2:Y:S02]  /*3e4e0*/  LDL.LU R27, [R1+0x5bc] ;  /* 0x0005bc00011b7983 */ /* 0x000ea40000300800 */
[----:B------:R-:W-:Y:S01]  /*3e4f0*/  IMAD.MOV.U32 R23, RZ, RZ, R9 ;  /* 0x000000ffff177224 */ /* 0x000fe200078e0009 */
[----:B--2---:R0:W-:Y:S01]  /*3e500*/  STL.64 [R1+0x24e0], R26 ;  /* 0x0024e01a01007387 */ /* 0x0041e20000100a00 */
[----:B----4-:R-:W-:Y:S02]  /*3e510*/  STL.64 [R1+0x24d8], R24 ;  /* 0x0024d81801007387 */ /* 0x010fe40000100a00 */
[----:B------:R-:W-:Y:S02]  /*3e520*/  STL.64 [R1+0x440], R12 ;  /* 0x0004400c01007387 */ /* 0x000fe40000100a00 */
[----:B------:R1:W-:Y:S02]  /*3e530*/  STL.64 [R1+0x448], R14 ;  /* 0x0004480e01007387 */ /* 0x0003e40000100a00 */
[----:B0-----:R-:W-:Y:S01]  /*3e540*/  IMAD.MOV.U32 R26, RZ, RZ, R8 ;  /* 0x000000ffff1a7224 */ /* 0x001fe200078e0008 */
[----:B-1----:R-:W2:Y:S01]  /*3e550*/  LDL.LU.64 R14, [R1+0x26e8] ;  /* 0x0026e800010e7983 */ /* 0x002ea20000300a00 */
[----:B------:R-:W2:Y:S02]  /*3e560*/  LDL.LU.64 R12, [R1+0x26e0] ;  /* 0x0026e000010c7983 */ /* 0x000ea40000300a00 */
[----:B------:R-:W2:Y:S02]  /*3e570*/  LDL.LU.64 R8, [R1+0x26d8] ;  /* 0x0026d80001087983 */ /* 0x000ea40000300a00 */
[----:B------:R-:W-:Y:S01]  /*3e580*/  IMAD.MOV.U32 R25, RZ, RZ, R28 ;  /* 0x000000ffff197224 */ /* 0x000fe200078e001c */
[----:B--2---:R-:W-:Y:S01]  /*3e590*/  HMMA.16816.F32.BF16 R12, R16, R8, R12 ;  /* 0x00000008100c723c */ /* 0x004fe2000004180c */
[----:B------:R-:W-:-:S02]  /*3e5a0*/  IMAD.MOV.U32 R28, RZ, RZ, R8 ;  /* 0x000000ffff1c7224 */ /* 0x000fc400078e0008 */
[----:B------:R-:W-:Y:S11]  /*3e5b0*/  IMAD.MOV.U32 R27, RZ, RZ, R9 ;  /* 0x000000ffff1b7224 */ /* 0x000ff600078e0009 */
[----:B------:R-:W-:Y:S09]  /*3e5c0*/  @!UPT UIADD3 URZ, URZ, URZ, URZ ;  /* 0x0000003f3f3ff290 */ /* 0x000ff2000fffe03f */
[----:B------:R0:W-:Y:S01]  /*3e5d0*/  STL.64 [R1+0x7a0], R12 ;  /* 0x0007a00c01007387 */ /* 0x0001e20000100a00 */
[----:B------:R-:W-:Y:S03]  /*3e5e0*/  STL.64 [R1+0x7a8], R14 ;  /* 0x0007a80e01007387 */ /* 0x000fe60000100a00 */
[----:B0-----:R-:W2:Y:S01]  /*3e5f0*/  LDL.LU.64 R12, [R1+0x26d0] ;  /* 0x0026d000010c7983 */ /* 0x001ea20000300a00 */
[----:B------:R-:W2:Y:S02]  /*3e600*/  LDL.LU.64 R10, [R1+0x26c8] ;  /* 0x0026c800010a7983 */ /* 0x000ea40000300a00 */
[----:B------:R-:W2:Y:S02]  /*3e610*/  LDL.LU.64 R8, [R1+0x26c0] ;  /* 0x0026c00001087983 */ /* 0x000ea40000300a00 */
[----:B------:R-:W-:Y:S01]  /*3e620*/  IMAD.MOV.U32 R24, RZ, RZ, R29 ;  /* 0x000000ffff187224 */ /* 0x000fe200078e001d */
[C---:B--2---:R-:W-:Y:S01]  /*3e630*/  HMMA.16816.F32.BF16 R8, R16.reuse, R12, R8 ;  /* 0x0000000c1008723c */ /* 0x044fe20000041808 */
[----:B------:R-:W-:Y:S11]  /*3e640*/  IMAD.MOV.U32 R29, RZ, RZ, R13 ;  /* 0x000000ffff1d7224 */ /* 0x000ff600078e000d */
[----:B------:R-:W-:Y:S11]  /*3e650*/  @!UPT UIADD3 URZ, URZ, URZ, URZ ;  /* 0x0000003f3f3ff290 */ /* 0x000ff6000fffe03f */
[----:B------:R0:W-:Y:S01]  /*3e660*/  STL.64 [R1+0x790], R8 ;  /* 0x0007900801007387 */ /* 0x0001e20000100a00 */
[----:B------:R1:W-:Y:S02]  /*3e670*/  STL.64 [R1+0x798], R10 ;  /* 0x0007980a01007387 */ /* 0x0003e40000100a00 */
[----:B0-----:R-:W-:Y:S01]  /*3e680*/  IMAD.MOV.U32 R9, RZ, RZ, R12 ;  /* 0x000000ffff097224 */ /* 0x001fe200078e000c */
[----:B-1----:R-:W2:Y:S01]  /*3e690*/  LDL.LU.64 R10, [R1+0x26b8] ;  /* 0x0026b800010a7983 */ /* 0x002ea20000300a00 */
[----:B------:R-:W4:Y:S02]  /*3e6a0*/  LDL.LU.64 R12, [R1+0x26b0] ;  /* 0x0026b000010c7983 */ /* 0x000f240000300a00 */
[C---:B----4-:R-:W-:Y:S01]  /*3e6b0*/  HMMA.16816.F32.BF16 R12, R16.reuse, R12, R4 ;  /* 0x0000000c100c723c */ /* 0x050fe20000041804 */
[----:B------:R-:W4:Y:S01]  /*3e6c0*/  LDL.LU.64 R6, [R1+0x26a8] ;  /* 0x0026a80001067983 */ /* 0x000f220000300a00 */
[----:B------:R-:W4:Y:S11]  /*3e6d0*/  LDL.LU.64 R4, [R1+0x26a0] ;  /* 0x0026a00001047983 */ /* 0x000f360000300a00 */
[----:B------:R-:W-:Y:S10]  /*3e6e0*/  @!UPT UIADD3 URZ, URZ, URZ, URZ ;  /* 0x0000003f3f3ff290 */ /* 0x000ff4000fffe03f */
[----:B------:R0:W-:Y:S01]  /*3e6f0*/  STL.64 [R1+0x780], R12 ;  /* 0x0007800c01007387 */ /* 0x0001e20000100a00 */
[----:B------:R-:W-:Y:S03]  /*3e700*/  STL.64 [R1+0x788], R14 ;  /* 0x0007880e01007387 */ /* 0x000fe60000100a00 */
[----:B0-----:R-:W4:Y:S02]  /*3e710*/  LDL.LU.64 R12, [R1+0x2698] ;  /* 0x00269800010c7983 */ /* 0x001f240000300a00 */
[C---:B----4-:R-:W-:Y:S01]  /*3e720*/  HMMA.16816.F32.BF16 R4, R16.reuse, R12, R4 ;  /* 0x0000000c1004723c */ /* 0x050fe20000041804 */
[----:B------:R-:W-:Y:S02]  /*3e730*/  IMAD.MOV.U32 R2, RZ, RZ, R12 ;  /* 0x000000ffff027224 */ /* 0x000fe400078e000c */
        /* <DEDUP_REMOVED lines=15> */
[----:B------:R-:W2:Y:S01]  /*3e830*/  LDL.LU.64 R6, [R1+0x2670] ;  /* 0x0026700001067983 */ /* 0x000ea20000300a00 */
[----:B------:R-:W2:Y:S02]  /*3e840*/  LDL.LU.64 R4, [R1+0x2668] ;  /* 0x0026680001047983 */ /* 0x000ea40000300a00 */
[----:B--2---:R-:W-:Y:S11]  /*3e850*/  HMMA.16816.F32.BF16 R4, R16, R24, R4 ;  /* 0x000000181004723c */ /* 0x004ff60000041804 */
[----:B------:R-:W-:Y:S11]  /*3e860*/  @!UPT UIADD3 URZ, URZ, URZ, URZ ;  /* 0x0000003f3f3ff290 */ /* 0x000ff6000fffe03f */
[----:B------:R-:W-:Y:S01]  /*3e870*/  @!UPT UIADD3 URZ, URZ, URZ, URZ ;  /* 0x0000003f3f3ff290 */ /* 0x000fe2000fffe03f */
[----:B------:R-:W-:Y:S01]  /*3e880*/  STL.64 [R1+0x750], R4 ;  /* 0x0007500401007387 */ /* 0x000fe20000100a00 */
[----:B------:R0:W-:Y:S03]  /*3e890*/  STL.64 [R1+0x758], R6 ;  /* 0x0007580601007387 */ /* 0x0001e60000100a00 */
[----:B0-----:R-:W4:Y:S01]  /*3e8a0*/  LDL.LU.64 R6, [R1+0x2660] ;  /* 0x0026600001067983 */ /* 0x001f220000300a00 */
[----:B------:R-:W4:Y:S02]  /*3e8b0*/  LDL.LU.64 R4, [R1+0x2658] ;  /* 0x0026580001047983 */ /* 0x000f240000300a00 */
[----:B------:R0:W-:Y:S02]  /*3e8c0*/  STL.64 [R1+0x24f8], R24 ;  /* 0x0024f81801007387 */ /* 0x0001e40000100a00 */
[----:B0-----:R-:W-:Y:S02]  /*3e8d0*/  IMAD.MOV.U32 R24, RZ, RZ, R14 ;  /* 0x000000ffff187224 */ /* 0x001fe400078e000e */
[----:B------:R-:W-:Y:S01]  /*3e8e0*/  IMAD.MOV.U32 R25, RZ, RZ, R15 ;  /* 0x000000ffff197224 */ /* 0x000fe200078e000f */
[----:B------:R-:W2:Y:S01]  /*3e8f0*/  LDL.LU R14, [R1+0x2654] ;  /* 0x00265400010e7983 */ /* 0x000ea20000300800 */
[----:B------:R-:W2:Y:S03]  /*3e900*/  LDL.LU R15, [R1+0x2650] ;  /* 0x00265000010f7983 */ /* 0x000ea60000300800 */
[----:B------:R0:W-:Y:S02]  /*3e910*/  STL.64 [R1+0x2510], R24 ;  /* 0x0025101801007387 */ /* 0x0001e40000100a00 */
[----:B0-----:R-:W-:-:S02]  /*3e920*/  IMAD.MOV.U32 R24, RZ, RZ, R2 ;  /* 0x000000ffff187224 */ /* 0x001fc400078e0002 */
[----:B------:R-:W-:Y:S01]  /*3e930*/  IMAD.MOV.U32 R25, RZ, RZ, R8 ;  /* 0x000000ffff197224 */ /* 0x000fe200078e0008 */
[----:B----4-:R-:W-:Y:S11]  /*3e940*/  HMMA.16816.F32.BF16 R4, R16, R12, R4 ;  /* 0x0000000c1004723c */ /* 0x010ff60000041804 */
[----:B------:R-:W-:Y:S11]  /*3e950*/  @!UPT UIADD3 URZ, URZ, URZ, URZ ;  /* 0x0000003f3f3ff290 */ /* 0x000ff6000fffe03f */
[----:B------:R-:W-:Y:S01]  /*3e960*/  @!UPT UIADD3 URZ, URZ, URZ, URZ ;  /* 0x0000003f3f3ff290 */ /* 0x000fe2000fffe03f */
[----:B------:R-:W-:Y:S01]  /*3e970*/  STL.64 [R1+0x740], R4 ;  /* 0x0007400401007387 */ /* 0x000fe20000100a00 */
[----:B------:R0:W-:Y:S03]  /*3e980*/  STL.64 [R1+0x748], R6 ;  /* 0x0007480601007387 */ /* 0x0001e60000100a00 */
[----:B0-----:R-:W4:Y:S01]  /*3e990*/  LDL.LU.64 R6, [R1+0x2648] ;  /* 0x0026480001067983 */ /* 0x001f220000300a00 */
[----:B------:R-:W2:Y:S02]  /*3e9a0*/  LDL.LU.64 R4, [R1+0x2640] ;  /* 0x0026400001047983 */ /* 0x000ea40000300a00 */
[----:B------:R-:W2:Y:S02]  /*3e9b0*/  LDL.LU R2, [R1+0x2638] ;  /* 0x0026380001027983 */ /* 0x000ea40000300800 */
[----:B------:R-:W2:Y:S01]  /*3e9c0*/  LDL.LU R8, [R1+0x2634] ;  /* 0x0026340001087983 */ /* 0x000ea20000300800 */
[----:B------:R0:W-:Y:S04]  /*3e9d0*/  STL.64 [R1+0x2528], R24 ;  /* 0x0025281801007387 */ /* 0x0001e80000100a00 */
[----:B0-----:R-:W2:Y:S04]  /*3e9e0*/  LDL.LU.64 R24, [R1+0x30] ;  /* 0x0000300001187983 */ /* 0x001ea80000300a00 */
[----:B--2---:R-:W-:Y:S01]  /*3e9f0*/  STL.64 [R1+0x2540], R24 ;  /* 0x0025401801007387 */ /* 0x004fe20000100a00 */
        /* <DEDUP_REMOVED lines=8> */
[----:B------:R-:W3:Y:S04]  /*3ea80*/  LDL.LU R9, [R1+0x2630] ;  /* 0x0026300001097983 */ /* 0x000ee80000300800 */
        /* <DEDUP_REMOVED lines=18> */
[----:B------:R0:W-:Y:S02]  /*3ebb0*/  STL.64 [R1+0x2588], R24 ;  /* 0x0025881801007387 */ /* 0x0001e40000100a00 */
[----:B0-----:R-:W-:Y:S02]  /*3ebc0*/  IMAD.MOV.U32 R24, RZ, RZ, R22 ;  /* 0x000000ffff187224 */ /* 0x001fe400078e0016 */
        /* <DEDUP_REMOVED lines=86> */
[----:B------:R-:W-:-:S02]  /*3f130*/  IMAD.MOV.U32 R24, RZ, RZ, R2 ;  /* 0x000000ffff187224 */ /* 0x000fc400078e0002 */
[----:B------:R-:W-:Y:S01]  /*3f140*/  IMAD.MOV.U32 R25, RZ, RZ, R0 ;  /* 0x000000ffff197224 */ /* 0x000fe200078e0000 */
[----:B---3--:R-:W-:Y:S01]  /*3f150*/  HMMA.16816.F32.BF16 R16, R16, R4, R20 ;  /* 0x000000041010723c */ /* 0x008fe20000041814 */
[----:B------:R-:W2:Y:S01]  /*3f160*/  LDL.LU.64 R22, [R1+0x2620] ;  /* 0x0026200001167983 */ /* 0x000ea20000300a00 */
[----:B------:R-:W2:Y:S11]  /*3f170*/  LDL.LU.64 R20, [R1+0x2618] ;  /* 0x0026180001147983 */ /* 0x000eb60000300a00 */
[----:B------:R-:W-:Y:S10]  /*3f180*/  @!UPT UIADD3 URZ, URZ, URZ, URZ ;  /* 0x0000003f3f3ff290 */ /* 0x000ff4000fffe03f */
[----:B------:R0:W-:Y:S01]  /*3f190*/  STL.64 [R1+0x430], R16 ;  /* 0x0004301001007387 */ /* 0x0001e20000100a00 */
[----:B------:R1:W-:Y:S03]  /*3f1a0*/  STL.64 [R1+0x438], R18 ;  /* 0x0004381201007387 */ /* 0x0003e60000100a00 */
[----:B0-----:R-:W3:Y:S01]  /*3f1b0*/  LDL.LU R16, [R1+0x5a0] ;  /* 0x0005a00001107983 */ /* 0x001ee20000300800 */
[----:B------:R-:W3:Y:S02]  /*3f1c0*/  LDL.LU R17, [R1+0x5a4] ;  /* 0x0005a40001117983 */ /* 0x000ee40000300800 */
[----:B-1----:R-:W3:Y:S02]  /*3f1d0*/  LDL.LU R18, [R1+0x5a8] ;  /* 0x0005a80001127983 */ /* 0x002ee40000300800 */
[----:B------:R-:W3:Y:S01]  /*3f1e0*/  LDL.LU R19, [R1+0x5ac] ;  /* 0x0005ac0001137983 */ /* 0x000ee20000300800 */
        /* <DEDUP_REMOVED lines=55> */
[----:B0-----:R-:W2:Y:S01]  /*3f560*/  LDL.LU.64 R24, [R1+0x2558] ;  /* 0x0025580001187983 */ /* 0x001ea20000300a00 */
[----:B------:R-:W4:Y:S01]  /*3f570*/  LDL R0, [R1+0x1774] ;  /* 0x0017740001007983 */ /* 0x000f220000100800 */
        /* <DEDUP_REMOVED lines=45> */
[----:B------:R-:W-:Y:S02]  /*3f850*/  STL.64 [R1+0x2420], R14 ;  /* 0x0024200e01007387 */ /* 0x000fe40000100a00 */
[----:B------:R0:W-:Y:S02]  /*3f860*/  STL.64 [R1+0x2418], R12 ;  /* 0x0024180c01007387 */ /* 0x0001e40000100a00 */
[----:B0-----:R-:W2:Y:S01]  /*3f870*/  LDL.LU.64 R12, [R1+0xa0] ;  /* 0x0000a000010c7983 */ /* 0x001ea20000300a00 */
[C---:B---3--:R-:W-:Y:S03]  /*3f880*/  HMMA.16816.F32.BF16 R16, R20.reuse, R8, R16 ;  /* 0x000000081410723c */ /* 0x048fe60000041810 */
[----:B--2---:R0:W-:Y:S04]  /*3f890*/  STL.64 [R1+0x24c0], R12 ;  /* 0x0024c00c01007387 */ /* 0x0041e80000100a00 */
[----:B0-----:R-:W2:Y:S01]  /*3f8a0*/  LDL.LU.64 R12, [R1+0xc0] ;  /* 0x0000c000010c7983 */ /* 0x001ea20000300a00 */
[----:B------:R-:W3:Y:S03]  /*3f8b0*/  LDL R11, [R1+0xd50] ;  /* 0x000d5000010b7983 */ /* 0x000ee60000100800 */
[----:B---3--:R-:W-:Y:S01]  /*3f8c0*/  STL [R1+0x2410], R11 ;  /* 0x0024100b01007387 */ /* 0x008fe20000100800 */
[----:B------:R0:W-:Y:S11]  /*3f8d0*/  STL.64 [R1+0x2408], R8 ;  /* 0x0024080801007387 */ /* 0x0001f60000100a00 */
[----:B------:R-:W-:Y:S02]  /*3f8e0*/  STL.64 [R1+0x5a0], R16 ;  /* 0x0005a01001007387 */ /* 0x000fe40000100a00 */
[----:B------:R1:W-:Y:S01]  /*3f8f0*/  STL.64 [R1+0x5a8], R18 ;  /* 0x0005a81201007387 */ /* 0x0003e20000100a00 */
[----:B0-----:R-:W3:Y:S01]  /*3f900*/  LDL.LU R8, [R1+0xbf0] ;  /* 0x000bf00001087983 */ /* 0x001ee20000300800 */
[----:B------:R-:W3:Y:S01]  /*3f910*/  LDL.LU R9, [R1+0xbf4] ;  /* 0x000bf40001097983 */ /* 0x000ee20000300800 */
[----:B-1----:R-:W-:Y:S01]  /*3f920*/  HMMA.16816.F32.BF16 R16, R20, R4, R24 ;  /* 0x000000041410723c */ /* 0x002fe20000041818 */
[----:B------:R-:W3:Y:S01]  /*3f930*/  LDL.LU R10, [R1+0xbf8] ;  /* 0x000bf800010a7983 */ /* 0x000ee20000300800 */
[----:B------:R-:W3:Y:S01]  /*3f940*/  LDL.LU R11, [R1+0xbfc] ;  /* 0x000bfc00010b7983 */ /* 0x000ee20000300800 */
[----:B------:R0:W-:Y:S02]  /*3f950*/  STL [R1+0x23dc], R4 ;  /* 0x0023dc0401007387 */ /* 0x0001e40000100800 */
[----:B------:R1:W-:Y:S01]  /*3f960*/  STL [R1+0x23d8], R5 ;  /* 0x0023d80501007387 */ /* 0x0003e20000100800 */
[----:B----4-:R-:W4:Y:S11]  /*3f970*/  LDSM.16.MT88.4 R24, [R0+0x12080] ;  /* 0x012080000018783b */ /* 0x010f360000004200 */
[----:B------:R-:W-:Y:S06]  /*3f980*/  @!UPT UIADD3 URZ, URZ, URZ, URZ ;  /* 0x0000003f3f3ff290 */ /* 0x000fec000fffe03f */
[----:B------:R-:W-:Y:S01]  /*3f990*/  STL.64 [R1+0x1d0], R16 ;  /* 0x0001d01001007387 */ /* 0x000fe20000100a00 */
[----:B------:R-:W-:Y:S02]  /*3f9a0*/  STL.64 [R1+0x1d8], R18 ;  /* 0x0001d81201007387 */ /* 0x000fe40000100a00 */
[----:B0-----:R-:W2:Y:S02]  /*3f9b0*/  LDL.LU R4, [R1+0xc10] ;  /* 0x000c100001047983 */ /* 0x001ea40000300800 */
[----:B-1----:R-:W2:Y:S01]  /*3f9c0*/  LDL.LU R5, [R1+0xc14] ;  /* 0x000c140001057983 */ /* 0x002ea20000300800 */
[----:B------:R-:W2:Y:S01]  /*3f9d0*/  LDL.LU R6, [R1+0xc18] ;  /* 0x000c180001067983 */ /* 0x000ea20000300800 */
[----:B------:R-:W2:Y:S03]  /*3f9e0*/  LDL.LU R7, [R1+0xc1c] ;  /* 0x000c1c0001077983 */ /* 0x000ea60000300800 */
[----:B------:R-:W2:Y:S01]  /*3f9f0*/  LDSM.16.MT88.4 R16, [R0+0x12000] ;  /* 0x012000000010783b */ /* 0x000ea20000004200 */
[----:B------:R-:W-:-:S02]  /*3fa00*/  IMAD.MOV.U32 R20, RZ, RZ, R3 ;  /* 0x000000ffff147224 */ /* 0x000fc400078e0003 */
[----:B------:R-:W-:-:S05]  /*3fa10*/  IMAD.MOV.U32 R21, RZ, RZ, R2 ;  /* 0x000000ffff157224 */ /* 0x000fca00078e0002 */
[----:B------:R0:W-:Y:S04]  /*3fa20*/  STL.64 [R1+0x2460], R20 ;  /* 0x0024601401007387 */ /* 0x0001e80000100a00 */
[----:B0-----:R-:W3:Y:S01]  /*3fa30*/  LDL.LU.64 R20, [R1+0xb0] ;  /* 0x0000b00001147983 */ /* 0x001ee20000300a00 */
[----:B----4-:R-:W-:Y:S02]  /*3fa40*/  STL.64 [R1+0x23b8], R26 ;  /* 0x0023b81a01007387 */ /* 0x010fe40000100a00 */
[----:B------:R0:W-:Y:S02]  /*3fa50*/  STL.64 [R1+0x23b0], R24 ;  /* 0x0023b01801007387 */ /* 0x0001e40000100a00 */
        /* <DEDUP_REMOVED lines=8> */
[----:B------:R0:W-:Y:S02]  /*3fae0*/  STL.64 [R1+0x428], R6 ;  /* 0x0004280601007387 */ /* 0x0001e40000100a00 */
[----:B0-----:R-:W-:Y:S02]  /*3faf0*/  IMAD.MOV.U32 R7, RZ, RZ, R12 ;  /* 0x000000ffff077224 */ /* 0x001fe400078e000c */
[----:B------:R-:W-:Y:S02]  /*3fb00*/  IMAD.MOV.U32 R6, RZ, RZ, R13 ;  /* 0x000000ffff067224 */ /* 0x000fe400078e000d */
[----:B------:R-:W2:Y:S03]  /*3fb10*/  LDL.LU.64 R12, [R1+0x24c0] ;  /* 0x0024c000010c7983 */ /* 0x000ea60000300a00 */
[----:B------:R-:W-:Y:S02]  /*3fb20*/  STL [R1+0x23e4], R6 ;  /* 0x0023e40601007387 */ /* 0x000fe40000100800 */
[----:B------:R3:W-:Y:S02]  /*3fb30*/  STL [R1+0x23e0], R7 ;  /* 0x0023e00701007387 */ /* 0x0007e40000100800 */
[----:B---3--:R-:W-:Y:S11]  /*3fb40*/  HMMA.16816.F32.BF16 R4, R16, R20, R24 ;  /* 0x000000141004723c */ /* 0x008ff60000041818 */
[----:B------:R-:W-:Y:S11]  /*3fb50*/  @!UPT UIADD3 URZ, URZ, URZ, URZ ;  /* 0x0000003f3f3ff290 */ /* 0x000ff6000fffe03f */
[----:B------:R-:W-:Y:S01]  /*3fb60*/  @!UPT UIADD3 URZ, URZ, URZ, URZ ;  /* 0x0000003f3f3ff290 */ /* 0x000fe2000fffe03f */
[----:B------:R-:W-:Y:S01]  /*3fb70*/  STL.64 [R1+0x410], R4 ;  /* 0x0004100401007387 */ /* 0x000fe20000100a00 */
[----:B------:R2:W-:Y:S02]  /*3fb80*/  STL.64 [R1+0x418], R6 ;  /* 0x0004180601007387 */ /* 0x0005e40000100a00 */
[----:B------:R-:W-:Y:S02]  /*3fb90*/  IMAD.MOV.U32 R24, RZ, RZ, R21 ;  /* 0x000000ffff187224 */ /* 0x000fe400078e0015 */
[----:B------:R-:W-:-:S03]  /*3fba0*/  IMAD.MOV.U32 R25, RZ, RZ, R20 ;  /* 0x000000ffff197224 */ /* 0x000fc600078e0014 */
[----:B------:R-:W-:Y:S02]  /*3fbb0*/  STL [R1+0x23ec], R24 ;  /* 0x0023ec1801007387 */ /* 0x000fe40000100800 */
[----:B------:R-:W-:Y:S01]  /*3fbc0*/  STL [R1+0x23e8], R25 ;  /* 0x0023e81901007387 */ /* 0x000fe20000100800 */
[----:B--2---:R-:W-:Y:S11]  /*3fbd0*/  HMMA.16816.F32.BF16 R4, R16, R12, R8 ;  /* 0x0000000c1004723c */ /* 0x004ff60000041808 */
[----:B------:R-:W-:Y:S11]  /*3fbe0*/  @!UPT UIADD3 URZ, URZ, URZ, URZ ;  /* 0x0000003f3f3ff290 */ /* 0x000ff6000fffe03f */
[----:B------:R-:W-:Y:S01]  /*3fbf0*/  @!UPT UIADD3 URZ, URZ, URZ, URZ ;  /* 0x0000003f3f3ff290 */ /* 0x000fe2000fffe03f */
[----:B------:R-:W-:Y:S01]  /*3fc00*/  STL.64 [R1+0x400], R4 ;  /* 0x0004000401007387 */ /* 0x000fe20000100a00 */
[----:B------:R-:W-:Y:S02]  /*3fc10*/  STL.64 [R1+0x408], R6 ;  /* 0x0004080601007387 */ /* 0x000fe40000100a00 */
[----:B------:R-:W2:Y:S02]  /*3fc20*/  LDL.LU R8, [R1+0xb40] ;  /* 0x000b400001087983 */ /* 0x000ea40000300800 */
[----:B------:R-:W2:Y:S01]  /*3fc30*/  LDL.LU R9, [R1+0xb44] ;  /* 0x000b440001097983 */ /* 0x000ea20000300800 */
[----:B------:R-:W3:Y:S01]  /*3fc40*/  LDL.LU R10, [R1+0xb48] ;  /* 0x000b4800010a7983 */ /* 0x000ee20000300800 */
[----:B------:R-:W3:Y:S03]  /*3fc50*/  LDL.LU R11, [R1+0xb4c] ;  /* 0x000b4c00010b7983 */ /* 0x000ee60000300800 */
[----:B---3--:R-:W-:Y:S01]  /*3fc60*/  STL.64 [R1+0x2430], R10 ;  /* 0x0024300a01007387 */ /* 0x008fe20000100a00 */
[----:B--2---:R0:W-:Y:S03]  /*3fc70*/  STL.64 [R1+0x2428], R8 ;  /* 0x0024280801007387 */ /* 0x0041e60000100a00 */
[----:B0-----:R-:W2:Y:S04]  /*3fc80*/  LDL.LU.64 R8, [R1+0x10] ;  /* 0x0000100001087983 */ /* 0x001ea80000300a00 */
[----:B--2---:R0:W-:Y:S04]  /*3fc90*/  STL.64 [R1+0x2440], R8 ;  /* 0x0024400801007387 */ /* 0x0041e80000100a00 */
[----:B0-----:R-:W2:Y:S04]  /*3fca0*/  LDL.LU.64 R8, [R1+0x20] ;  /* 0x0000200001087983 */ /* 0x001ea80000300a00 */
[----:B--2---:R0:W-:Y:S04]  /*3fcb0*/  STL.64 [R1+0x2458], R8 ;  /* 0x0024580801007387 */ /* 0x0041e80000100a00 */
        /* <DEDUP_REMOVED lines=14> */
[----:B---3--:R-:W-:Y:S01]  /*3fda0*/  STL.64 [R1+0x2480], R10 ;  /* 0x0024800a01007387 */ /* 0x008fe20000100a00 */
[----:B--2---:R0:W-:Y:S03]  /*3fdb0*/  STL.64 [R1+0x2478], R8 ;  /* 0x0024780801007387 */ /* 0x0041e60000100a00 */
[----:B0-----:R-:W2:Y:S04]  /*3fdc0*/  LDL.LU.64 R8, [R1+0x50] ;  /* 0x0000500001087983 */ /* 0x001ea80000300a00 */
[----:B--2---:R0:W-:Y:S04]  /*3fdd0*/  STL.64 [R1+0x2490], R8 ;  /* 0x0024900801007387 */ /* 0x0041e80000100a00 */
[----:B0-----:R-:W2:Y:S04]  /*3fde0*/  LDL.LU.64 R8, [R1+0x60] ;  /* 0x0000600001087983 */ /* 0x001ea80000300a00 */
[----:B--2---:R0:W-:Y:S04]  /*3fdf0*/  STL.64 [R1+0x24a8], R8 ;  /* 0x0024a80801007387 */ /* 0x0041e80000100a00 */
[----:B0-----:R-:W2:Y:S04]  /*3fe00*/  LDL.LU.64 R8, [R1+0x70] ;  /* 0x0000700001087983 */ /* 0x001ea80000300a00 */
[----:B--2---:R0:W-:Y:S04]  /*3fe10*/  STL.64 [R1+0x24b0], R8 ;  /* 0x0024b00801007387 */ /* 0x0041e80000100a00 */
[----:B0-----:R-:W2:Y:S04]  /*3fe20*/  LDL.LU.64 R8, [R1+0x80] ;  /* 0x0000800001087983 */ /* 0x001ea80000300a00 */
[----:B--2---:R0:W-:Y:S04]  /*3fe30*/  STL.64 [R1+0x24b8], R8 ;  /* 0x0024b80801007387 */ /* 0x0041e80000100a00 */
[----:B0-----:R-:W4:Y:S01]  /*3fe40*/  LDL.LU.64 R8, [R1+0x90] ;  /* 0x0000900001087983 */ /* 0x001f220000300a00 */
[----:B------:R-:W2:Y:S03]  /*3fe50*/  LDL.LU.64 R20, [R1+0x40] ;  /* 0x0000400001147983 */ /* 0x000ea60000300a00 */
[----:B--2---:R0:W-:Y:S04]  /*3fe60*/  STL.64 [R1+0x2488], R20 ;  /* 0x0024881401007387 */ /* 0x0041e80000100a00 */
        /* <DEDUP_REMOVED lines=12> */
[----:B------:R-:W3:Y:S01]  /*3ff30*/  LDL.LU.64 R12, [R1] ;  /* 0x00000000010c7983 */ /* 0x000ee20000300a00 */
[----:B----4-:R-:W-:Y:S03]  /*3ff40*/  HMMA.16816.F32.BF16 R4, R16, R8, R4 ;  /* 0x000000081004723c */ /* 0x010fe60000041804 */
[----:B---3--:R0:W-:Y:S04]  /*3ff50*/  STL.64 [R1+0x2438], R12 ;  /* 0x0024380c01007387 */ /* 0x0081e80000100a00 */
[----:B0-----:R-:W3:Y:S01]  /*3ff60*/  LDL.LU R12, [R1+0xb60] ;  /* 0x000b6000010c7983 */ /* 0x001ee20000300800 */
[----:B------:R-:W3:Y:S02]  /*3ff70*/  LDL.LU R13, [R1+0xb64] ;  /* 0x000b6400010d7983 */ /* 0x000ee40000300800 */
[----:B------:R-:W4:Y:S02]  /*3ff80*/  LDL.LU R14, [R1+0xb68] ;  /* 0x000b6800010e7983 */ /* 0x000f240000300800 */
[----:B------:R-:W4:Y:S02]  /*3ff90*/  LDL.LU R15, [R1+0xb6c] ;  /* 0x000b6c00010f7983 */ /* 0x000f240000300800 */
[----:B------:R-:W-:Y:S01]  /*3ffa0*/  IMAD.MOV.U32 R3, RZ, RZ, R9 ;  /* 0x000000ffff037224 */ /* 0x000fe200078e0009 */
[----:B----4-:R-:W-:Y:S01]  /*3ffb0*/  STL.64 [R1+0x2450], R14 ;  /* 0x0024500e01007387 */ /* 0x010fe20000100a00 */
[----:B---3--:R0:W-:Y:S03]  /*3ffc0*/  STL.64 [R1+0x2448], R12 ;  /* 0x0024480c01007387 */ /* 0x0081e60000100a00 */
[----:B0-----:R-:W3:Y:S01]  /*3ffd0*/  LDL.LU R12, [R1+0xb70] ;  /* 0x000b7000010c7983 */ /* 0x001ee20000300800 */
[----:B------:R-:W3:Y:S02]  /*3ffe0*/  LDL.LU R13, [R1+0xb74] ;  /* 0x000b7400010d7983 */ /* 0x000ee40000300800 */
[----:B------:R-:W3:Y:S02]  /*3fff0*/  LDL.LU R14, [R1+0xb78] ;  /* 0x000b7800010e7983 */ /* 0x000ee40000300800 */
[----:B------:R-:W3:Y:S01]  /*40000*/  LDL.LU R15, [R1+0xb7c] ;  /* 0x000b7c00010f7983 */ /* 0x000ee20000300800 */
[----:B------:R0:W-:Y:S01]  /*40010*/  STL [R1+0x23f4], R26 ;  /* 0x0023f41a01007387 */ /* 0x0001e20000100800 */
[----:B------:R1:W-:Y:S02]  /*40020*/  STL [R1+0x23f0], R27 ;  /* 0x0023f01b01007387 */ /* 0x0003e40000100800 */
[----:B------:R-:W4:Y:S02]  /*40030*/  LDL.LU R24, [R1+0xbc0] ;  /* 0x000bc00001187983 */ /* 0x000f240000300800 */
[----:B------:R-:W4:Y:S01]  /*40040*/  LDL.LU R25, [R1+0xbc4] ;  /* 0x000bc40001197983 */ /* 0x000f220000300800 */
[----:B0-----:R-:W4:Y:S01]  /*40050*/  LDL.LU R26, [R1+0xbc8] ;  /* 0x000bc800011a7983 */ /* 0x001f220000300800 */
[----:B-1----:R-:W4:Y:S02]  /*40060*/  LDL.LU R27, [R1+0xbcc] ;  /* 0x000bcc00011b7983 */ /* 0x002f240000300800 */
[----:B------:R0:W-:Y:S02]  /*40070*/  STL.64 [R1+0x3f0], R4 ;  /* 0x0003f00401007387 */ /* 0x0001e40000100a00 */
[----:B------:R-:W-:Y:S02]  /*40080*/  STL.64 [R1+0x3f8], R6 ;  /* 0x0003f80601007387 */ /* 0x000fe40000100a00 */
[----:B0-----:R-:W-:-:S02]  /*40090*/  IMAD.MOV.U32 R5, RZ, RZ, R8 ;  /* 0x000000ffff057224 */ /* 0x001fc400078e0008 */
[----:B------:R-:W2:Y:S01]  /*400a0*/  LDL.LU.64 R8, [R1+0x24b8] ;  /* 0x0024b80001087983 */ /* 0x000ea20000300a00 */
[----:B------:R-:W-:Y:S02]  /*400b0*/  STL [R1+0x23fc], R3 ;  /* 0x0023fc0301007387 */ /* 0x000fe40000100800 */
[----:B------:R0:W-:Y:S02]  /*400c0*/  STL [R1+0x23f8], R5 ;  /* 0x0023f80501007387 */ /* 0x0001e40000100800 */
[----:B------:R-:W2:Y:S01]  /*400d0*/  LDL.LU R4, [R1+0xbd0] ;  /* 0x000bd00001047983 */ /* 0x000ea20000300800 */
[----:B0-----:R-:W2:Y:S01]  /*400e0*/  LDL.LU R5, [R1+0xbd4] ;  /* 0x000bd40001057983 */ /* 0x001ea20000300800 */
[----:B------:R-:W2:Y:S02]  /*400f0*/  LDL.LU R6, [R1+0xbd8] ;  /* 0x000bd80001067983 */ /* 0x000ea40000300800 */
[----:B------:R-:W2:Y:S02]  /*40100*/  LDL.LU R7, [R1+0xbdc] ;  /* 0x000bdc0001077983 */ /* 0x000ea40000300800 */
[C---:B--2---:R-:W-:Y:S11]  /*40110*/  HMMA.16816.F32.BF16 R4, R16.reuse, R8, R4 ;  /* 0x000000081004723c */ /* 0x044ff60000041804 */
[----:B------:R-:W-:Y:S11]  /*40120*/  @!UPT UIADD3 URZ, URZ, URZ, URZ ;  /* 0x0000003f3f3ff290 */ /* 0x000ff6000fffe03f */
[----:B------:R-:W-:Y:S01]  /*40130*/  @!UPT UIADD3 URZ, URZ, URZ, URZ ;  /* 0x0000003f3f3ff290 */ /* 0x000fe2000fffe03f */
[----:B------:R0:W-:Y:S01]  /*40140*/  STL.64 [R1+0x3e0], R4 ;  /* 0x0003e00401007387 */ /* 0x0001e20000100a00 */
[----:B------:R1:W-:Y:S02]  /*40150*/  STL.64 [R1+0x3e8], R6 ;  /* 0x0003e80601007387 */ /* 0x0003e40000100a00 */
[----:B0-----:R-:W-:Y:S02]  /*40160*/  IMAD.MOV.U32 R4, RZ, RZ, R9 ;  /* 0x000000ffff047224 */ /* 0x001fe400078e0009 */
[----:B-1----:R-:W-:Y:S02]  /*40170*/  IMAD.MOV.U32 R7, RZ, RZ, R8 ;  /* 0x000000ffff077224 */ /* 0x002fe400078e0008 */
[----:B------:R-:W4:Y:S03]  /*40180*/  LDL.LU.64 R8, [R1+0x24b0] ;  /* 0x0024b00001087983 */ /* 0x000f260000300a00 */
[----:B------:R-:W-:Y:S01]  /*40190*/  STL [R1+0x2400], R7 ;  /* 0x0024000701007387 */ /* 0x000fe20000100800 */
[C---:B----4-:R-:W-:Y:S01]  /*401a0*/  HMMA.16816.F32.BF16 R24, R16.reuse, R8, R24 ;  /* 0x000000081018723c */ /* 0x050fe20000041818 */
        /* <DEDUP_REMOVED lines=36> */
[----:B------:R0:W-:Y:S01]  /*403f0*/  STL.64 [R1+0x390], R8 ;  /* 0x0003900801007387 */ /* 0x0001e20000100a00 */
[----:B------:R-:W-:Y:S03]  /*40400*/  STL.64 [R1+0x398], R10 ;  /* 0x0003980a01007387 */ /* 0x000fe60000100a00 */
[----:B0-----:R-:W3:Y:S01]  /*40410*/  LDL.LU.64 R8, [R1+0x2458] ;  /* 0x0024580001087983 */ /* 0x001ee20000300a00 */
[----:B------:R0:W-:Y:S03]  /*40420*/  STL.64 [R1+0x22d8], R20 ;  /* 0x0022d81401007387 */ /* 0x0001e60000100a00 */
[----:B0-----:R-:W2:Y:S01]  /*40430*/  LDL.LU R20, [R1+0xb50] ;  /* 0x000b500001147983 */ /* 0x001ea20000300800 */
[----:B------:R-:W2:Y:S02]  /*40440*/  LDL.LU R21, [R1+0xb54] ;  /* 0x000b540001157983 */ /* 0x000ea40000300800 */
[----:B------:R-:W2:Y:S02]  /*40450*/  LDL.LU R22, [R1+0xb58] ;  /* 0x000b580001167983 */ /* 0x000ea40000300800 */
[----:B------:R-:W2:Y:S01]  /*40460*/  LDL.LU R23, [R1+0xb5c] ;  /* 0x000b5c0001177983 */ /* 0x000ea20000300800 */
        /* <DEDUP_REMOVED lines=18> */
[----:B------:R-:W3:Y:S01]  /*40590*/  LDL.LU.64 R8, [R1+0x2428] ;  /* 0x0024280001087983 */ /* 0x000ee20000300a00 */
[C---:B--2---:R-:W-:Y:S11]  /*405a0*/  HMMA.16816.F32.BF16 R20, R16.reuse, R12, R20 ;  /* 0x0000000c1014723c */ /* 0x044ff60000041814 */
[----:B------:R-:W-:Y:S11]  /*405b0*/  @!UPT UIADD3 URZ, URZ, URZ, URZ ;  /* 0x0000003f3f3ff290 */ /* 0x000ff6000fffe03f */
[----:B------:R-:W-:Y:S01]  /*405c0*/  @!UPT UIADD3 URZ, URZ, URZ, URZ ;  /* 0x0000003f3f3ff290 */ /* 0x000fe2000fffe03f */
[----:B------:R-:W-:Y:S01]  /*405d0*/  STL.64 [R1+0x360], R20 ;  /* 0x0003601401007387 */ /* 0x000fe20000100a00 */
[----:B------:R0:W-:Y:S02]  /*405e0*/  STL.64 [R1+0x368], R22 ;  /* 0x0003681601007387 */ /* 0x0001e40000100a00 */
[----:B-1----:R-:W2:Y:S02]  /*405f0*/  LDL.LU.64 R14, [R1+0x2420] ;  /* 0x00242000010e7983 */ /* 0x002ea40000300a00 */
        /* <DEDUP_REMOVED lines=8> */
[----:B0-----:R-:W3:Y:S01]  /*40680*/  LDL.LU R11, [R1+0x2410] ;  /* 0x00241000010b7983 */ /* 0x001ee20000300800 */
[----:B------:R-:W4:Y:S02]  /*40690*/  LDL.LU.64 R8, [R1+0x2408] ;  /* 0x0024080001087983 */ /* 0x000f240000300a00 */
[----:B--2---:R-:W-:Y:S02]  /*406a0*/  STL.64 [R1+0x2288], R14 ;  /* 0x0022880e01007387 */ /* 0x004fe40000100a00 */
[----:B------:R0:W-:Y:S02]  /*406b0*/  STL.64 [R1+0x2280], R12 ;  /* 0x0022800c01007387 */ /* 0x0001e40000100a00 */
[----:B0-----:R-:W4:Y:S01]  /*406c0*/  LDL.LU R12, [R1+0xb30] ;  /* 0x000b3000010c7983 */ /* 0x001f220000300800 */
[----:B------:R-:W4:Y:S02]  /*406d0*/  LDL.LU R13, [R1+0xb34] ;  /* 0x000b3400010d7983 */ /* 0x000f240000300800 */
[----:B------:R-:W4:Y:S02]  /*406e0*/  LDL.LU R14, [R1+0xb38] ;  /* 0x000b3800010e7983 */ /* 0x000f240000300800 */
[----:B------:R-:W4:Y:S02]  /*406f0*/  LDL.LU R15, [R1+0xb3c] ;  /* 0x000b3c00010f7983 */ /* 0x000f240000300800 */
[----:B----4-:R-:W-:Y:S01]  /*40700*/  HMMA.16816.F32.BF16 R12, R16, R8, R12 ;  /* 0x00000008100c723c */ /* 0x010fe2000004180c */
[----:B---3--:R-:W-:Y:S01]  /*40710*/  STL [R1+0x22d0], R11 ;  /* 0x0022d00b01007387 */ /* 0x008fe20000100800 */
[----:B------:R-:W-:Y:S11]  /*40720*/  STL.64 [R1+0x22c8], R8 ;  /* 0x0022c80801007387 */ /* 0x000ff60000100a00 */
[----:B------:R-:W-:Y:S10]  /*40730*/  @!UPT UIADD3 URZ, URZ, URZ, URZ ;  /* 0x0000003f3f3ff290 */ /* 0x000ff4000fffe03f */
[----:B------:R0:W-:Y:S01]  /*40740*/  STL.64 [R1+0x340], R12 ;  /* 0x0003400c01007387 */ /* 0x0001e20000100a00 */
[----:B------:R1:W-:Y:S03]  /*40750*/  STL.64 [R1+0x348], R14 ;  /* 0x0003480e01007387 */ /* 0x0003e60000100a00 */
[----:B0-----:R-:W2:Y:S01]  /*40760*/  LDL.LU R12, [R1+0x8d0] ;  /* 0x0008d000010c7983 */ /* 0x001ea20000300800 */
[----:B------:R-:W2:Y:S02]  /*40770*/  LDL.LU R13, [R1+0x8d4] ;  /* 0x0008d400010d7983 */ /* 0x000ea40000300800 */
[----:B-1----:R-:W3:Y:S02]  /*40780*/  LDL.LU R14, [R1+0x8d8] ;  /* 0x0008d800010e7983 */ /* 0x002ee40000300800 */
[----:B------:R-:W3:Y:S01]  /*40790*/  LDL.LU R15, [R1+0x8dc] ;  /* 0x0008dc00010f7983 */ /* 0x000ee20000300800 */
[----:B------:R-:W4:Y:S01]  /*407a0*/  LDL.LU R8, [R1+0x900] ;  /* 0x0009000001087983 */ /* 0x000f220000300800 */
[----:B------:R-:W4:Y:S02]  /*407b0*/  LDL.LU R9, [R1+0x904] ;  /* 0x0009040001097983 */ /* 0x000f240000300800 */
[----:B------:R-:W2:Y:S02]  /*407c0*/  LDL.LU R10, [R1+0x908] ;  /* 0x00090800010a7983 */ /* 0x000ea40000300800 */
[----:B------:R-:W2:Y:S02]  /*407d0*/  LDL.LU R11, [R1+0x90c] ;  /* 0x00090c00010b7983 */ /* 0x000ea40000300800 */
[----:B------:R-:W-:-:S02]  /*407e0*/  IMAD.MOV.U32 R20, RZ, RZ, R7 ;  /* 0x000000ffff147224 */ /* 0x000fc400078e0007 */
[----:B------:R-:W-:Y:S01]  /*407f0*/  IMAD.MOV.U32 R21, RZ, RZ, R3 ;  /* 0x000000ffff157224 */ /* 0x000fe200078e0003 */
[----:B--2---:R-:W-:Y:S01]  /*40800*/  STL.64 [R1+0x22e8], R10 ;  /* 0x0022e80a01007387 */ /* 0x004fe20000100a00 */
[----:B----4-:R-:W-:Y:S02]  /*40810*/  STL.64 [R1+0x22e0], R8 ;  /* 0x0022e00801007387 */ /* 0x010fe40000100a00 */
[----:B------:R-:W2:Y:S02]  /*40820*/  LDL.LU R7, [R1+0x2400] ;  /* 0x0024000001077983 */ /* 0x000ea40000300800 */
[----:B------:R-:W4:Y:S01]  /*40830*/  LDL.LU R3, [R1+0x23fc] ;  /* 0x0023fc0001037983 */ /* 0x000f220000300800 */
[----:B------:R0:W-:Y:S02]  /*40840*/  STL.64 [R1+0x22f0], R20 ;  /* 0x0022f01401007387 */ /* 0x0001e40000100a00 */
[----:B0-----:R-:W-:Y:S02]  /*40850*/  IMAD.MOV.U32 R20, RZ, RZ, R5 ;  /* 0x000000ffff147224 */ /* 0x001fe400078e0005 */
[----:B------:R-:W-:Y:S01]  /*40860*/  IMAD.MOV.U32 R21, RZ, RZ, R26 ;  /* 0x000000ffff157224 */ /* 0x000fe200078e001a */
[----:B------:R-:W2:Y:S01]  /*40870*/  LDL.LU R5, [R1+0x23f8] ;  /* 0x0023f80001057983 */ /* 0x000ea20000300800 */
[----:B------:R-:W2:Y:S03]  /*40880*/  LDL.LU R26, [R1+0x23f4] ;  /* 0x0023f400011a7983 */ /* 0x000ea60000300800 */
[----:B------:R0:W-:Y:S01]  /*40890*/  STL.64 [R1+0x2308], R20 ;  /* 0x0023081401007387 */ /* 0x0001e20000100a00 */
[----:B------:R-:W2:Y:S02]  /*408a0*/  LDL.LU R8, [R1+0x910] ;  /* 0x0009100001087983 */ /* 0x000ea40000300800 */
[----:B------:R-:W2:Y:S02]  /*408b0*/  LDL.LU R9, [R1+0x914] ;  /* 0x0009140001097983 */ /* 0x000ea40000300800 */
[----:B------:R-:W2:Y:S01]  /*408c0*/  LDL.LU R10, [R1+0x918] ;  /* 0x00091800010a7983 */ /* 0x000ea20000300800 */
[----:B------:R-:W2:Y:S01]  /*408d0*/  LDL.LU R11, [R1+0x91c] ;  /* 0x00091c00010b7983 */ /* 0x000ea20000300800 */
[----:B0-----:R-:W-:-:S02]  /*408e0*/  IMAD.MOV.U32 R20, RZ, RZ, R27 ;  /* 0x000000ffff147224 */ /* 0x001fc400078e001b */
        /* <DEDUP_REMOVED lines=33> */
[----:B----4-:R-:W-:Y:S01]  /*40b00*/  IMAD.MOV.U32 R21, RZ, RZ, R3 ;  /* 0x000000ffff157224 */ /* 0x010fe200078e0003 */
[----:B------:R-:W4:Y:S01]  /*40b10*/  LDL.LU R5, [R1+0x23d8] ;  /* 0x0023d80001057983 */ /* 0x000f220000300800 */
        /* <DEDUP_REMOVED lines=10> */
[----:B------:R0:W-:Y:S02]  /*40bc0*/  STL.64 [R1+0x2380], R20 ;  /* 0x0023801401007387 */ /* 0x0001e40000100a00 */
[----:B0-----:R-:W-:Y:S02]  /*40bd0*/  IMAD.MOV.U32 R20, RZ, RZ, R25 ;  /* 0x000000ffff147224 */ /* 0x001fe400078e0019 */
[----:B------:R-:W-:Y:S02]  /*40be0*/  IMAD.MOV.U32 R21, RZ, RZ, R24 ;  /* 0x000000ffff157224 */ /* 0x000fe400078e0018 */
[----:B------:R-:W4:Y:S01]  /*40bf0*/  LDL.LU R24, [R1+0xaf0] ;  /* 0x000af00001187983 */ /* 0x000f220000300800 */
[----:B------:R-:W4:Y:S02]  /*40c00*/  LDL.LU R25, [R1+0xaf4] ;  /* 0x000af40001197983 */ /* 0x000f240000300800 */
[----:B------:R-:W4:Y:S02]  /*40c10*/  LDL.LU R26, [R1+0xaf8] ;  /* 0x000af800011a7983 */ /* 0x000f240000300800 */
[----:B------:R-:W4:Y:S01]  /*40c20*/  LDL.LU R27, [R1+0xafc] ;  /* 0x000afc00011b7983 */ /* 0x000f220000300800 */
        /* <DEDUP_REMOVED lines=28> */
[----:B------:R-:W2:Y:S02]  /*40df0*/  LDL.LU R10, [R1+0x998] ;  /* 0x00099800010a7983 */ /* 0x000ea40000300800 */
[----:B------:R-:W2:Y:S01]  /*40e00*/  LDL.LU R11, [R1+0x99c] ;  /* 0x00099c00010b7983 */ /* 0x000ea20000300800 */
[----:B------:R-:W-:Y:S01]  /*40e10*/  STL.64 [R1+0x2298], R14 ;  /* 0x0022980e01007387 */ /* 0x000fe20000100a00 */
[----:B------:R0:W-:Y:S02]  /*40e20*/  STL.64 [R1+0x2290], R12 ;  /* 0x0022900c01007387 */ /* 0x0001e40000100a00 */
[----:B0-----:R-:W-:-:S02]  /*40e30*/  IMAD.MOV.U32 R12, RZ, RZ, R0 ;  /* 0x000000ffff0c7224 */ /* 0x001fc400078e0000 */
[----:B------:R-:W-:Y:S01]  /*40e40*/  IMAD.MOV.U32 R13, RZ, RZ, R2 ;  /* 0x000000ffff0d7224 */ /* 0x000fe200078e0002 */
[----:B------:R-:W3:Y:S01]  /*40e50*/  LDL.LU R0, [R1+0x23c8] ;  /* 0x0023c80001007983 */ /* 0x000ee20000300800 */
[----:B------:R-:W4:Y:S03]  /*40e60*/  LDL.LU R2, [R1+0x23c4] ;  /* 0x0023c40001027983 */ /* 0x000f260000300800 */
[----:B------:R0:W-:Y:S02]  /*40e70*/  STL.64 [R1+0x22b0], R12 ;  /* 0x0022b00c01007387 */ /* 0x0001e40000100a00 */
[----:B0-----:R-:W-:Y:S02]  /*40e80*/  IMAD.MOV.U32 R12, RZ, RZ, R28 ;  /* 0x000000ffff0c7224 */ /* 0x001fe400078e001c */
[----:B------:R-:W2:Y:S01]  /*40e90*/  LDL.LU R28, [R1+0x23c0] ;  /* 0x0023c000011c7983 */ /* 0x000ea20000300800 */
[----:B------:R-:W2:Y:S02]  /*40ea0*/  LDL.LU.64 R26, [R1+0x23b8] ;  /* 0x0023b800011a7983 */ /* 0x000ea40000300a00 */
[----:B------:R-:W2:Y:S02]  /*40eb0*/  LDL.LU.64 R24, [R1+0x23b0] ;  /* 0x0023b00001187983 */ /* 0x000ea40000300a00 */
[----:B------:R-:W-:Y:S01]  /*40ec0*/  STL.64 [R1+0x22a8], R6 ;  /* 0x0022a80601007387 */ /* 0x000fe20000100a00 */
[----:B------:R0:W-:Y:S01]  /*40ed0*/  STL.64 [R1+0x22a0], R4 ;  /* 0x0022a00401007387 */ /* 0x0001e20000100a00 */
[----:B------:R1:W-:Y:S02]  /*40ee0*/  STL.64 [R1+0x1a0], R16 ;  /* 0x0001a01001007387 */ /* 0x0003e40000100a00 */
[----:B------:R-:W-:Y:S01]  /*40ef0*/  STL.64 [R1+0x1a8], R18 ;  /* 0x0001a81201007387 */ /* 0x000fe20000100a00 */
[----:B0-----:R-:W3:Y:S01]  /*40f00*/  LDL.LU R4, [R1+0x8e0] ;  /* 0x0008e00001047983 */ /* 0x001ee20000300800 */
[----:B------:R-:W3:Y:S02]  /*40f10*/  LDL.LU R5, [R1+0x8e4] ;  /* 0x0008e40001057983 */ /* 0x000ee40000300800 */
[----:B------:R-:W3:Y:S02]  /*40f20*/  LDL.LU R6, [R1+0x8e8] ;  /* 0x0008e80001067983 */ /* 0x000ee40000300800 */
[----:B------:R-:W3:Y:S02]  /*40f30*/  LDL.LU R7, [R1+0x8ec] ;  /* 0x0008ec0001077983 */ /* 0x000ee40000300800 */
[----:B-1----:R-:W-:-:S02]  /*40f40*/  IMAD.MOV.U32 R16, RZ, RZ, R23 ;  /* 0x000000ffff107224 */ /* 0x002fc400078e0017 */
[----:B------:R-:W-:Y:S02]  /*40f50*/  IMAD.MOV.U32 R17, RZ, RZ, R22 ;  /* 0x000000ffff117224 */ /* 0x000fe400078e0016 */
[C---:B--2---:R-:W-:Y:S01]  /*40f60*/  HMMA.16816.F32.BF16 R20, R24.reuse, R20, R8 ;  /* 0x000000141814723c */ /* 0x044fe20000041808 */
        /* <DEDUP_REMOVED lines=9> */
[----:B------:R3:W-:Y:S01]  /*41000*/  STL.64 [R1+0x198], R22 ;  /* 0x0001981601007387 */ /* 0x0007e20000100a00 */
[----:B0-----:R-:W3:Y:S02]  /*41010*/  LDL.LU.64 R20, [R1+0x2398] ;  /* 0x0023980001147983 */ /* 0x001ee40000300a00 */
[C---:B---3--:R-:W-:Y:S02]  /*41020*/  HMMA.16816.F32.BF16 R20, R24.reuse, R20, R8 ;  /* 0x000000141814723c */ /* 0x048fe40000041808 */
[----:B------:R-:W3:Y:S01]  /*41030*/  LDL.LU.64 R10, [R1+0x2390] ;  /* 0x00239000010a7983 */ /* 0x000ee20000300a00 */
[----:B------:R-:W3:Y:S11]  /*41040*/  LDL.LU.64 R8, [R1+0x2388] ;  /* 0x0023880001087983 */ /* 0x000ef60000300a00 */
[----:B------:R-:W-:Y:S09]  /*41050*/  @!UPT UIADD3 URZ, URZ, URZ, URZ ;  /* 0x0000003f3f3ff290 */ /* 0x000ff2000fffe03f */
[----:B------:R0:W-:Y:S01]  /*41060*/  STL.64 [R1+0x180], R20 ;  /* 0x0001801401007387 */ /* 0x0001e20000100a00 */
[----:B------:R3:W-:Y:S03]  /*41070*/  STL.64 [R1+0x188], R22 ;  /* 0x0001881601007387 */ /* 0x0007e60000100a00 */
        /* <DEDUP_REMOVED lines=51> */
[----:B------:R-:W3:Y:S01]  /*413b0*/  LDL.LU R11, [R1+0x22d0] ;  /* 0x0022d000010b7983 */ /* 0x000ee20000300800 */
[----:B------:R-:W4:Y:S02]  /*413c0*/  LDL.LU.64 R8, [R1+0x22c8] ;  /* 0x0022c80001087983 */ /* 0x000f240000300a00 */
[----:B------:R-:W-:Y:S11]  /*413d0*/  IMAD.MOV.U32 R13, RZ, RZ, R29 ;  /* 0x000000ffff0d7224 */ /* 0x000ff600078e001d */
[----:B------:R-:W-:Y:S07]  /*413e0*/  @!UPT UIADD3 URZ, URZ, URZ, URZ ;  /* 0x0000003f3f3ff290 */ /* 0x000fee000fffe03f */
[----:B------:R-:W-:Y:S01]  /*413f0*/  STL.64 [R1+0x100], R20 ;  /* 0x0001001401007387 */ /* 0x000fe20000100a00 */
[----:B------:R-:W-:Y:S01]  /*41400*/  STL.64 [R1+0x108], R22 ;  /* 0x0001081601007387 */ /* 0x000fe20000100a00 */
[----:B--2---:R-:W-:Y:S02]  /*41410*/  HMMA.16816.F32.BF16 R12, R24, R12, R4 ;  /* 0x0000000c180c723c */ /* 0x004fe40000041804 */
[----:B---3--:R-:W0:Y:S04]  /*41420*/  LDSM.16.MT88.4 R20, [R11+0x13000] ;  /* 0x013000000b14783b */ /* 0x008e280000004200 */
[----:B0-----:R-:W-:Y:S01]  /*41430*/  STL.64 [R1+0x2270], R22 ;  /* 0x0022701601007387 */ /* 0x001fe20000100a00 */
[----:B------:R0:W-:Y:S03]  /*41440*/  STL.64 [R1+0x2268], R20 ;  /* 0x0022681401007387 */ /* 0x0001e60000100a00 */
[----:B0-----:R-:W2:Y:S01]  /*41450*/  LDL.LU R20, [R1+0x1c0] ;  /* 0x0001c00001147983 */ /* 0x001ea20000300800 */
[----:B------:R-:W3:Y:S02]  /*41460*/  LDL.LU.64 R6, [R1+0x22c0] ;  /* 0x0022c00001067983 */ /* 0x000ee40000300a00 */
[----:B------:R-:W3:Y:S10]  /*41470*/  LDL.LU.64 R4, [R1+0x22b8] ;  /* 0x0022b80001047983 */ /* 0x000ef40000300a00 */
[----:B------:R0:W-:Y:S01]  /*41480*/  STL.64 [R1+0xf0], R12 ;  /* 0x0000f00c01007387 */ /* 0x0001e20000100a00 */
[----:B------:R3:W-:Y:S04]  /*41490*/  STL.64 [R1+0xf8], R14 ;  /* 0x0000f80e01007387 */ /* 0x0007e80000100a00 */
[----:B0-----:R-:W3:Y:S01]  /*414a0*/  LDL.LU.64 R12, [R1+0x22b0] ;  /* 0x0022b000010c7983 */ /* 0x001ee20000300a00 */
[----:B------:R-:W-:-:S02]  /*414b0*/  IMAD.MOV.U32 R21, RZ, RZ, R28 ;  /* 0x000000ffff157224 */ /* 0x000fc400078e001c */
[----:B------:R-:W-:Y:S02]  /*414c0*/  IMAD.MOV.U32 R23, RZ, RZ, R0 ;  /* 0x000000ffff177224 */ /* 0x000fe400078e0000 */
[----:B----4-:R-:W-:Y:S01]  /*414d0*/  IMAD.MOV.U32 R22, RZ, RZ, R2 ;  /* 0x000000ffff167224 */ /* 0x010fe200078e0002 */
[C---:B---3--:R-:W-:Y:S01]  /*414e0*/  HMMA.16816.F32.BF16 R12, R24.reuse, R12, R4 ;  /* 0x0000000c180c723c */ /* 0x048fe20000041804 */
[----:B------:R-:W3:Y:S01]  /*414f0*/  LDL.LU.64 R6, [R1+0x22a8] ;  /* 0x0022a80001067983 */ /* 0x000ee20000300a00 */
[----:B------:R-:W4:Y:S11]  /*41500*/  LDL.LU.64 R4, [R1+0x22a0] ;  /* 0x0022a00001047983 */ /* 0x000f360000300a00 */
[----:B------:R-:W-:Y:S11]  /*41510*/  @!UPT UIADD3 URZ, URZ, URZ, URZ ;  /* 0x0000003f3f3ff290 */ /* 0x000ff6000fffe03f */
[----:B------:R-:W-:Y:S02]  /*41520*/  IMAD.MOV.U32 R28, RZ, RZ, R14 ;  /* 0x000000ffff1c7224 */ /* 0x000fe400078e000e */
[----:B------:R-:W-:Y:S02]  /*41530*/  IMAD.MOV.U32 R0, RZ, RZ, R15 ;  /* 0x000000ffff007224 */ /* 0x000fe400078e000f */
        /* <DEDUP_REMOVED lines=8> */
[C---:B--2---:R-:W-:Y:S02]  /*415c0*/  HMMA.16816.F32.BF16 R16, R24.reuse, R16, R12 ;  /* 0x000000101810723c */ /* 0x044fe4000004180c */
[----:B------:R-:W2:Y:S01]  /*415d0*/  LDL.LU.64 R14, [R1+0x2288] ;  /* 0x00228800010e7983 */ /* 0x000ea20000300a00 */
[----:B------:R-:W2:Y:S11]  /*415e0*/  LDL.LU.64 R12, [R1+0x2280] ;  /* 0x00228000010c7983 */ /* 0x000eb60000300a00 */
[----:B------:R-:W-:Y:S09]  /*415f0*/  @!UPT UIADD3 URZ, URZ, URZ, URZ ;  /* 0x0000003f3f3ff290 */ /* 0x000ff2000fffe03f */
        /* <DEDUP_REMOVED lines=13> */
[----:B------:R1:W-:Y:S03]  /*416d0*/  STL.64 [R1+0x1c8], R22 ;  /* 0x0001c81601007387 */ /* 0x0003e60000100a00 */
[----:B0-----:R-:W4:Y:S01]  /*416e0*/  LDL.LU R20, [R1+0x1b0] ;  /* 0x0001b00001147983 */ /* 0x001f220000300800 */
[----:B------:R-:W4:Y:S02]  /*416f0*/  LDL.LU R21, [R1+0x1b4] ;  /* 0x0001b40001157983 */ /* 0x000f240000300800 */
[----:B-1----:R-:W4:Y:S02]  /*41700*/  LDL.LU R22, [R1+0x1b8] ;  /* 0x0001b80001167983 */ /* 0x002f240000300800 */
[----:B------:R-:W4:Y:S01]  /*41710*/  LDL.LU R23, [R1+0x1bc] ;  /* 0x0001bc0001177983 */ /* 0x000f220000300800 */
[----:B------:R0:W-:Y:S04]  /*41720*/  STL.64 [R1+0x21b8], R14 ;  /* 0x0021b80e01007387 */ /* 0x0001e80000100a00 */
[----:B0-----:R-:W2:Y:S01]  /*41730*/  LDL.64 R14, [R1+0x78] ;  /* 0x00007800010e7983 */ /* 0x001ea20000100a00 */
[----:B---3--:R-:W-:Y:S03]  /*41740*/  HMMA.16816.F32.BF16 R8, R24, R8, R16 ;  /* 0x000000081808723c */ /* 0x008fe60000041810 */
[----:B--2---:R0:W-:Y:S11]  /*41750*/  STL.64 [R1+0x2228], R14 ;  /* 0x0022280e01007387 */ /* 0x0041f60000100a00 */
[----:B------:R-:W-:Y:S09]  /*41760*/  @!UPT UIADD3 URZ, URZ, URZ, URZ ;  /* 0x0000003f3f3ff290 */ /* 0x000ff2000fffe03f */
[----:B------:R-:W-:Y:S02]  /*41770*/  STL.64 [R1+0x590], R8 ;  /* 0x0005900801007387 */ /* 0x000fe40000100a00 */
[----:B------:R-:W-:Y:S02]  /*41780*/  STL.64 [R1+0x598], R10 ;  /* 0x0005980a01007387 */ /* 0x000fe40000100a00 */
[----:B------:R-:W2:Y:S01]  /*41790*/  LDL.LU R12, [R1+0x540] ;  /* 0x00054000010c7983 */ /* 0x000ea20000300800 */
[----:B------:R-:W2:Y:S04]  /*417a0*/  LDL.LU R13, [R1+0x544] ;  /* 0x00054400010d7983 */ /* 0x000ea80000300800 */
[----:B0-----:R-:W3:Y:S01]  /*417b0*/  LDL.LU R14, [R1+0x548] ;  /* 0x00054800010e7983 */ /* 0x001ee20000300800 */
[----:B------:R-:W3:Y:S02]  /*417c0*/  LDL.LU R15, [R1+0x54c] ;  /* 0x00054c00010f7983 */ /* 0x000ee40000300800 */
[----:B------:R-:W2:Y:S02]  /*417d0*/  LDL.LU R16, [R1+0x560] ;  /* 0x0005600001107983 */ /* 0x000ea40000300800 */
[----:B------:R-:W2:Y:S01]  /*417e0*/  LDL.LU R17, [R1+0x564] ;  /* 0x0005640001117983 */ /* 0x000ea20000300800 */
[----:B------:R-:W2:Y:S01]  /*417f0*/  LDL.LU R18, [R1+0x568] ;  /* 0x0005680001127983 */ /* 0x000ea20000300800 */
[----:B------:R-:W2:Y:S03]  /*41800*/  LDL.LU R19, [R1+0x56c] ;  /* 0x00056c0001137983 */ /* 0x000ea60000300800 */
        /* <DEDUP_REMOVED lines=8> */
[----:B---3--:R0:W-:Y:S02]  /*41890*/  STL.64 [R1+0x2238], R14 ;  /* 0x0022380e01007387 */ /* 0x0081e40000100a00 */
[----:B------:R-:W-:Y:S01]  /*418a0*/  STL.64 [R1+0x2230], R12 ;  /* 0x0022300c01007387 */ /* 0x000fe20000100a00 */
[----:B0-----:R-:W3:Y:S04]  /*418b0*/  LDL.64 R14, [R1+0x98] ;  /* 0x00009800010e7983 */ /* 0x001ee80000100a00 */
[----:B---3--:R0:W-:Y:S01]  /*418c0*/  STL.64 [R1+0x2260], R14 ;  /* 0x0022600e01007387 */ /* 0x0081e20000100a00 */
[----:B------:R-:W3:Y:S02]  /*418d0*/  LDL R8, [R1+0x177c] ;  /* 0x00177c0001087983 */ /* 0x000ee40000100800 */
[----:B------:R-:W-:-:S02]  /*418e0*/  IMAD.MOV.U32 R10, RZ, RZ, R6 ;  /* 0x000000ffff0a7224 */ /* 0x000fc400078e0006 */
[----:B------:R-:W-:Y:S01]  /*418f0*/  IMAD.MOV.U32 R11, RZ, RZ, R7 ;  /* 0x000000ffff0b7224 */ /* 0x000fe200078e0007 */
[----:B----4-:R-:W-:Y:S01]  /*41900*/  HMMA.16816.F32.BF16 R24, R24, R4, R20 ;  /* 0x000000041818723c */ /* 0x010fe20000041814 */
[----:B0-----:R-:W4:Y:S04]  /*41910*/  LDL.64 R14, [R1+0xc8] ;  /* 0x0000c800010e7983 */ /* 0x001f280000100a00 */
[----:B---3--:R0:W-:Y:S04]  /*41920*/  STL [R1+0x2240], R8 ;  /* 0x0022400801007387 */ /* 0x0081e80000100800 */
[----:B0-----:R-:W3:Y:S01]  /*41930*/  LDL.LU R8, [R1+0x550] ;  /* 0x0005500001087983 */ /* 0x001ee20000300800 */
[----:B------:R-:W3:Y:S02]  /*41940*/  LDL.LU R9, [R1+0x554] ;  /* 0x0005540001097983 */ /* 0x000ee40000300800 */
[----:B------:R-:W2:Y:S02]  /*41950*/  LDL.LU R6, [R1+0x227c] ;  /* 0x00227c0001067983 */ /* 0x000ea40000300800 */
[----:B------:R-:W2:Y:S01]  /*41960*/  LDL.LU R7, [R1+0x2278] ;  /* 0x0022780001077983 */ /* 0x000ea20000300800 */
[----:B------:R-:W2:Y:S01]  /*41970*/  LDL.LU.64 R22, [R1+0x2270] ;  /* 0x0022700001167983 */ /* 0x000ea20000300a00 */
[----:B------:R-:W2:Y:S08]  /*41980*/  LDL.LU.64 R20, [R1+0x2268] ;  /* 0x0022680001147983 */ /* 0x000eb00000300a00 */
[----:B------:R-:W-:-:S02]  /*41990*/  IMAD.MOV.U32 R0, RZ, RZ, R24 ;  /* 0x000000ffff007224 */ /* 0x000fc400078e0018 */
[----:B------:R-:W-:Y:S02]  /*419a0*/  IMAD.MOV.U32 R2, RZ, RZ, R27 ;  /* 0x000000ffff027224 */ /* 0x000fe400078e001b */
[----:B------:R-:W-:Y:S02]  /*419b0*/  IMAD.MOV.U32 R28, RZ, RZ, R25 ;  /* 0x000000ffff1c7224 */ /* 0x000fe400078e0019 */
[----:B------:R-:W-:Y:S01]  /*419c0*/  IMAD.MOV.U32 R29, RZ, RZ, R26 ;  /* 0x000000ffff1d7224 */ /* 0x000fe200078e001a */
[----:B------:R-:W3:Y:S01]  /*419d0*/  LDL.LU R24, [R1+0x530] ;  /* 0x0005300001187983 */ /* 0x000ee20000300800 */
[----:B------:R-:W3:Y:S02]  /*419e0*/  LDL.LU R25, [R1+0x534] ;  /* 0x0005340001197983 */ /* 0x000ee40000300800 */
[----:B------:R-:W3:Y:S02]  /*419f0*/  LDL.LU R26, [R1+0x538] ;  /* 0x00053800011a7983 */ /* 0x000ee40000300800 */
[----:B----4-:R-:W-:-:S02]  /*41a00*/  IMAD.MOV.U32 R5, RZ, RZ, R14 ;  /* 0x000000ffff057224 */ /* 0x010fc400078e000e */
[----:B------:R-:W-:Y:S01]  /*41a10*/  IMAD.MOV.U32 R4, RZ, RZ, R15 ;  /* 0x000000ffff047224 */ /* 0x000fe200078e000f */
[----:B--2---:R-:W-:Y:S01]  /*41a20*/  HMMA.16816.F32.BF16 R16, R20, R14, R16 ;  /* 0x0000000e1410723c */ /* 0x004fe20000041810 */
[----:B------:R-:W-:Y:S01]  /*41a30*/  STL.64 [R1+0x2148], R6 ;  /* 0x0021480601007387 */ /* 0x000fe20000100a00 */
[----:B------:R-:W-:Y:S02]  /*41a40*/  STL [R1+0x1a28], R2 ;  /* 0x001a280201007387 */ /* 0x000fe40000100800 */
[----:B------:R-:W-:Y:S02]  /*41a50*/  STL [R1+0x1a24], R29 ;  /* 0x001a241d01007387 */ /* 0x000fe40000100800 */
[----:B------:R-:W-:Y:S01]  /*41a60*/  STL [R1+0x1a20], R28 ;  /* 0x001a201c01007387 */ /* 0x000fe20000100800 */
[----:B------:R-:W-:Y:S01]  /*41a70*/  STL [R1+0x19f8], R0 ;  /* 0x0019f80001007387 */ /* 0x000fe20000100800 */
[----:B------:R-:W3:Y:S11]  /*41a80*/  LDL.LU.64 R14, [R1+0x2260] ;  /* 0x00226000010e7983 */ /* 0x000ef60000300a00 */
[----:B------:R-:W-:Y:S04]  /*41a90*/  @!UPT UIADD3 URZ, URZ, URZ, URZ ;  /* 0x0000003f3f3ff290 */ /* 0x000fe8000fffe03f */
[----:B------:R-:W-:Y:S01]  /*41aa0*/  STL.64 [R1+0x940], R16 ;  /* 0x0009401001007387 */ /* 0x000fe20000100a00 */
[----:B------:R0:W-:Y:S03]  /*41ab0*/  STL.64 [R1+0x948], R18 ;  /* 0x0009481201007387 */ /* 0x0001e60000100a00 */
[----:B0-----:R-:W2:Y:S01]  /*41ac0*/  LDL.LU.64 R18, [R1+0x2258] ;  /* 0x0022580001127983 */ /* 0x001ea20000300a00 */
[----:B------:R0:W-:Y:S02]  /*41ad0*/  STL [R1+0x2180], R4 ;  /* 0x0021800401007387 */ /* 0x0001e40000100800 */
[----:B------:R1:W-:Y:S01]  /*41ae0*/  STL [R1+0x2178], R5 ;  /* 0x0021780501007387 */ /* 0x0003e20000100800 */
[----:B0-----:R-:W2:Y:S01]  /*41af0*/  LDL.LU R4, [R1+0x570] ;  /* 0x0005700001047983 */ /* 0x001ea20000300800 */
[----:B-1----:R-:W2:Y:S02]  /*41b00*/  LDL.LU R5, [R1+0x574] ;  /* 0x0005740001057983 */ /* 0x002ea40000300800 */
[----:B------:R-:W2:Y:S02]  /*41b10*/  LDL.LU R6, [R1+0x578] ;  /* 0x0005780001067983 */ /* 0x000ea40000300800 */
[----:B------:R-:W2:Y:S02]  /*41b20*/  LDL.LU R7, [R1+0x57c] ;  /* 0x00057c0001077983 */ /* 0x000ea40000300800 */
[----:B------:R-:W-:-:S02]  /*41b30*/  IMAD.MOV.U32 R27, RZ, RZ, R3 ;  /* 0x000000ffff1b7224 */ /* 0x000fc400078e0003 */
[----:B------:R-:W-:-:S05]  /*41b40*/  IMAD.MOV.U32 R3, RZ, RZ, R16 ;  /* 0x000000ffff037224 */ /* 0x000fca00078e0010 */
[----:B------:R0:W-:Y:S01]  /*41b50*/  STL [R1+0x17bc], R3 ;  /* 0x0017bc0301007387 */ /* 0x0001e20000100800 */
[C---:B--2---:R-:W-:Y:S01]  /*41b60*/  HMMA.16816.F32.BF16 R4, R20.reuse, R18, R4 ;  /* 0x000000121404723c */ /* 0x044fe20000041804 */
[----:B0-----:R-:W-:Y:S11]  /*41b70*/  IMAD.MOV.U32 R3, RZ, RZ, R19 ;  /* 0x000000ffff037224 */ /* 0x001ff600078e0013 */
[----:B------:R-:W-:Y:S11]  /*41b80*/  @!UPT UIADD3 URZ, URZ, URZ, URZ ;  /* 0x0000003f3f3ff290 */ /* 0x000ff6000fffe03f */
[----:B------:R-:W-:Y:S01]  /*41b90*/  STL.64 [R1+0x580], R4 ;  /* 0x0005800401007387 */ /* 0x000fe20000100a00 */
[----:B------:R0:W-:Y:S02]  /*41ba0*/  STL.64 [R1+0x588], R6 ;  /* 0x0005880601007387 */ /* 0x0001e40000100a00 */
[----:B0-----:R-:W-:Y:S02]  /*41bb0*/  IMAD.MOV.U32 R6, RZ, RZ, R18 ;  /* 0x000000ffff067224 */ /* 0x001fe400078e0012 */
[----:B------:R-:W2:Y:S01]  /*41bc0*/  LDL.LU.64 R18, [R1+0x2250] ;  /* 0x0022500001127983 */ /* 0x000ea20000300a00 */
[----:B------:R-:W2:Y:S02]  /*41bd0*/  LDL.LU.64 R16, [R1+0x2248] ;  /* 0x0022480001107983 */ /* 0x000ea40000300a00 */
[----:B------:R0:W-:Y:S02]  /*41be0*/  STL [R1+0x2184], R6 ;  /* 0x0021840601007387 */ /* 0x0001e40000100800 */
[----:B0-----:R-:W2:Y:S01]  /*41bf0*/  LDL.64 R6, [R1+0xa8] ;  /* 0x0000a80001067983 */ /* 0x001ea20000100a00 */
[C---:B---3--:R-:W-:Y:S08]  /*41c00*/  HMMA.16816.F32.BF16 R8, R20.reuse, R14, R8 ;  /* 0x0000000e1408723c */ /* 0x048ff00000041808 */
[----:B--2---:R-:W-:Y:S11]  /*41c10*/  HMMA.16816.F32.BF16 R16, R20, R6, R16 ;  /* 0x000000061410723c */ /* 0x004ff60000041810 */
[----:B------:R-:W-:Y:S11]  /*41c20*/  @!UPT UIADD3 URZ, URZ, URZ, URZ ;  /* 0x0000003f3f3ff290 */ /* 0x000ff6000fffe03f */
[----:B------:R-:W-:Y:S01]  /*41c30*/  @!UPT UIADD3 URZ, URZ, URZ, URZ ;  /* 0x0000003f3f3ff290 */ /* 0x000fe2000fffe03f */
[----:B------:R0:W-:Y:S01]  /*41c40*/  STL.64 [R1+0x570], R16 ;  /* 0x0005701001007387 */ /* 0x0001e20000100a00 */
[----:B------:R-:W-:Y:S02]  /*41c50*/  STL.64 [R1+0x578], R18 ;  /* 0x0005781201007387 */ /* 0x000fe40000100a00 */
[----:B------:R1:W-:Y:S02]  /*41c60*/  STL [R1+0x21f8], R7 ;  /* 0x0021f80701007387 */ /* 0x0003e40000100800 */
[----:B0-----:R-:W-:Y:S02]  /*41c70*/  IMAD.MOV.U32 R16, RZ, RZ, R6 ;  /* 0x000000ffff107224 */ /* 0x001fe400078e0006 */
[----:B-1----:R-:W2:Y:S01]  /*41c80*/  LDL.64 R6, [R1+0x88] ;  /* 0x0000880001067983 */ /* 0x002ea20000100a00 */
[----:B------:R0:W-:Y:S02]  /*41c90*/  STL.64 [R1+0x560], R8 ;  /* 0x0005600801007387 */ /* 0x0001e40000100a00 */
[----:B------:R-:W-:Y:S02]  /*41ca0*/  STL.64 [R1+0x568], R10 ;  /* 0x0005680a01007387 */ /* 0x000fe40000100a00 */
[----:B------:R-:W-:-:S02]  /*41cb0*/  IMAD.MOV.U32 R18, RZ, RZ, R14 ;  /* 0x000000ffff127224 */ /* 0x000fc400078e000e */
[----:B------:R-:W-:Y:S01]  /*41cc0*/  IMAD.MOV.U32 R17, RZ, RZ, R15 ;  /* 0x000000ffff117224 */ /* 0x000fe200078e000f */
[----:B0-----:R-:W3:Y:S01]  /*41cd0*/  LDL.LU R8, [R1+0x2240] ;  /* 0x0022400001087983 */ /* 0x001ee20000300800 */
        /* <DEDUP_REMOVED lines=15> */
[----:B---3--:R-:W1:Y:S11]  /*41dd0*/  LDSM.16.MT88.4 R24, [R8+0x13000] ;  /* 0x013000000818783b */ /* 0x008e760000004200 */
[----:B------:R-:W-:Y:S08]  /*41de0*/  @!UPT UIADD3 URZ, URZ, URZ, URZ ;  /* 0x0000003f3f3ff290 */ /* 0x000ff0000fffe03f */
[----:B------:R-:W-:Y:S01]  /*41df0*/  STL.64 [R1+0x540], R4 ;  /* 0x0005400401007387 */ /* 0x000fe20000100a00 */
[----:B------:R2:W-:Y:S02]  /*41e00*/  STL.64 [R1+0x548], R6 ;  /* 0x0005480601007387 */ /* 0x0005e40000100a00 */
[----:B0-----:R-:W3:Y:S02]  /*41e10*/  LDL.LU R16, [R1+0x850] ;  /* 0x0008500001107983 */ /* 0x001ee40000300800 */
[----:B------:R-:W3:Y:S01]  /*41e20*/  LDL.LU R17, [R1+0x854] ;  /* 0x0008540001117983 */ /* 0x000ee20000300800 */
[----:B------:R-:W4:Y:S01]  /*41e30*/  LDL.LU R18, [R1+0x858] ;  /* 0x0008580001127983 */ /* 0x000f220000300800 */
[----:B------:R-:W4:Y:S02]  /*41e40*/  LDL.LU R19, [R1+0x85c] ;  /* 0x00085c0001137983 */ /* 0x000f240000300800 */
[----:B------:R-:W2:Y:S02]  /*41e50*/  LDL.LU R12, [R1+0x870] ;  /* 0x00087000010c7983 */ /* 0x000ea40000300800 */
[----:B------:R-:W2:Y:S01]  /*41e60*/  LDL.LU R13, [R1+0x874] ;  /* 0x00087400010d7983 */ /* 0x000ea20000300800 */
[----:B------:R-:W2:Y:S01]  /*41e70*/  LDL.LU R14, [R1+0x878] ;  /* 0x00087800010e7983 */ /* 0x000ea20000300800 */
[----:B------:R-:W2:Y:S03]  /*41e80*/  LDL.LU R15, [R1+0x87c] ;  /* 0x00087c00010f7983 */ /* 0x000ea60000300800 */
[----:B--2---:R0:W-:Y:S01]  /*41e90*/  STL.64 [R1+0x21c8], R14 ;  /* 0x0021c80e01007387 */ /* 0x0041e20000100a00 */
[----:B------:R-:W-:Y:S02]  /*41ea0*/  STL.64 [R1+0x21c0], R12 ;  /* 0x0021c00c01007387 */ /* 0x000fe40000100a00 */
[----:B------:R-:W2:Y:S01]  /*41eb0*/  LDL.64 R6, [R1+0x58] ;  /* 0x0000580001067983 */ /* 0x000ea20000100a00 */
[----:B0-----:R-:W3:Y:S04]  /*41ec0*/  LDL R14, [R1+0x28] ;  /* 0x00002800010e7983 */ /* 0x001ee80000100800 */
[----:B------:R-:W3:Y:S04]  /*41ed0*/  LDL R15, [R1+0x2c] ;  /* 0x00002c00010f7983 */ /* 0x000ee80000100800 */
[----:B--2---:R-:W-:Y:S04]  /*41ee0*/  STL.64 [R1+0x2210], R6 ;  /* 0x0022100601007387 */ /* 0x004fe80000100a00 */
[----:B---3--:R0:W-:Y:S04]  /*41ef0*/  STL.64 [R1+0x21d8], R14 ;  /* 0x0021d80e01007387 */ /* 0x0081e80000100a00 */
[----:B0-----:R-:W2:Y:S04]  /*41f00*/  LDL.64 R14, [R1+0x38] ;  /* 0x00003800010e7983 */ /* 0x001ea80000100a00 */
[----:B--2---:R0:W-:Y:S01]  /*41f10*/  STL.64 [R1+0x21f0], R14 ;  /* 0x0021f00e01007387 */ /* 0x0041e20000100a00 */
[----:B------:R-:W2:Y:S02]  /*41f20*/  LDL.LU R12, [R1+0x8a0] ;  /* 0x0008a000010c7983 */ /* 0x000ea40000300800 */
[----:B------:R-:W2:Y:S01]  /*41f30*/  LDL.LU R13, [R1+0x8a4] ;  /* 0x0008a400010d7983 */ /* 0x000ea20000300800 */
[----:B0-----:R-:W3:Y:S01]  /*41f40*/  LDL.LU R14, [R1+0x8a8] ;  /* 0x0008a800010e7983 */ /* 0x001ee20000300800 */
[----:B------:R-:W3:Y:S02]  /*41f50*/  LDL.LU R15, [R1+0x8ac] ;  /* 0x0008ac00010f7983 */ /* 0x000ee40000300800 */
[----:B------:R-:W2:Y:S01]  /*41f60*/  LDL.64 R6, [R1+0x68] ;  /* 0x0000680001067983 */ /* 0x000ea20000100a00 */
        /* <DEDUP_REMOVED lines=12> */
[----:B----4-:R-:W-:Y:S01]  /*42030*/  STL.64 [R1+0x21a0], R18 ;  /* 0x0021a01201007387 */ /* 0x010fe20000100a00 */
[----:B------:R0:W-:Y:S03]  /*42040*/  STL.64 [R1+0x2198], R16 ;  /* 0x0021981001007387 */ /* 0x0001e60000100a00 */
[----:B0-----:R-:W3:Y:S01]  /*42050*/  LDL.LU R16, [R1+0x860] ;  /* 0x0008600001107983 */ /* 0x001ee20000300800 */
[----:B------:R-:W3:Y:S02]  /*42060*/  LDL.LU R17, [R1+0x864] ;  /* 0x0008640001117983 */ /* 0x000ee40000300800 */
[----:B------:R-:W4:Y:S02]  /*42070*/  LDL.LU R18, [R1+0x868] ;  /* 0x0008680001127983 */ /* 0x000f240000300800 */
[----:B------:R-:W4:Y:S02]  /*42080*/  LDL.LU R19, [R1+0x86c] ;  /* 0x00086c0001137983 */ /* 0x000f240000300800 */
[----:B----4-:R0:W-:Y:S01]  /*42090*/  STL.64 [R1+0x21b0], R18 ;  /* 0x0021b01201007387 */ /* 0x0101e20000100a00 */
[----:B---3--:R3:W-:Y:S03]  /*420a0*/  STL.64 [R1+0x21a8], R16 ;  /* 0x0021a81001007387 */ /* 0x0087e60000100a00 */
[----:B0-----:R-:W4:Y:S01]  /*420b0*/  LDL.64 R18, [R1+0x18] ;  /* 0x0000180001127983 */ /* 0x001f220000100a00 */
[----:B--2---:R-:W-:Y:S03]  /*420c0*/  HMMA.16816.F32.BF16 R12, R20, R6, R12 ;  /* 0x00000006140c723c */ /* 0x004fe6000004180c */
[----:B----4-:R0:W-:Y:S01]  /*420d0*/  STL.64 [R1+0x21d0], R18 ;  /* 0x0021d01201007387 */ /* 0x0101e20000100a00 */
[----:B---3--:R-:W2:Y:S02]  /*420e0*/  LDL.LU R16, [R1+0x880] ;  /* 0x0008800001107983 */ /* 0x008ea40000300800 */
[----:B------:R-:W2:Y:S01]  /*420f0*/  LDL.LU R17, [R1+0x884] ;  /* 0x0008840001117983 */ /* 0x000ea20000300800 */
[----:B0-----:R-:W3:Y:S01]  /*42100*/  LDL.LU R18, [R1+0x888] ;  /* 0x0008880001127983 */ /* 0x001ee20000300800 */
        /* <DEDUP_REMOVED lines=9> */
[----:B-1----:R0:W-:Y:S01]  /*421a0*/  STL.64 [R1+0x2000], R26 ;  /* 0x0020001a01007387 */ /* 0x0021e20000100a00 */
[----:B------:R-:W-:Y:S03]  /*421b0*/  STL.64 [R1+0x1ff8], R24 ;  /* 0x001ff81801007387 */ /* 0x000fe60000100a00 */
[----:B0-----:R-:W3:Y:S01]  /*421c0*/  LDL.64 R26, [R1+0x48] ;  /* 0x00004800011a7983 */ /* 0x001ee20000100a00 */
[----:B------:R-:W-:Y:S02]  /*421d0*/  STL.64 [R1+0x8c0], R12 ;  /* 0x0008c00c01007387 */ /* 0x000fe40000100a00 */
[----:B------:R0:W-:Y:S02]  /*421e0*/  STL.64 [R1+0x8c8], R14 ;  /* 0x0008c80e01007387 */ /* 0x0001e40000100a00 */
[----:B0-----:R-:W4:Y:S01]  /*421f0*/  LDL.LU.64 R14, [R1+0x2220] ;  /* 0x00222000010e7983 */ /* 0x001f220000300a00 */
[----:B------:R-:W4:Y:S02]  /*42200*/  LDL.LU.64 R12, [R1+0x2218] ;  /* 0x00221800010c7983 */ /* 0x000f240000300a00 */
[----:B------:R-:W4:Y:S02]  /*42210*/  LDL.LU.64 R6, [R1+0x2210] ;  /* 0x0022100001067983 */ /* 0x000f240000300a00 */
[----:B----4-:R-:W-:Y:S11]  /*42220*/  HMMA.16816.F32.BF16 R12, R20, R6, R12 ;  /* 0x00000006140c723c */ /* 0x010ff6000004180c */
[----:B------:R-:W-:Y:S11]  /*42230*/  @!UPT UIADD3 URZ, URZ, URZ, URZ ;  /* 0x0000003f3f3ff290 */ /* 0x000ff6000fffe03f */
[----:B------:R-:W-:Y:S01]  /*42240*/  @!UPT UIADD3 URZ, URZ, URZ, URZ ;  /* 0x0000003f3f3ff290 */ /* 0x000fe2000fffe03f */
[----:B------:R-:W-:Y:S01]  /*42250*/  STL.64 [R1+0x8b0], R12 ;  /* 0x0008b00c01007387 */ /* 0x000fe20000100a00 */
[----:B------:R0:W-:Y:S03]  /*42260*/  STL.64 [R1+0x8b8], R14 ;  /* 0x0008b80e01007387 */ /* 0x0001e60000100a00 */
[----:B0-----:R-:W4:Y:S01]  /*42270*/  LDL.LU.64 R14, [R1+0x2208] ;  /* 0x00220800010e7983 */ /* 0x001f220000300a00 */
[----:B------:R-:W4:Y:S02]  /*42280*/  LDL.LU.64 R12, [R1+0x2200] ;  /* 0x00220000010c7983 */ /* 0x000f240000300a00 */
[----:B------:R-:W-:Y:S02]  /*42290*/  IMAD.MOV.U32 R5, RZ, RZ, R7 ;  /* 0x000000ffff057224 */ /* 0x000fe400078e0007 */
[----:B------:R-:W2:Y:S01]  /*422a0*/  LDL.LU R7, [R1+0x21f8] ;  /* 0x0021f80001077983 */ /* 0x000ea20000300800 */
[----:B------:R-:W-:-:S02]  /*422b0*/  IMAD.MOV.U32 R10, RZ, RZ, R6 ;  /* 0x000000ffff0a7224 */ /* 0x000fc400078e0006 */
[----:B---3--:R-:W-:Y:S02]  /*422c0*/  IMAD.MOV.U32 R6, RZ, RZ, R26 ;  /* 0x000000ffff067224 */ /* 0x008fe400078e001a */
[----:B------:R-:W-:Y:S01]  /*422d0*/  IMAD.MOV.U32 R4, RZ, RZ, R27 ;  /* 0x000000ffff047224 */ /* 0x000fe200078e001b */
[C---:B----4-:R-:W-:Y:S11]  /*422e0*/  HMMA.16816.F32.BF16 R12, R20.reuse, R26, R12 ;  /* 0x0000001a140c723c */ /* 0x050ff6000004180c */
[----:B------:R-:W-:Y:S11]  /*422f0*/  @!UPT UIADD3 URZ, URZ, URZ, URZ ;  /* 0x0000003f3f3ff290 */ /* 0x000ff6000fffe03f */
[----:B------:R-:W-:Y:S01]  /*42300*/  @!UPT UIADD3 URZ, URZ, URZ, URZ ;  /* 0x0000003f3f3ff290 */ /* 0x000fe2000fffe03f */
[----:B------:R-:W-:Y:S01]  /*42310*/  STL.64 [R1+0x8a0], R12 ;  /* 0x0008a00c01007387 */ /* 0x000fe20000100a00 */
[----:B------:R0:W-:Y:S03]  /*42320*/  STL.64 [R1+0x8a8], R14 ;  /* 0x0008a80e01007387 */ /* 0x0001e60000100a00 */
[----:B0-----:R-:W2:Y:S01]  /*42330*/  LDL.LU.64 R14, [R1+0x21f0] ;  /* 0x0021f000010e7983 */ /* 0x001ea20000300a00 */
[----:B------:R-:W3:Y:S02]  /*42340*/  LDL.LU R24, [R1+0x6b0] ;  /* 0x0006b00001187983 */ /* 0x000ee40000300800 */
[----:B------:R-:W3:Y:S02]  /*42350*/  LDL.LU R25, [R1+0x6b4] ;  /* 0x0006b40001197983 */ /* 0x000ee40000300800 */
[----:B------:R-:W4:Y:S01]  /*42360*/  LDL.LU R26, [R1+0x6b8] ;  /* 0x0006b800011a7983 */ /* 0x000f220000300800 */
[----:B------:R-:W4:Y:S01]  /*42370*/  LDL.LU R27, [R1+0x6bc] ;  /* 0x0006bc00011b7983 */ /* 0x000f220000300800 */
[----:B--2---:R-:W-:Y:S03]  /*42380*/  HMMA.16816.F32.BF16 R16, R20, R14, R16 ;  /* 0x0000000e1410723c */ /* 0x004fe60000041810 */
[----:B----4-:R0:W-:Y:S01]  /*42390*/  STL.64 [R1+0x2010], R26 ;  /* 0x0020101a01007387 */ /* 0x0101e20000100a00 */
[----:B---3--:R1:W-:Y:S03]  /*423a0*/  STL.64 [R1+0x2008], R24 ;  /* 0x0020081801007387 */ /* 0x0083e60000100a00 */
[----:B0-----:R-:W2:Y:S04]  /*423b0*/  LDL R26, [R1+0x8] ;  /* 0x00000800011a7983 */ /* 0x001ea80000100800 */
[----:B------:R-:W2:Y:S01]  /*423c0*/  LDL R27, [R1+0xc] ;  /* 0x00000c00011b7983 */ /* 0x000ea20000100800 */
[----:B-1----:R-:W-:-:S02]  /*423d0*/  IMAD.MOV.U32 R25, RZ, RZ, R14 ;  /* 0x000000ffff197224 */ /* 0x002fc400078e000e */
[----:B------:R-:W-:-:S09]  /*423e0*/  IMAD.MOV.U32 R24, RZ, RZ, R15 ;  /* 0x000000ffff187224 */ /* 0x000fd200078e000f */
[----:B------:R-:W-:Y:S01]  /*423f0*/  STL.64 [R1+0x890], R16 ;  /* 0x0008901001007387 */ /* 0x000fe20000100a00 */
[----:B------:R0:W-:Y:S03]  /*42400*/  STL.64 [R1+0x898], R18 ;  /* 0x0008981201007387 */ /* 0x0001e60000100a00 */
[----:B0-----:R-:W3:Y:S01]  /*42410*/  LDL.LU.64 R18, [R1+0x21e8] ;  /* 0x0021e80001127983 */ /* 0x001ee20000300a00 */
[----:B------:R-:W3:Y:S02]  /*42420*/  LDL.LU.64 R16, [R1+0x21e0] ;  /* 0x0021e00001107983 */ /* 0x000ee40000300a00 */
[----:B------:R-:W3:Y:S02]  /*42430*/  LDL.LU.64 R14, [R1+0x21d8] ;  /* 0x0021d800010e7983 */ /* 0x000ee40000300a00 */
[C---:B---3--:R-:W-:Y:S01]  /*42440*/  HMMA.16816.F32.BF16 R12, R20.reuse, R14, R16 ;  /* 0x0000000e140c723c */ /* 0x048fe20000041810 */
[----:B------:R-:W3:Y:S11]  /*42450*/  LDL.LU.64 R18, [R1+0x21d0] ;  /* 0x0021d00001127983 */ /* 0x000ef60000300a00 */
[----:B------:R-:W-:Y:S11]  /*42460*/  @!UPT UIADD3 URZ, URZ, URZ, URZ ;  /* 0x0000003f3f3ff290 */ /* 0x000ff6000fffe03f */
[----:B------:R-:W-:Y:S01]  /*42470*/  STL.64 [R1+0x880], R12 ;  /* 0x0008800c01007387 */ /* 0x000fe20000100a00 */
[----:B------:R0:W-:Y:S03]  /*42480*/  STL.64 [R1+0x888], R14 ;  /* 0x0008880e01007387 */ /* 0x0001e60000100a00 */
[----:B0-----:R-:W4:Y:S01]  /*42490*/  LDL.LU.64 R14, [R1+0x21c8] ;  /* 0x0021c800010e7983 */ /* 0x001f220000300a00 */
[----:B------:R-:W4:Y:S02]  /*424a0*/  LDL.LU.64 R12, [R1+0x21c0] ;  /* 0x0021c000010c7983 */ /* 0x000f240000300a00 */
[----:B---3--:R-:W-:Y:S01]  /*424b0*/  IMAD.MOV.U32 R9, RZ, RZ, R19 ;  /* 0x000000ffff097224 */ /* 0x008fe200078e0013 */
[C---:B----4-:R-:W-:Y:S11]  /*424c0*/  HMMA.16816.F32.BF16 R12, R20.reuse, R18, R12 ;  /* 0x00000012140c723c */ /* 0x050ff6000004180c */
[----:B------:R-:W-:Y:S11]  /*424d0*/  @!UPT UIADD3 URZ, URZ, URZ, URZ ;  /* 0x0000003f3f3ff290 */ /* 0x000ff6000fffe03f */
[----:B------:R-:W-:Y:S01]  /*424e0*/  @!UPT UIADD3 URZ, URZ, URZ, URZ ;  /* 0x0000003f3f3ff290 */ /* 0x000fe2000fffe03f */
[----:B------:R0:W-:Y:S01]  /*424f0*/  STL.64 [R1+0x870], R12 ;  /* 0x0008700c01007387 */ /* 0x0001e20000100a00 */
[----:B------:R1:W-:Y:S02]  /*42500*/  STL.64 [R1+0x878], R14 ;  /* 0x0008780e01007387 */ /* 0x0003e40000100a00 */
[----:B0-----:R-:W-:Y:S01]  /*42510*/  IMAD.MOV.U32 R12, RZ, RZ, R18 ;  /* 0x000000ffff0c7224 */ /* 0x001fe200078e0012 */
[----:B-1----:R-:W3:Y:S01]  /*42520*/  LDL.LU.64 R14, [R1+0x21b8] ;  /* 0x0021b800010e7983 */ /* 0x002ee20000300a00 */
[----:B------:R-:W2:Y:S02]  /*42530*/  LDL.LU.64 R18, [R1+0x21b0] ;  /* 0x0021b00001127983 */ /* 0x000ea40000300a00 */
[----:B------:R-:W2:Y:S02]  /*42540*/  LDL.LU.64 R16, [R1+0x21a8] ;  /* 0x0021a80001107983 */ /* 0x000ea40000300a00 */
[----:B--2---:R-:W-:Y:S11]  /*42550*/  HMMA.16816.F32.BF16 R16, R20, R26, R16 ;  /* 0x0000001a1410723c */ /* 0x004ff60000041810 */
[----:B------:R-:W-:Y:S11]  /*42560*/  @!UPT UIADD3 URZ, URZ, URZ, URZ ;  /* 0x0000003f3f3ff290 */ /* 0x000ff6000fffe03f */
[----:B------:R-:W-:Y:S01]  /*42570*/  @!UPT UIADD3 URZ, URZ, URZ, URZ ;  /* 0x0000003f3f3ff290 */ /* 0x000fe2000fffe03f */
[----:B------:R-:W-:Y:S01]  /*42580*/  STL.64 [R1+0x860], R16 ;  /* 0x0008601001007387 */ /* 0x000fe20000100a00 */
[----:B------:R0:W-:Y:S03]  /*42590*/  STL.64 [R1+0x868], R18 ;  /* 0x0008681201007387 */ /* 0x0001e60000100a00 */
[----:B0-----:R-:W3:Y:S01]  /*425a0*/  LDL.LU.64 R18, [R1+0x21a0] ;  /* 0x0021a00001127983 */ /* 0x001ee20000300a00 */
[----:B------:R-:W3:Y:S02]  /*425b0*/  LDL.LU.64 R16, [R1+0x2198] ;  /* 0x0021980001107983 */ /* 0x000ee40000300a00 */
[----:B------:R0:W-:Y:S02]  /*425c0*/  STL.64 [R1+0x2020], R26 ;  /* 0x0020201a01007387 */ /* 0x0001e40000100a00 */
[----:B0-----:R-:W-:Y:S02]  /*425d0*/  IMAD.MOV.U32 R26, RZ, RZ, R12 ;  /* 0x000000ffff1a7224 */ /* 0x001fe400078e000c */
[----:B------:R-:W-:-:S05]  /*425e0*/  IMAD.MOV.U32 R27, RZ, RZ, R9 ;  /* 0x000000ffff1b7224 */ /* 0x000fca00078e0009 */
[----:B------:R-:W-:Y:S01]  /*425f0*/  STL.64 [R1+0x2038], R26 ;  /* 0x0020381a01007387 */ /* 0x000fe20000100a00 */
[----:B------:R-:W2:Y:S01]  /*42600*/  LDL R9, [R1+0x1778] ;  /* 0x0017780001097983 */ /* 0x000ea20000100800 */
[----:B---3--:R-:W-:Y:S11]  /*42610*/  HMMA.16816.F32.BF16 R16, R20, R14, R16 ;  /* 0x0000000e1410723c */ /* 0x008ff60000041810 */
[----:B------:R-:W-:Y:S11]  /*42620*/  @!UPT UIADD3 URZ, URZ, URZ, URZ ;  /* 0x0000003f3f3ff290 */ /* 0x000ff6000fffe03f */
[----:B------:R-:W-:Y:S01]  /*42630*/  @!UPT UIADD3 URZ, URZ, URZ, URZ ;  /* 0x0000003f3f3ff290 */ /* 0x000fe2000fffe03f */
[----:B------:R-:W-:Y:S01]  /*42640*/  STL.64 [R1+0x850], R16 ;  /* 0x0008501001007387 */ /* 0x000fe20000100a00 */
[----:B------:R0:W-:Y:S03]  /*42650*/  STL.64 [R1+0x858], R18 ;  /* 0x0008581201007387 */ /* 0x0001e60000100a00 */
[----:B0-----:R-:W3:Y:S01]  /*42660*/  LDL.LU.64 R18, [R1+0x2190] ;  /* 0x0021900001127983 */ /* 0x001ee20000300a00 */
[----:B------:R-:W4:Y:S02]  /*42670*/  LDL.LU.64 R16, [R1+0x2188] ;  /* 0x0021880001107983 */ /* 0x000f240000300a00 */
[----:B------:R-:W2:Y:S02]  /*42680*/  LDL.64 R26, [R1+0x28] ;  /* 0x00002800011a7983 */ /* 0x000ea40000100a00 */
[----:B--2---:R-:W-:Y:S01]  /*42690*/  STL.64 [R1+0x2050], R26 ;  /* 0x0020501a01007387 */ /* 0x004fe20000100a00 */
[----:B------:R0:W-:Y:S02]  /*426a0*/  STL.64 [R1+0x2018], R14 ;  /* 0x0020180e01007387 */ /* 0x0001e40000100a00 */
[----:B------:R-:W2:Y:S02]  /*426b0*/  LDL.LU R12, [R1+0x6c0] ;  /* 0x0006c000010c7983 */ /* 0x000ea40000300800 */
[----:B------:R-:W2:Y:S01]  /*426c0*/  LDL.LU R13, [R1+0x6c4] ;  /* 0x0006c400010d7983 */ /* 0x000ea20000300800 */
[----:B0-----:R-:W2:Y:S01]  /*426d0*/  LDL.LU R14, [R1+0x6c8] ;  /* 0x0006c800010e7983 */ /* 0x001ea20000300800 */
[----:B------:R-:W2:Y:S02]  /*426e0*/  LDL.LU R15, [R1+0x6cc] ;  /* 0x0006cc00010f7983 */ /* 0x000ea40000300800 */
[----:B------:R-:W-:-:S02]  /*426f0*/  IMAD.MOV.U32 R26, RZ, RZ, R25 ;  /* 0x000000ffff1a7224 */ /* 0x000fc400078e0019 */
[----:B------:R-:W-:-:S05]  /*42700*/  IMAD.MOV.U32 R27, RZ, RZ, R24 ;  /* 0x000000ffff1b7224 */ /* 0x000fca00078e0018 */
[----:B------:R0:W-:Y:S02]  /*42710*/  STL.64 [R1+0x2068], R26 ;  /* 0x0020681a01007387 */ /* 0x0001e40000100a00 */
[----:B0-----:R-:W-:Y:S02]  /*42720*/  IMAD.MOV.U32 R26, RZ, RZ, R6 ;  /* 0x000000ffff1a7224 */ /* 0x001fe400078e0006 */
[----:B------:R-:W-:Y:S01]  /*42730*/  IMAD.MOV.U32 R27, RZ, RZ, R4 ;  /* 0x000000ffff1b7224 */ /* 0x000fe200078e0004 */
[----:B------:R-:W3:Y:S01]  /*42740*/  LDL.LU R6, [R1+0x2184] ;  /* 0x0021840001067983 */ /* 0x000ee20000300800 */
[----:B------:R-:W3:Y:S03]  /*42750*/  LDL.LU R4, [R1+0x2180] ;  /* 0x0021800001047983 */ /* 0x000ee60000300800 */
[----:B------:R0:W-:Y:S02]  /*42760*/  STL.64 [R1+0x2080], R26 ;  /* 0x0020801a01007387 */ /* 0x0001e40000100a00 */
[----:B0-----:R-:W-:-:S02]  /*42770*/  IMAD.MOV.U32 R26, RZ, RZ, R10 ;  /* 0x000000ffff1a7224 */ /* 0x001fc400078e000a */
[----:B--2---:R-:W-:Y:S01]  /*42780*/  STL.64 [R1+0x2030], R14 ;  /* 0x0020300e01007387 */ /* 0x004fe20000100a00 */
[----:B------:R0:W-:Y:S03]  /*42790*/  STL.64 [R1+0x2028], R12 ;  /* 0x0020280c01007387 */ /* 0x0001e60000100a00 */
[----:B0-----:R-:W2:Y:S01]  /*427a0*/  LDL.LU R12, [R1+0x6d0] ;  /* 0x0006d000010c7983 */ /* 0x001ea20000300800 */
[----:B------:R-:W2:Y:S02]  /*427b0*/  LDL.LU R13, [R1+0x6d4] ;  /* 0x0006d400010d7983 */ /* 0x000ea40000300800 */
[----:B------:R-:W2:Y:S02]  /*427c0*/  LDL.LU R14, [R1+0x6d8] ;  /* 0x0006d800010e7983 */ /* 0x000ea40000300800 */
[----:B------:R-:W2:Y:S01]  /*427d0*/  LDL.LU R15, [R1+0x6dc] ;  /* 0x0006dc00010f7983 */ /* 0x000ea20000300800 */
[----:B------:R-:W3:Y:S01]  /*427e0*/  LDL.LU R10, [R1+0x217c] ;  /* 0x00217c00010a7983 */ /* 0x000ee20000300800 */
[----:B------:R-:W-:-:S02]  /*427f0*/  IMAD.MOV.U32 R27, RZ, RZ, R5 ;  /* 0x000000ffff1b7224 */ /* 0x000fc400078e0005 */
[----:B------:R-:W3:Y:S03]  /*42800*/  LDL.LU R5, [R1+0x2178] ;  /* 0x0021780001057983 */ /* 0x000ee60000300800 */
[----:B------:R0:W-:Y:S02]  /*42810*/  STL.64 [R1+0x2098], R26 ;  /* 0x0020981a01007387 */ /* 0x0001e40000100a00 */
[----:B0-----:R-:W-:Y:S02]  /*42820*/  IMAD.MOV.U32 R26, RZ, RZ, R11 ;  /* 0x000000ffff1a7224 */ /* 0x001fe400078e000b */
[----:B------:R-:W-:Y:S01]  /*42830*/  IMAD.MOV.U32 R27, RZ, RZ, R29 ;  /* 0x000000ffff1b7224 */ /* 0x000fe200078e001d */
[----:B--2---:R-:W-:Y:S01]  /*42840*/  STL.64 [R1+0x2048], R14 ;  /* 0x0020480e01007387 */ /* 0x004fe20000100a00 */
[----:B------:R0:W-:Y:S03]  /*42850*/  STL.64 [R1+0x2040], R12 ;  /* 0x0020400c01007387 */ /* 0x0001e60000100a00 */
[----:B0-----:R-:W2:Y:S01]  /*42860*/  LDL.LU R12, [R1+0x6e0] ;  /* 0x0006e000010c7983 */ /* 0x001ea20000300800 */
[----:B------:R-:W2:Y:S02]  /*42870*/  LDL.LU R13, [R1+0x6e4] ;  /* 0x0006e400010d7983 */ /* 0x000ea40000300800 */
[----:B------:R-:W2:Y:S02]  /*42880*/  LDL.LU R14, [R1+0x6e8] ;  /* 0x0006e800010e7983 */ /* 0x000ea40000300800 */
[----:B---3--:R-:W-:-:S02]  /*42890*/  IMAD.MOV.U32 R15, RZ, RZ, R10 ;  /* 0x000000ffff0f7224 */ /* 0x008fc400078e000a */
[----:B------:R-:W3:Y:S01]  /*428a0*/  LDL.LU R10, [R1+0x2174] ;  /* 0x00217400010a7983 */ /* 0x000ee20000300800 */
[----:B------:R-:W2:Y:S02]  /*428b0*/  LDL.LU R11, [R1+0x2170] ;  /* 0x00217000010b7983 */ /* 0x000ea40000300800 */
[----:B------:R0:W-:Y:S02]  /*428c0*/  STL.64 [R1+0x20b0], R26 ;  /* 0x0020b01a01007387 */ /* 0x0001e40000100a00 */
[----:B------:R-:W2:Y:S01]  /*428d0*/  LDL.LU R24, [R1+0x2e0] ;  /* 0x0002e00001187983 */ /* 0x000ea20000300800 */
[----:B------:R-:W2:Y:S04]  /*428e0*/  LDL.LU R25, [R1+0x2e4] ;  /* 0x0002e40001197983 */ /* 0x000ea80000300800 */
[----:B0-----:R-:W2:Y:S01]  /*428f0*/  LDL.LU R26, [R1+0x2e8] ;  /* 0x0002e800011a7983 */ /* 0x001ea20000300800 */
[----:B------:R-:W2:Y:S03]  /*42900*/  LDL.LU R27, [R1+0x2ec] ;  /* 0x0002ec00011b7983 */ /* 0x000ea60000300800 */
[----:B--2---:R0:W-:Y:S01]  /*42910*/  STL.64 [R1+0x20c0], R26 ;  /* 0x0020c01a01007387 */ /* 0x0041e20000100a00 */
[----:B------:R-:W-:Y:S02]  /*42920*/  STL.64 [R1+0x20b8], R24 ;  /* 0x0020b81801007387 */ /* 0x000fe40000100a00 */
[----:B0-----:R-:W-:-:S02]  /*42930*/  IMAD.MOV.U32 R26, RZ, RZ, R28 ;  /* 0x000000ffff1a7224 */ /* 0x001fc400078e001c */
[----:B------:R-:W-:-:S05]  /*42940*/  IMAD.MOV.U32 R27, RZ, RZ, R19 ;  /* 0x000000ffff1b7224 */ /* 0x000fca00078e0013 */
[----:B------:R-:W-:Y:S01]  /*42950*/  STL.64 [R1+0x20d8], R26 ;  /* 0x0020d81a01007387 */ /* 0x000fe20000100a00 */
[----:B------:R-:W-:Y:S02]  /*42960*/  STL.64 [R1+0x2060], R14 ;  /* 0x0020600e01007387 */ /* 0x000fe40000100a00 */
[----:B------:R0:W-:Y:S02]  /*42970*/  STL.64 [R1+0x2058], R12 ;  /* 0x0020580c01007387 */ /* 0x0001e40000100a00 */
[----:B0-----:R-:W2:Y:S01]  /*42980*/  LDL.LU R12, [R1+0x6f0] ;  /* 0x0006f000010c7983 */ /* 0x001ea20000300800 */
[----:B------:R-:W2:Y:S02]  /*42990*/  LDL.LU R13, [R1+0x6f4] ;  /* 0x0006f400010d7983 */ /* 0x000ea40000300800 */
[----:B------:R-:W2:Y:S02]  /*429a0*/  LDL.LU R14, [R1+0x6f8] ;  /* 0x0006f800010e7983 */ /* 0x000ea40000300800 */
[----:B------:R-:W2:Y:S02]  /*429b0*/  LDL.LU R15, [R1+0x6fc] ;  /* 0x0006fc00010f7983 */ /* 0x000ea40000300800 */
[----:B------:R-:W-:-:S02]  /*429c0*/  IMAD.MOV.U32 R26, RZ, RZ, R18 ;  /* 0x000000ffff1a7224 */ /* 0x000fc400078e0012 */
[----:B----4-:R-:W-:-:S05]  /*429d0*/  IMAD.MOV.U32 R27, RZ, RZ, R17 ;  /* 0x000000ffff1b7224 */ /* 0x010fca00078e0011 */
[----:B------:R-:W-:Y:S04]  /*429e0*/  STL.64 [R1+0x20f0], R26 ;  /* 0x0020f01a01007387 */ /* 0x000fe80000100a00 */
[----:B--2---:R-:W-:Y:S01]  /*429f0*/  STL.64 [R1+0x2078], R14 ;  /* 0x0020780e01007387 */ /* 0x004fe20000100a00 */
[----:B------:R0:W-:Y:S03]  /*42a00*/  STL.64 [R1+0x2070], R12 ;  /* 0x0020700c01007387 */ /* 0x0001e60000100a00 */
[----:B0-----:R-:W2:Y:S01]  /*42a10*/  LDL.LU R12, [R1+0x700] ;  /* 0x00070000010c7983 */ /* 0x001ea20000300800 */
[----:B------:R-:W2:Y:S02]  /*42a20*/  LDL.LU R13, [R1+0x704] ;  /* 0x00070400010d7983 */ /* 0x000ea40000300800 */
[----:B------:R-:W-:-:S02]  /*42a30*/  IMAD.MOV.U32 R26, RZ, RZ, R16 ;  /* 0x000000ffff1a7224 */ /* 0x000fc400078e0010 */
[----:B------:R-:W-:Y:S02]  /*42a40*/  IMAD.MOV.U32 R27, RZ, RZ, R7 ;  /* 0x000000ffff1b7224 */ /* 0x000fe400078e0007 */
[----:B------:R-:W-:Y:S02]  /*42a50*/  IMAD.MOV.U32 R14, RZ, RZ, R11 ;  /* 0x000000ffff0e7224 */ /* 0x000fe400078e000b */
[----:B---3--:R-:W-:Y:S01]  /*42a60*/  IMAD.MOV.U32 R15, RZ, RZ, R10 ;  /* 0x000000ffff0f7224 */ /* 0x008fe200078e000a */
[----:B------:R-:W3:Y:S01]  /*42a70*/  LDL.LU R11, [R1+0x216c] ;  /* 0x00216c00010b7983 */ /* 0x000ee20000300800 */
[----:B------:R-:W4:Y:S02]  /*42a80*/  LDL.LU R10, [R1+0x2168] ;  /* 0x00216800010a7983 */ /* 0x000f240000300800 */
        /* <DEDUP_REMOVED lines=11> */
[----:B------:R-:W-:Y:S01]  /*42b40*/  IMAD.MOV.U32 R26, RZ, RZ, R5 ;  /* 0x000000ffff1a7224 */ /* 0x000fe200078e0005 */
[----:B--2---:R-:W-:Y:S01]  /*42b50*/  STL.64 [R1+0x20a8], R14 ;  /* 0x0020a80e01007387 */ /* 0x004fe20000100a00 */
[----:B------:R0:W-:Y:S03]  /*42b60*/  STL.64 [R1+0x20a0], R12 ;  /* 0x0020a00c01007387 */ /* 0x0001e60000100a00 */
[----:B0-----:R-:W2:Y:S01]  /*42b70*/  LDL.LU R12, [R1+0x720] ;  /* 0x00072000010c7983 */ /* 0x001ea20000300800 */
[----:B------:R-:W2:Y:S02]  /*42b80*/  LDL.LU R13, [R1+0x724] ;  /* 0x00072400010d7983 */ /* 0x000ea40000300800 */
[----:B----4-:R-:W-:Y:S02]  /*42b90*/  IMAD.MOV.U32 R14, RZ, RZ, R10 ;  /* 0x000000ffff0e7224 */ /* 0x010fe400078e000a */
[----:B---3--:R-:W-:Y:S01]  /*42ba0*/  IMAD.MOV.U32 R15, RZ, RZ, R11 ;  /* 0x000000ffff0f7224 */ /* 0x008fe200078e000b */
[----:B------:R-:W3:Y:S01]  /*42bb0*/  LDL.LU R10, [R1+0x2164] ;  /* 0x00216400010a7983 */ /* 0x000ee20000300800 */
[----:B------:R-:W4:Y:S02]  /*42bc0*/  LDL.LU R11, [R1+0x2160] ;  /* 0x00216000010b7983 */ /* 0x000f240000300800 */
        /* <DEDUP_REMOVED lines=18> */
[----:B----4-:R-:W-:-:S02]  /*42cf0*/  IMAD.MOV.U32 R14, RZ, RZ, R11 ;  /* 0x000000ffff0e7224 */ /* 0x010fc400078e000b */
[----:B---3--:R-:W-:Y:S01]  /*42d00*/  IMAD.MOV.U32 R15, RZ, RZ, R10 ;  /* 0x000000ffff0f7224 */ /* 0x008fe200078e000a */
[----:B------:R-:W3:Y:S01]  /*42d10*/  LDL.LU R11, [R1+0x215c] ;  /* 0x00215c00010b7983 */ /* 0x000ee20000300800 */
[----:B------:R-:W4:Y:S03]  /*42d20*/  LDL.LU R10, [R1+0x2158] ;  /* 0x00215800010a7983 */ /* 0x000f260000300800 */
[----:B------:R-:W-:Y:S04]  /*42d30*/  STL.64 [R1+0x2100], R14 ;  /* 0x0021000e01007387 */ /* 0x000fe80000100a00 */
[----:B--2---:R0:W-:Y:S04]  /*42d40*/  STL.64 [R1+0x20f8], R12 ;  /* 0x0020f80c01007387 */ /* 0x0041e80000100a00 */
[----:B0-----:R-:W2:Y:S01]  /*42d50*/  LDL.LU R12, [R1+0x310] ;  /* 0x00031000010c7983 */ /* 0x001ea20000300800 */
[----:B------:R-:W2:Y:S02]  /*42d60*/  LDL.LU R13, [R1+0x314] ;  /* 0x00031400010d7983 */ /* 0x000ea40000300800 */
[----:B------:R-:W2:Y:S02]  /*42d70*/  LDL.LU R14, [R1+0x318] ;  /* 0x00031800010e7983 */ /* 0x000ea40000300800 */
[----:B------:R-:W2:Y:S02]  /*42d80*/  LDL.LU R15, [R1+0x31c] ;  /* 0x00031c00010f7983 */ /* 0x000ea40000300800 */
[----:B--2---:R4:W-:Y:S01]  /*42d90*/  STL.64 [R1+0x2118], R14 ;  /* 0x0021180e01007387 */ /* 0x0049e20000100a00 */
[----:B------:R0:W-:Y:S02]  /*42da0*/  STL.64 [R1+0x2110], R12 ;  /* 0x0021100c01007387 */ /* 0x0001e40000100a00 */
[----:B----4-:R-:W-:Y:S01]  /*42db0*/  IMAD.MOV.U32 R14, RZ, RZ, R10 ;  /* 0x000000ffff0e7224 */ /* 0x010fe200078e000a */
[----:B0-----:R-:W2:Y:S01]  /*42dc0*/  LDL.LU R12, [R1+0x320] ;  /* 0x00032000010c7983 */ /* 0x001ea20000300800 */
[----:B------:R-:W2:Y:S02]  /*42dd0*/  LDL.LU R13, [R1+0x324] ;  /* 0x00032400010d7983 */ /* 0x000ea40000300800 */
[----:B------:R-:W4:Y:S02]  /*42de0*/  LDL.LU R10, [R1+0x2154] ;  /* 0x00215400010a7983 */ /* 0x000f240000300800 */
[----:B---3--:R-:W-:-:S02]  /*42df0*/  IMAD.MOV.U32 R15, RZ, RZ, R11 ;  /* 0x000000ffff0f7224 */ /* 0x008fc400078e000b */
[----:B------:R-:W4:Y:S03]  /*42e00*/  LDL.LU R11, [R1+0x2150] ;  /* 0x00215000010b7983 */ /* 0x000f260000300800 */
[----:B------:R-:W-:Y:S01]  /*42e10*/  STL.64 [R1+0x2130], R14 ;  /* 0x0021300e01007387 */ /* 0x000fe20000100a00 */
[C---:B----4-:R-:W-:Y:S01]  /*42e20*/  HMMA.16816.F32.BF16 R4, R20.reuse, R10, R4 ;  /* 0x0000000a1404723c */ /* 0x050fe20000041804 */
[----:B--2---:R0:W-:Y:S04]  /*42e30*/  STL.64 [R1+0x2128], R12 ;  /* 0x0021280c01007387 */ /* 0x0041e80000100a00 */
[----:B0-----:R-:W2:Y:S01]  /*42e40*/  LDL.LU R12, [R1+0x330] ;  /* 0x00033000010c7983 */ /* 0x001ea20000300800 */
[----:B------:R-:W2:Y:S02]  /*42e50*/  LDL.LU R13, [R1+0x334] ;  /* 0x00033400010d7983 */ /* 0x000ea40000300800 */
[----:B------:R-:W2:Y:S02]  /*42e60*/  LDL.LU R14, [R1+0x338] ;  /* 0x00033800010e7983 */ /* 0x000ea40000300800 */
[----:B------:R-:W2:Y:S11]  /*42e70*/  LDL.LU R15, [R1+0x33c] ;  /* 0x00033c00010f7983 */ /* 0x000eb60000300800 */
[----:B------:R-:W-:Y:S02]  /*42e80*/  @!UPT UIADD3 URZ, URZ, URZ, URZ ;  /* 0x0000003f3f3ff290 */ /* 0x000fe4000fffe03f */
[----:B------:R-:W-:Y:S01]  /*42e90*/  STL.64 [R1+0x840], R4 ;  /* 0x0008400401007387 */ /* 0x000fe20000100a00 */
[----:B------:R0:W-:Y:S03]  /*42ea0*/  STL.64 [R1+0x848], R6 ;  /* 0x0008480601007387 */ /* 0x0001e60000100a00 */
[----:B0-----:R-:W3:Y:S02]  /*42eb0*/  LDL.LU.64 R6, [R1+0x2148] ;  /* 0x0021480001067983 */ /* 0x001ee40000300a00 */
[----:B---3--:R-:W-:Y:S02]  /*42ec0*/  HMMA.16816.F32.BF16 R20, R20, R6, R16 ;  /* 0x000000061414723c */ /* 0x008fe40000041810 */
[----:B------:R-:W2:Y:S01]  /*42ed0*/  LDL.LU.64 R18, [R1+0x2140] ;  /* 0x0021400001127983 */ /* 0x000ea20000300a00 */
[----:B------:R-:W2:Y:S11]  /*42ee0*/  LDL.LU.64 R16, [R1+0x2138] ;  /* 0x0021380001107983 */ /* 0x000eb60000300a00 */
[----:B------:R-:W-:Y:S09]  /*42ef0*/  @!UPT UIADD3 URZ, URZ, URZ, URZ ;  /* 0x0000003f3f3ff290 */ /* 0x000ff2000fffe03f */
[----:B------:R-:W-:Y:S01]  /*42f00*/  STL.64 [R1+0x530], R20 ;  /* 0x0005301401007387 */ /* 0x000fe20000100a00 */
[----:B------:R-:W-:Y:S01]  /*42f10*/  STL.64 [R1+0x538], R22 ;  /* 0x0005381601007387 */ /* 0x000fe20000100a00 */
        /* <DEDUP_REMOVED lines=34> */
[----:B0-----:R-:W3:Y:S01]  /*43140*/  LDL.LU.64 R26, [R1+0x20c0] ;  /* 0x0020c000011a7983 */ /* 0x001ee20000300a00 */
[----:B------:R-:W3:Y:S02]  /*43150*/  LDL.LU.64 R24, [R1+0x20b8] ;  /* 0x0020b80001187983 */ /* 0x000ee40000300a00 */
[----:B------:R-:W-:Y:S02]  /*43160*/  IMAD.MOV.U32 R22, RZ, RZ, R2 ;  /* 0x000000ffff167224 */ /* 0x000fe400078e0002 */
[----:B------:R-:W-:-:S07]  /*43170*/  IMAD.MOV.U32 R23, RZ, RZ, R0 ;  /* 0x000000ffff177224 */ /* 0x000fce00078e0000 */
[C---:B---3--:R-:W-:Y:S01]  /*43180*/  HMMA.16816.F32.BF16 R20, R16.reuse, R22, R24 ;  /* 0x000000161014723c */ /* 0x048fe20000041818 */
[----:B------:R-:W2:Y:S11]  /*43190*/  LDL.LU.64 R26, [R1+0x20b0] ;  /* 0x0020b000011a7983 */ /* 0x000eb60000300a00 */
[----:B------:R-:W-:Y:S11]  /*431a0*/  @!UPT UIADD3 URZ, URZ, URZ, URZ ;  /* 0x0000003f3f3ff290 */ /* 0x000ff6000fffe03f */
        /* <DEDUP_REMOVED lines=68> */
[----:B------:R-:W4:Y:S01]  /*435f0*/  LDL.LU R12, [R1+0x6a0] ;  /* 0x0006a000010c7983 */ /* 0x000f220000300800 */
[----:B------:R-:W4:Y:S04]  /*43600*/  LDL.LU R13, [R1+0x6a4] ;  /* 0x0006a400010d7983 */ /* 0x000f280000300800 */
[----:B0-----:R-:W4:Y:S01]  /*43610*/  LDL.LU R14, [R1+0x6a8] ;  /* 0x0006a800010e7983 */ /* 0x001f220000300800 */
[----:B------:R-:W4:Y:S02]  /*43620*/  LDL.LU R15, [R1+0x6ac] ;  /* 0x0006ac00010f7983 */ /* 0x000f240000300800 */
[C---:B----4-:R-:W-:Y:S11]  /*43630*/  HMMA.16816.F32.BF16 R12, R16.reuse, R10, R12 ;  /* 0x0000000a100c723c */ /* 0x050ff6000004180c */
[----:B------:R-:W-:Y:S11]  /*43640*/  @!UPT UIADD3 URZ, URZ, URZ, URZ ;  /* 0x0000003f3f3ff290 */ /* 0x000ff6000fffe03f */
[----:B------:R-:W-:Y:S01]  /*43650*/  @!UPT UIADD3 URZ, URZ, URZ, URZ ;  /* 0x0000003f3f3ff290 */ /* 0x000fe2000fffe03f */
[----:B------:R-:W-:Y:S01]  /*43660*/  STL.64 [R1+0x2e0], R12 ;  /* 0x0002e00c01007387 */ /* 0x000fe20000100a00 */
[----:B------:R0:W-:Y:S03]  /*43670*/  STL.64 [R1+0x2e8], R14 ;  /* 0x0002e80e01007387 */ /* 0x0001e60000100a00 */
[----:B0-----:R-:W4:Y:S01]  /*43680*/  LDL.64 R14, [R1+0xc8] ;  /* 0x0000c800010e7983 */ /* 0x001f220000100a00 */
[----:B------:R-:W-:Y:S02]  /*43690*/  STL.64 [R1+0x1fb0], R10 ;  /* 0x001fb00a01007387 */ /* 0x000fe40000100a00 */
[----:B------:R3:W-:Y:S02]  /*436a0*/  STL.64 [R1+0x1fa8], R8 ;  /* 0x001fa80801007387 */ /* 0x0007e40000100a00 */
[----:B---3--:R-:W-:Y:S01]  /*436b0*/  HMMA.16816.F32.BF16 R8, R16, R6, R20 ;  /* 0x000000061008723c */ /* 0x008fe20000041814 */
[----:B------:R-:W3:Y:S11]  /*436c0*/  LDL.LU R20, [R1+0x4e0] ;  /* 0x0004e00001147983 */ /* 0x000ef60000300800 */
[----:B------:R-:W-:Y:S11]  /*436d0*/  @!UPT UIADD3 URZ, URZ, URZ, URZ ;  /* 0x0000003f3f3ff290 */ /* 0x000ff6000fffe03f */
[----:B------:R-:W-:Y:S01]  /*436e0*/  STL.64 [R1+0x2d0], R8 ;  /* 0x0002d00801007387 */ /* 0x000fe20000100a00 */
[----:B------:R-:W-:Y:S02]  /*436f0*/  STL.64 [R1+0x2d8], R10 ;  /* 0x0002d80a01007387 */ /* 0x000fe40000100a00 */
[----:B------:R-:W3:Y:S02]  /*43700*/  LDL.LU R21, [R1+0x4e4] ;  /* 0x0004e40001157983 */ /* 0x000ee40000300800 */
[----:B------:R-:W2:Y:S01]  /*43710*/  LDL.LU R22, [R1+0x4e8] ;  /* 0x0004e80001167983 */ /* 0x000ea20000300800 */
[----:B------:R-:W2:Y:S04]  /*43720*/  LDL.LU R23, [R1+0x4ec] ;  /* 0x0004ec0001177983 */ /* 0x000ea80000300800 */
[----:B--2---:R-:W-:Y:S01]  /*43730*/  STL.64 [R1+0x1fd0], R22 ;  /* 0x001fd01601007387 */ /* 0x004fe20000100a00 */
[----:B---3--:R0:W-:Y:S03]  /*43740*/  STL.64 [R1+0x1fc8], R20 ;  /* 0x001fc81401007387 */ /* 0x0081e60000100a00 */
        /* <DEDUP_REMOVED lines=12> */
[----:B------:R-:W2:Y:S02]  /*43810*/  LDL.LU R10, [R1+0x4d8] ;  /* 0x0004d800010a7983 */ /* 0x000ea40000300800 */
[----:B------:R-:W2:Y:S02]  /*43820*/  LDL.LU R11, [R1+0x4dc] ;  /* 0x0004dc00010b7983 */ /* 0x000ea40000300800 */
[----:B--2---:R0:W-:Y:S01]  /*43830*/  STL.64 [R1+0x1fc0], R10 ;  /* 0x001fc00a01007387 */ /* 0x0041e20000100a00 */
[----:B---3--:R-:W-:Y:S03]  /*43840*/  STL.64 [R1+0x1fb8], R8 ;  /* 0x001fb80801007387 */ /* 0x008fe60000100a00 */
[----:B0-----:R-:W2:Y:S04]  /*43850*/  LDL.64 R10, [R1+0x98] ;  /* 0x00009800010a7983 */ /* 0x001ea80000100a00 */
[----:B--2---:R0:W-:Y:S01]  /*43860*/  STL.64 [R1+0x1fe8], R10 ;  /* 0x001fe80a01007387 */ /* 0x0041e20000100a00 */
[----:B------:R-:W2:Y:S03]  /*43870*/  LDL.64 R18, [R1+0x78] ;  /* 0x0000780001127983 */ /* 0x000ea60000100a00 */
[----:B0-----:R-:W3:Y:S01]  /*43880*/  LDL.64 R10, [R1+0xb8] ;  /* 0x0000b800010a7983 */ /* 0x001ee20000100a00 */
[----:B------:R0:W-:Y:S02]  /*43890*/  STL [R1+0x1ed4], R6 ;  /* 0x001ed40601007387 */ /* 0x0001e40000100800 */
[----:B------:R1:W-:Y:S02]  /*438a0*/  STL [R1+0x1ed0], R7 ;  /* 0x001ed00701007387 */ /* 0x0003e40000100800 */
[----:B------:R-:W2:Y:S01]  /*438b0*/  LDL.LU R4, [R1+0x510] ;  /* 0x0005100001047983 */ /* 0x000ea20000300800 */
[----:B------:R-:W2:Y:S04]  /*438c0*/  LDL.LU R5, [R1+0x514] ;  /* 0x0005140001057983 */ /* 0x000ea80000300800 */
[----:B0-----:R-:W2:Y:S01]  /*438d0*/  LDL.LU R6, [R1+0x518] ;  /* 0x0005180001067983 */ /* 0x001ea20000300800 */
[----:B-1----:R-:W2:Y:S02]  /*438e0*/  LDL.LU R7, [R1+0x51c] ;  /* 0x00051c0001077983 */ /* 0x002ea40000300800 */
[----:B----4-:R-:W-:-:S02]  /*438f0*/  IMAD.MOV.U32 R0, RZ, RZ, R15 ;  /* 0x000000ffff007224 */ /* 0x010fc400078e000f */
[----:B------:R-:W-:Y:S01]  /*43900*/  IMAD.MOV.U32 R2, RZ, RZ, R14 ;  /* 0x000000ffff027224 */ /* 0x000fe200078e000e */
[C---:B---3--:R-:W-:Y:S08]  /*43910*/  HMMA.16816.F32.BF16 R20, R24.reuse, R10, R20 ;  /* 0x0000000a1814723c */ /* 0x048ff00000041814 */
[----:B--2---:R-:W-:Y:S01]  /*43920*/  HMMA.16816.F32.BF16 R4, R24, R14, R4 ;  /* 0x0000000e1804723c */ /* 0x004fe20000041804 */
[----:B------:R-:W2:Y:S01]  /*43930*/  LDL.LU.64 R14, [R1+0x1ff0] ;  /* 0x001ff000010e7983 */ /* 0x000ea20000300a00 */
[----:B------:R-:W-:Y:S11]  /*43940*/  IMAD.MOV.U32 R3, RZ, RZ, R11 ;  /* 0x000000ffff037224 */ /* 0x000ff600078e000b */
[----:B------:R-:W-:Y:S03]  /*43950*/  @!UPT UIADD3 URZ, URZ, URZ, URZ ;  /* 0x0000003f3f3ff290 */ /* 0x000fe6000fffe03f */
[----:B------:R-:W-:-:S07]  /*43960*/  IMAD.MOV.U32 R13, RZ, RZ, R22 ;  /* 0x000000ffff0d7224 */ /* 0x000fce00078e0016 */
[----:B------:R0:W-:Y:S01]  /*43970*/  STL.64 [R1+0x930], R4 ;  /* 0x0009300401007387 */ /* 0x0001e20000100a00 */
[----:B------:R-:W-:Y:S02]  /*43980*/  IMAD.MOV.U32 R12, RZ, RZ, R6 ;  /* 0x000000ffff0c7224 */ /* 0x000fe400078e0006 */
[----:B------:R-:W-:Y:S02]  /*43990*/  STL.64 [R1+0x938], R6 ;  /* 0x0009380601007387 */ /* 0x000fe40000100a00 */
[----:B------:R-:W-:Y:S01]  /*439a0*/  STL [R1+0x1ef0], R0 ;  /* 0x001ef00001007387 */ /* 0x000fe20000100800 */
[----:B------:R-:W-:Y:S01]  /*439b0*/  STL [R1+0x1ed8], R2 ;  /* 0x001ed80201007387 */ /* 0x000fe20000100800 */
[----:B------:R-:W-:Y:S02]  /*439c0*/  STL [R1+0x17c0], R12 ;  /* 0x0017c00c01007387 */ /* 0x000fe40000100800 */
[----:B0-----:R-:W-:Y:S02]  /*439d0*/  IMAD.MOV.U32 R4, RZ, RZ, R10 ;  /* 0x000000ffff047224 */ /* 0x001fe400078e000a */
[----:B------:R-:W3:Y:S01]  /*439e0*/  LDL.LU.64 R10, [R1+0x1fe8] ;  /* 0x001fe800010a7983 */ /* 0x000ee20000300a00 */
[----:B------:R-:W-:Y:S02]  /*439f0*/  STL.64 [R1+0x510], R20 ;  /* 0x0005101401007387 */ /* 0x000fe40000100a00 */
[----:B------:R0:W-:Y:S02]  /*43a00*/  STL.64 [R1+0x518], R22 ;  /* 0x0005181601007387 */ /* 0x0001e40000100a00 */
[----:B0-----:R-:W4:Y:S01]  /*43a10*/  LDL.LU.64 R22, [R1+0x1fe0] ;  /* 0x001fe00001167983 */ /* 0x001f220000300a00 */
[----:B------:R-:W4:Y:S02]  /*43a20*/  LDL.LU.64 R20, [R1+0x1fd8] ;  /* 0x001fd80001147983 */ /* 0x000f240000300a00 */
[----:B------:R-:W-:Y:S02]  /*43a30*/  STL [R1+0x1ef8], R3 ;  /* 0x001ef80301007387 */ /* 0x000fe40000100800 */
[----:B------:R-:W-:Y:S01]  /*43a40*/  STL [R1+0x1ef4], R4 ;  /* 0x001ef40401007387 */ /* 0x000fe20000100800 */
[----:B------:R-:W4:Y:S01]  /*43a50*/  LDL.64 R6, [R1+0xa8] ;  /* 0x0000a80001067983 */ /* 0x000f220000100a00 */
[----:B------:R-:W-:Y:S01]  /*43a60*/  STL [R1+0x17c4], R13 ;  /* 0x0017c40d01007387 */ /* 0x000fe20000100800 */
        /* <DEDUP_REMOVED lines=8> */
[----:B------:R-:W-:-:S03]  /*43af0*/  IMAD.MOV.U32 R12, RZ, RZ, R6 ;  /* 0x000000ffff0c7224 */ /* 0x000fc600078e0006 */
[----:B------:R0:W-:Y:S01]  /*43b00*/  STL [R1+0x1f80], R5 ;  /* 0x001f800501007387 */ /* 0x0001e20000100800 */
[----:B------:R-:W2:Y:S02]  /*43b10*/  LDL.LU R4, [R1+0x4c0] ;  /* 0x0004c00001047983 */ /* 0x000ea40000300800 */
[----:B---3--:R-:W-:Y:S01]  /*43b20*/  IMAD.MOV.U32 R13, RZ, RZ, R11 ;  /* 0x000000ffff0d7224 */ /* 0x008fe200078e000b */
[----:B0-----:R-:W3:Y:S01]  /*43b30*/  LDL.LU R5, [R1+0x4c4] ;  /* 0x0004c40001057983 */ /* 0x001ee20000300800 */
[----:B------:R-:W3:Y:S02]  /*43b40*/  LDL.LU R6, [R1+0x4c8] ;  /* 0x0004c80001067983 */ /* 0x000ee40000300800 */
[----:B------:R-:W3:Y:S01]  /*43b50*/  LDL.LU R7, [R1+0x4cc] ;  /* 0x0004cc0001077983 */ /* 0x000ee20000300800 */
[C---:B----4-:R-:W-:Y:S11]  /*43b60*/  HMMA.16816.F32.BF16 R20, R24.reuse, R10, R20 ;  /* 0x0000000a1814723c */ /* 0x050ff60000041814 */
[----:B------:R-:W-:Y:S11]  /*43b70*/  @!UPT UIADD3 URZ, URZ, URZ, URZ ;  /* 0x0000003f3f3ff290 */ /* 0x000ff6000fffe03f */
[----:B------:R-:W-:Y:S01]  /*43b80*/  @!UPT UIADD3 URZ, URZ, URZ, URZ ;  /* 0x0000003f3f3ff290 */ /* 0x000fe2000fffe03f */
[----:B------:R0:W-:Y:S01]  /*43b90*/  STL.64 [R1+0x4f0], R20 ;  /* 0x0004f01401007387 */ /* 0x0001e20000100a00 */
[----:B------:R-:W-:Y:S02]  /*43ba0*/  STL.64 [R1+0x4f8], R22 ;  /* 0x0004f81601007387 */ /* 0x000fe40000100a00 */
[----:B0-----:R-:W-:Y:S02]  /*43bb0*/  IMAD.MOV.U32 R20, RZ, RZ, R10 ;  /* 0x000000ffff147224 */ /* 0x001fe400078e000a */
[----:B------:R-:W4:Y:S01]  /*43bc0*/  LDL.LU.64 R10, [R1+0x1fc0] ;  /* 0x001fc000010a7983 */ /* 0x000f220000300a00 */
[----:B------:R-:W4:Y:S02]  /*43bd0*/  LDL.LU.64 R8, [R1+0x1fb8] ;  /* 0x001fb80001087983 */ /* 0x000f240000300a00 */
[----:B--2---:R0:W-:Y:S02]  /*43be0*/  STL.64 [R1+0x1f18], R14 ;  /* 0x001f180e01007387 */ /* 0x0041e40000100a00 */
[----:B------:R-:W-:Y:S01]  /*43bf0*/  STL.64 [R1+0x1f10], R12 ;  /* 0x001f100c01007387 */ /* 0x000fe20000100a00 */
[----:B0-----:R-:W4:Y:S01]  /*43c00*/  LDL.64 R14, [R1+0x88] ;  /* 0x00008800010e7983 */ /* 0x001f220000100a00 */
[C---:B---3--:R-:W-:Y:S08]  /*43c10*/  HMMA.16816.F32.BF16 R4, R24.reuse, R18, R4 ;  /* 0x000000121804723c */ /* 0x048ff00000041804 */
[----:B----4-:R-:W-:Y:S01]  /*43c20*/  HMMA.16816.F32.BF16 R8, R24, R14, R8 ;  /* 0x0000000e1808723c */ /* 0x010fe20000041808 */
[----:B------:R-:W-:-:S02]  /*43c30*/  IMAD.MOV.U32 R22, RZ, RZ, R14 ;  /* 0x000000ffff167224 */ /* 0x000fc400078e000e */
[----:B------:R-:W-:Y:S11]  /*43c40*/  IMAD.MOV.U32 R21, RZ, RZ, R15 ;  /* 0x000000ffff157224 */ /* 0x000ff600078e000f */
[----:B------:R-:W-:Y:S09]  /*43c50*/  @!UPT UIADD3 URZ, URZ, URZ, URZ ;  /* 0x0000003f3f3ff290 */ /* 0x000ff2000fffe03f */
[----:B------:R-:W-:Y:S01]  /*43c60*/  STL.64 [R1+0x4e0], R8 ;  /* 0x0004e00801007387 */ /* 0x000fe20000100a00 */
[----:B------:R0:W-:Y:S03]  /*43c70*/  STL.64 [R1+0x4e8], R10 ;  /* 0x0004e80a01007387 */ /* 0x0001e60000100a00 */
[----:B0-----:R-:W2:Y:S01]  /*43c80*/  LDL.LU.64 R10, [R1+0x1fb0] ;  /* 0x001fb000010a7983 */ /* 0x001ea20000300a00 */
[----:B------:R-:W3:Y:S02]  /*43c90*/  LDL.LU.64 R8, [R1+0x1fa8] ;  /* 0x001fa80001087983 */ /* 0x000ee40000300a00 */
[----:B------:R-:W-:Y:S02]  /*43ca0*/  STL.64 [R1+0x4d0], R4 ;  /* 0x0004d00401007387 */ /* 0x000fe40000100a00 */
[----:B------:R-:W-:Y:S01]  /*43cb0*/  STL.64 [R1+0x4d8], R6 ;  /* 0x0004d80601007387 */ /* 0x000fe20000100a00 */
[----:B------:R-:W4:Y:S01]  /*43cc0*/  LDL.64 R14, [R1+0x8] ;  /* 0x00000800010e7983 */ /* 0x000f220000100a00 */
[----:B------:R-:W-:-:S03]  /*43cd0*/  IMAD.MOV.U32 R23, RZ, RZ, R19 ;  /* 0x000000ffff177224 */ /* 0x000fc600078e0013 */
[----:B----4-:R0:W-:Y:S04]  /*43ce0*/  STL.64 [R1+0x1f30], R14 ;  /* 0x001f300e01007387 */ /* 0x0101e80000100a00 */
[----:B0-----:R-:W4:Y:S04]  /*43cf0*/  LDL.64 R14, [R1+0x18] ;  /* 0x00001800010e7983 */ /* 0x001f280000100a00 */
[----:B----4-:R-:W-:Y:S01]  /*43d00*/  STL.64 [R1+0x1f48], R14 ;  /* 0x001f480e01007387 */ /* 0x010fe20000100a00 */
[----:B------:R-:W-:Y:S02]  /*43d10*/  STL.64 [R1+0x1ee8], R22 ;  /* 0x001ee81601007387 */ /* 0x000fe40000100a00 */
[----:B------:R0:W-:Y:S02]  /*43d20*/  STL.64 [R1+0x1ee0], R20 ;  /* 0x001ee01401007387 */ /* 0x0001e40000100a00 */
[----:B0-----:R-:W4:Y:S01]  /*43d30*/  LDL.LU R20, [R1+0x7b0] ;  /* 0x0007b00001147983 */ /* 0x001f220000300800 */
[----:B------:R-:W4:Y:S02]  /*43d40*/  LDL.LU R21, [R1+0x7b4] ;  /* 0x0007b40001157983 */ /* 0x000f240000300800 */
[----:B------:R-:W2:Y:S02]  /*43d50*/  LDL.LU R22, [R1+0x7b8] ;  /* 0x0007b80001167983 */ /* 0x000ea40000300800 */
[----:B------:R-:W2:Y:S02]  /*43d60*/  LDL.LU R23, [R1+0x7bc] ;  /* 0x0007bc0001177983 */ /* 0x000ea40000300800 */
[----:B------:R-:W-:-:S02]  /*43d70*/  IMAD.MOV.U32 R14, RZ, RZ, R29 ;  /* 0x000000ffff0e7224 */ /* 0x000fc400078e001d */
[----:B---3--:R-:W-:-:S05]  /*43d80*/  IMAD.MOV.U32 R15, RZ, RZ, R8 ;  /* 0x000000ffff0f7224 */ /* 0x008fca00078e0008 */
[----:B------:R-:W-:Y:S04]  /*43d90*/  STL.64 [R1+0x1f60], R14 ;  /* 0x001f600e01007387 */ /* 0x000fe80000100a00 */
[----:B--2---:R-:W-:Y:S01]  /*43da0*/  STL.64 [R1+0x1f08], R22 ;  /* 0x001f081601007387 */ /* 0x004fe20000100a00 */
[----:B----4-:R0:W-:Y:S03]  /*43db0*/  STL.64 [R1+0x1f00], R20 ;  /* 0x001f001401007387 */ /* 0x0101e60000100a00 */
        /* <DEDUP_REMOVED lines=10> */
[----:B0-----:R-:W2:Y:S04]  /*43e60*/  LDL.64 R6, [R1+0x58] ;  /* 0x0000580001067983 */ /* 0x001ea80000100a00 */
[----:B--2---:R0:W-:Y:S01]  /*43e70*/  STL.64 [R1+0x1fa0], R6 ;  /* 0x001fa00601007387 */ /* 0x0041e20000100a00 */
[----:B------:R-:W2:Y:S03]  /*43e80*/  LDL.64 R14, [R1+0x38] ;  /* 0x00003800010e7983 */ /* 0x000ea60000100a00 */
[----:B0-----:R-:W4:Y:S04]  /*43e90*/  LDL.64 R6, [R1+0x68] ;  /* 0x0000680001067983 */ /* 0x001f280000100a00 */
[----:B--2---:R0:W-:Y:S04]  /*43ea0*/  STL.64 [R1+0x1f78], R14 ;  /* 0x001f780e01007387 */ /* 0x0041e80000100a00 */
[----:B0-----:R-:W2:Y:S04]  /*43eb0*/  LDL.64 R14, [R1+0x48] ;  /* 0x00004800010e7983 */ /* 0x001ea80000100a00 */
        /* <DEDUP_REMOVED lines=10> */
[----:B------:R-:W2:Y:S02]  /*43f60*/  LDL.LU R23, [R1+0x7dc] ;  /* 0x0007dc0001177983 */ /* 0x000ea40000300800 */
[----:B--2---:R-:W-:Y:S01]  /*43f70*/  STL.64 [R1+0x1f40], R22 ;  /* 0x001f401601007387 */ /* 0x004fe20000100a00 */
[----:B---3--:R0:W-:Y:S03]  /*43f80*/  STL.64 [R1+0x1f38], R20 ;  /* 0x001f381401007387 */ /* 0x0081e60000100a00 */
[----:B0-----:R-:W2:Y:S01]  /*43f90*/  LDL.LU R20, [R1+0x7e0] ;  /* 0x0007e00001147983 */ /* 0x001ea20000300800 */
[----:B------:R-:W2:Y:S02]  /*43fa0*/  LDL.LU R21, [R1+0x7e4] ;  /* 0x0007e40001157983 */ /* 0x000ea40000300800 */
[----:B------:R-:W3:Y:S02]  /*43fb0*/  LDL.LU R22, [R1+0x7e8] ;  /* 0x0007e80001167983 */ /* 0x000ee40000300800 */
[----:B------:R-:W3:Y:S02]  /*43fc0*/  LDL.LU R23, [R1+0x7ec] ;  /* 0x0007ec0001177983 */ /* 0x000ee40000300800 */
[----:B------:R-:W-:-:S02]  /*43fd0*/  IMAD.MOV.U32 R28, RZ, RZ, R18 ;  /* 0x000000ffff1c7224 */ /* 0x000fc400078e0012 */
[----:B------:R-:W0:Y:S04]  /*43fe0*/  LDSM.16.MT88.4 R16, [R9+0x13000] ;  /* 0x013000000910783b */ /* 0x000e280000004200 */
[----:B---3--:R-:W-:Y:S01]  /*43ff0*/  STL.64 [R1+0x1f58], R22 ;  /* 0x001f581601007387 */ /* 0x008fe20000100a00 */
[----:B--2---:R1:W-:Y:S03]  /*44000*/  STL.64 [R1+0x1f50], R20 ;  /* 0x001f501401007387 */ /* 0x0043e60000100a00 */
[----:B-1----:R-:W2:Y:S01]  /*44010*/  LDL.LU R20, [R1+0x7f0] ;  /* 0x0007f00001147983 */ /* 0x002ea20000300800 */
[----:B------:R-:W2:Y:S02]  /*44020*/  LDL.LU R21, [R1+0x7f4] ;  /* 0x0007f40001157983 */ /* 0x000ea40000300800 */
[----:B------:R-:W3:Y:S02]  /*44030*/  LDL.LU R22, [R1+0x7f8] ;  /* 0x0007f80001167983 */ /* 0x000ee40000300800 */
[----:B------:R-:W3:Y:S02]  /*44040*/  LDL.LU R23, [R1+0x7fc] ;  /* 0x0007fc0001177983 */ /* 0x000ee40000300800 */
[----:B---3--:R-:W-:Y:S01]  /*44050*/  STL.64 [R1+0x1f70], R22 ;  /* 0x001f701601007387 */ /* 0x008fe20000100a00 */
[----:B--2---:R1:W-:Y:S03]  /*44060*/  STL.64 [R1+0x1f68], R20 ;  /* 0x001f681401007387 */ /* 0x0043e60000100a00 */
[----:B-1----:R-:W2:Y:S01]  /*44070*/  LDL.LU R20, [R1+0x800] ;  /* 0x0008000001147983 */ /* 0x002ea20000300800 */
[----:B------:R-:W2:Y:S02]  /*44080*/  LDL.LU R21, [R1+0x804] ;  /* 0x0008040001157983 */ /* 0x000ea40000300800 */
[----:B------:R-:W2:Y:S02]  /*44090*/  LDL.LU R22, [R1+0x808] ;  /* 0x0008080001167983 */ /* 0x000ea40000300800 */
[----:B------:R-:W2:Y:S01]  /*440a0*/  LDL.LU R23, [R1+0x80c] ;  /* 0x00080c0001177983 */ /* 0x000ea20000300800 */
[----:B0-----:R-:W-:Y:S01]  /*440b0*/  STL.64 [R1+0x1d80], R18 ;  /* 0x001d801201007387 */ /* 0x001fe20000100a00 */
[----:B------:R0:W-:Y:S03]  /*440c0*/  STL.64 [R1+0x1d78], R16 ;  /* 0x001d781001007387 */ /* 0x0001e60000100a00 */
        /* <DEDUP_REMOVED lines=18> */
[----:B0-----:R-:W3:Y:S01]  /*441f0*/  LDL.LU.64 R14, [R1+0x1f98] ;  /* 0x001f9800010e7983 */ /* 0x001ee20000300a00 */
[----:B------:R-:W3:Y:S02]  /*44200*/  LDL.LU.64 R6, [R1+0x1f90] ;  /* 0x001f900001067983 */ /* 0x000ee40000300a00 */
[----:B------:R-:W3:Y:S02]  /*44210*/  LDL.LU.64 R4, [R1+0x1f88] ;  /* 0x001f880001047983 */ /* 0x000ee40000300a00 */
[C---:B---3--:R-:W-:Y:S01]  /*44220*/  HMMA.16816.F32.BF16 R4, R24.reuse, R14, R4 ;  /* 0x0000000e1804723c */ /* 0x048fe20000041804 */
[----:B------:R-:W-:Y:S11]  /*44230*/  IMAD.MOV.U32 R29, RZ, RZ, R15 ;  /* 0x000000ffff1d7224 */ /* 0x000ff600078e000f */
[----:B------:R-:W-:Y:S11]  /*44240*/  @!UPT UIADD3 URZ, URZ, URZ, URZ ;  /* 0x0000003f3f3ff290 */ /* 0x000ff6000fffe03f */
[----:B------:R0:W-:Y:S01]  /*44250*/  STL.64 [R1+0x810], R4 ;  /* 0x0008100401007387 */ /* 0x0001e20000100a00 */
[----:B------:R1:W-:Y:S03]  /*44260*/  STL.64 [R1+0x818], R6 ;  /* 0x0008180601007387 */ /* 0x0003e60000100a00 */
[----:B0-----:R-:W3:Y:S01]  /*44270*/  LDL.LU R5, [R1+0x1f80] ;  /* 0x001f800001057983 */ /* 0x001ee20000300800 */
[----:B-1----:R-:W-:Y:S02]  /*44280*/  IMAD.MOV.U32 R7, RZ, RZ, R14 ;  /* 0x000000ffff077224 */ /* 0x002fe400078e000e */
        /* <DEDUP_REMOVED lines=35> */
[----:B------:R-:W4:Y:S01]  /*444c0*/  LDL.LU.64 R12, [R1+0x1f10] ;  /* 0x001f1000010c7983 */ /* 0x000f220000300a00 */
        /* <DEDUP_REMOVED lines=15> */
[----:B------:R-:W3:Y:S04]  /*445c0*/  LDL.LU R0, [R1+0x1ef0] ;  /* 0x001ef00001007983 */ /* 0x000ee80000300800 */
[----:B------:R-:W-:Y:S01]  /*445d0*/  STL.64 [R1+0x1db8], R14 ;  /* 0x001db80e01007387 */ /* 0x000fe20000100a00 */
[----:B--2---:R-:W-:Y:S11]  /*445e0*/  HMMA.16816.F32.BF16 R20, R24, R10, R20 ;  /* 0x0000000a1814723c */ /* 0x004ff60000041814 */
[----:B------:R-:W-:Y:S11]  /*445f0*/  @!UPT UIADD3 URZ, URZ, URZ, URZ ;  /* 0x0000003f3f3ff290 */ /* 0x000ff6000fffe03f */
[----:B------:R-:W-:Y:S01]  /*44600*/  @!UPT UIADD3 URZ, URZ, URZ, URZ ;  /* 0x0000003f3f3ff290 */ /* 0x000fe2000fffe03f */
[----:B------:R-:W-:Y:S01]  /*44610*/  STL.64 [R1+0x4c0], R20 ;  /* 0x0004c01401007387 */ /* 0x000fe20000100a00 */
[----:B------:R0:W-:Y:S03]  /*44620*/  STL.64 [R1+0x4c8], R22 ;  /* 0x0004c81601007387 */ /* 0x0001e60000100a00 */
[----:B0-----:R-:W2:Y:S01]  /*44630*/  LDL.LU.64 R22, [R1+0x1ee8] ;  /* 0x001ee80001167983 */ /* 0x001ea20000300a00 */
[----:B------:R-:W2:Y:S02]  /*44640*/  LDL.LU.64 R20, [R1+0x1ee0] ;  /* 0x001ee00001147983 */ /* 0x000ea40000300a00 */
[----:B------:R-:W2:Y:S02]  /*44650*/  LDL.64 R14, [R1+0x28] ;  /* 0x00002800010e7983 */ /* 0x000ea40000100a00 */
[----:B--2---:R-:W-:Y:S01]  /*44660*/  STL.64 [R1+0x1dd0], R14 ;  /* 0x001dd00e01007387 */ /* 0x004fe20000100a00 */
[----:B------:R-:W-:Y:S02]  /*44670*/  STL.64 [R1+0x1d98], R10 ;  /* 0x001d980a01007387 */ /* 0x000fe40000100a00 */
[----:B------:R0:W-:Y:S02]  /*44680*/  STL [R1+0x1d90], R9 ;  /* 0x001d900901007387 */ /* 0x0001e40000100800 */
[----:B------:R-:W2:Y:S01]  /*44690*/  LDL.LU R8, [R1+0x200] ;  /* 0x0002000001087983 */ /* 0x000ea20000300800 */
[----:B0-----:R-:W2:Y:S01]  /*446a0*/  LDL.LU R9, [R1+0x204] ;  /* 0x0002040001097983 */ /* 0x001ea20000300800 */
        /* <DEDUP_REMOVED lines=60> */
[----:B------:R-:W4:Y:S02]  /*44a70*/  LDL.LU R10, [R1+0x268] ;  /* 0x00026800010a7983 */ /* 0x000f240000300800 */
[----:B------:R-:W4:Y:S02]  /*44a80*/  LDL.LU R11, [R1+0x26c] ;  /* 0x00026c00010b7983 */ /* 0x000f240000300800 */
[----:B------:R-:W-:-:S02]  /*44a90*/  IMAD.MOV.U32 R14, RZ, RZ, R12 ;  /* 0x000000ffff0e7224 */ /* 0x000fc400078e000c */
[----:B---3--:R-:W-:-:S05]  /*44aa0*/  IMAD.MOV.U32 R15, RZ, RZ, R5 ;  /* 0x000000ffff0f7224 */ /* 0x008fca00078e0005 */
[----:B------:R0:W-:Y:S02]  /*44ab0*/  STL.64 [R1+0x1e90], R14 ;  /* 0x001e900e01007387 */ /* 0x0001e40000100a00 */
[----:B0-----:R-:W-:Y:S02]  /*44ac0*/  IMAD.MOV.U32 R14, RZ, RZ, R4 ;  /* 0x000000ffff0e7224 */ /* 0x001fe400078e0004 */
[----:B------:R-:W-:-:S05]  /*44ad0*/  IMAD.MOV.U32 R15, RZ, RZ, R3 ;  /* 0x000000ffff0f7224 */ /* 0x000fca00078e0003 */
[----:B------:R-:W-:Y:S04]  /*44ae0*/  STL.64 [R1+0x1ea8], R14 ;  /* 0x001ea80e01007387 */ /* 0x000fe80000100a00 */
[----:B----4-:R-:W-:Y:S01]  /*44af0*/  STL.64 [R1+0x1e40], R10 ;  /* 0x001e400a01007387 */ /* 0x010fe20000100a00 */
        /* <DEDUP_REMOVED lines=44> */
[----:B------:R-:W2:Y:S01]  /*44dc0*/  LDL.LU.64 R22, [R1+0x1ec8] ;  /* 0x001ec80001167983 */ /* 0x000ea20000300a00 */
[----:B------:R-:W2:Y:S02]  /*44dd0*/  LDL.LU.64 R20, [R1+0x1ec0] ;  /* 0x001ec00001147983 */ /* 0x000ea40000300a00 */
[----:B------:R-:W-:-:S02]  /*44de0*/  IMAD.MOV.U32 R14, RZ, RZ, R2 ;  /* 0x000000ffff0e7224 */ /* 0x000fc400078e0002 */
[----:B------:R-:W-:Y:S01]  /*44df0*/  IMAD.MOV.U32 R15, RZ, RZ, R0 ;  /* 0x000000ffff0f7224 */ /* 0x000fe200078e0000 */
[----:B------:R0:W-:Y:S01]  /*44e00*/  STL.64 [R1+0x4b0], R24 ;  /* 0x0004b01801007387 */ /* 0x0001e20000100a00 */
[----:B------:R1:W-:Y:S03]  /*44e10*/  STL.64 [R1+0x4b8], R26 ;  /* 0x0004b81a01007387 */ /* 0x0003e60000100a00 */
[----:B0-----:R-:W4:Y:S01]  /*44e20*/  LDL.LU R24, [R1+0x1f0] ;  /* 0x0001f00001187983 */ /* 0x001f220000300800 */
[----:B------:R-:W4:Y:S02]  /*44e30*/  LDL.LU R25, [R1+0x1f4] ;  /* 0x0001f40001197983 */ /* 0x000f240000300800 */
[----:B-1----:R-:W4:Y:S02]  /*44e40*/  LDL.LU R26, [R1+0x1f8] ;  /* 0x0001f800011a7983 */ /* 0x002f240000300800 */
        /* <DEDUP_REMOVED lines=15> */
[----:B------:R-:W3:Y:S01]  /*44f40*/  LDL R2, [R1+0x1774] ;  /* 0x0017740001027983 */ /* 0x000ee20000100800 */
[C---:B--2---:R-:W-:Y:S02]  /*44f50*/  HMMA.16816.F32.BF16 R12, R20.reuse, R14, R8 ;  /* 0x0000000e140c723c */ /* 0x044fe40000041808 */
[----:B---3--:R-:W-:Y:S01]  /*44f60*/  STL [R1+0x1d30], R2 ;  /* 0x001d300201007387 */ /* 0x008fe20000100800 */
[----:B------:R-:W2:Y:S02]  /*44f70*/  LDL.LU.64 R10, [R1+0x1e88] ;  /* 0x001e8800010a7983 */ /* 0x000ea40000300a00 */
[----:B------:R-:W2:Y:S11]  /*44f80*/  LDL.LU.64 R8, [R1+0x1e80] ;  /* 0x001e800001087983 */ /* 0x000eb60000300a00 */
[----:B------:R-:W-:Y:S07]  /*44f90*/  @!UPT UIADD3 URZ, URZ, URZ, URZ ;  /* 0x0000003f3f3ff290 */ /* 0x000fee000fffe03f */
        /* <DEDUP_REMOVED lines=53> */
[----:B------:R-:W-:Y:S11]  /*452f0*/  IMAD.MOV.U32 R2, RZ, RZ, R15 ;  /* 0x000000ffff027224 */ /* 0x000ff600078e000f */
[----:B------:R-:W-:Y:S11]  /*45300*/  @!UPT UIADD3 URZ, URZ, URZ, URZ ;  /* 0x0000003f3f3ff290 */ /* 0x000ff6000fffe03f */
        /* <DEDUP_REMOVED lines=14> */
[----:B------:R-:W3:Y:S11]  /*453f0*/  LDL.LU R9, [R1+0x1d90] ;  /* 0x001d900001097983 */ /* 0x000ef60000300800 */
[----:B------:R-:W-:Y:S09]  /*45400*/  @!UPT UIADD3 URZ, URZ, URZ, URZ ;  /* 0x0000003f3f3ff290 */ /* 0x000ff2000fffe03f */
[----:B------:R-:W-:Y:S01]  /*45410*/  STL.64 [R1+0x210], R12 ;  /* 0x0002100c01007387 */ /* 0x000fe20000100a00 */
[----:B------:R0:W-:Y:S03]  /*45420*/  STL.64 [R1+0x218], R14 ;  /* 0x0002180e01007387 */ /* 0x0001e60000100a00 */
[----:B0-----:R-:W4:Y:S02]  /*45430*/  LDL.LU.64 R14, [R1+0x1d88] ;  /* 0x001d8800010e7983 */ /* 0x001f240000300a00 */
[C---:B----4-:R-:W-:Y:S02]  /*45440*/  HMMA.16816.F32.BF16 R24, R20.reuse, R14, R24 ;  /* 0x0000000e1418723c */ /* 0x050fe40000041818 */
[----:B------:R0:W-:Y:S01]  /*45450*/  STL.64 [R1+0x1d38], R14 ;  /* 0x001d380e01007387 */ /* 0x0001e20000100a00 */
[----:B------:R-:W4:Y:S11]  /*45460*/  LDL.LU R12, [R1+0x4a0] ;  /* 0x0004a000010c7983 */ /* 0x000f360000300800 */
[----:B------:R-:W-:Y:S09]  /*45470*/  @!UPT UIADD3 URZ, URZ, URZ, URZ ;  /* 0x0000003f3f3ff290 */ /* 0x000ff2000fffe03f */
[----:B------:R-:W-:Y:S01]  /*45480*/  STL.64 [R1+0x200], R24 ;  /* 0x0002001801007387 */ /* 0x000fe20000100a00 */
[----:B------:R-:W-:Y:S02]  /*45490*/  STL.64 [R1+0x208], R26 ;  /* 0x0002081a01007387 */ /* 0x000fe40000100a00 */
[----:B---3--:R-:W1:Y:S04]  /*454a0*/  LDSM.16.MT88.4 R24, [R9+0x13080] ;  /* 0x013080000918783b */ /* 0x008e680000004200 */
[----:B------:R-:W4:Y:S01]  /*454b0*/  LDL.LU R13, [R1+0x4a4] ;  /* 0x0004a400010d7983 */ /* 0x000f220000300800 */
[----:B0-----:R-:W4:Y:S01]  /*454c0*/  LDL.LU R14, [R1+0x4a8] ;  /* 0x0004a800010e7983 */ /* 0x001f220000300800 */
[----:B------:R-:W4:Y:S03]  /*454d0*/  LDL.LU R15, [R1+0x4ac] ;  /* 0x0004ac00010f7983 */ /* 0x000f260000300800 */
        /* <DEDUP_REMOVED lines=11> */
[----:B0-----:R-:W4:Y:S01]  /*45590*/  LDL.LU.64 R18, [R1+0x1d80] ;  /* 0x001d800001127983 */ /* 0x001f220000300a00 */
[----:B------:R-:W4:Y:S01]  /*455a0*/  LDL.LU.64 R16, [R1+0x1d78] ;  /* 0x001d780001107983 */ /* 0x000f220000300a00 */
[----:B---3--:R-:W-:Y:S02]  /*455b0*/  HMMA.16816.F32.BF16 R24, R20, R6, R24 ;  /* 0x000000061418723c */ /* 0x008fe40000041818 */
[----:B------:R-:W4:Y:S11]  /*455c0*/  LDL.64 R22, [R1+0xc8] ;  /* 0x0000c80001167983 */ /* 0x000f360000100a00 */
[----:B------:R-:W-:Y:S10]  /*455d0*/  @!UPT UIADD3 URZ, URZ, URZ, URZ ;  /* 0x0000003f3f3ff290 */ /* 0x000ff4000fffe03f */
[----:B------:R0:W-:Y:S01]  /*455e0*/  STL.64 [R1+0x1e0], R24 ;  /* 0x0001e01801007387 */ /* 0x0001e20000100a00 */
[----:B------:R1:W-:Y:S03]  /*455f0*/  STL.64 [R1+0x1e8], R26 ;  /* 0x0001e81a01007387 */ /* 0x0003e60000100a00 */
[----:B0-----:R-:W2:Y:S01]  /*45600*/  LDL.LU R24, [R1+0x490] ;  /* 0x0004900001187983 */ /* 0x001ea20000300800 */
[----:B------:R-:W2:Y:S02]  /*45610*/  LDL.LU R25, [R1+0x494] ;  /* 0x0004940001197983 */ /* 0x000ea40000300800 */
[----:B-1----:R-:W2:Y:S02]  /*45620*/  LDL.LU R26, [R1+0x498] ;  /* 0x00049800011a7983 */ /* 0x002ea40000300800 */
[----:B------:R-:W2:Y:S01]  /*45630*/  LDL.LU R27, [R1+0x49c] ;  /* 0x00049c00011b7983 */ /* 0x000ea20000300800 */
[----:B------:R-:W-:Y:S01]  /*45640*/  STL [R1+0x1c74], R6 ;  /* 0x001c740601007387 */ /* 0x000fe20000100800 */
[----:B------:R-:W-:Y:S01]  /*45650*/  STL [R1+0x1c70], R7 ;  /* 0x001c700701007387 */ /* 0x000fe20000100800 */
[----:B----4-:R-:W-:Y:S11]  /*45660*/  HMMA.16816.F32.BF16 R12, R16, R22, R12 ;  /* 0x00000016100c723c */ /* 0x010ff6000004180c */
[----:B------:R-:W-:Y:S11]  /*45670*/  @!UPT UIADD3 URZ, URZ, URZ, URZ ;  /* 0x0000003f3f3ff290 */ /* 0x000ff6000fffe03f */
[----:B------:R-:W-:Y:S01]  /*45680*/  @!UPT UIADD3 URZ, URZ, URZ, URZ ;  /* 0x0000003f3f3ff290 */ /* 0x000fe2000fffe03f */
[----:B------:R0:W-:Y:S01]  /*45690*/  STL.64 [R1+0x920], R12 ;  /* 0x0009200c01007387 */ /* 0x0001e20000100a00 */
[----:B------:R1:W-:Y:S02]  /*456a0*/  STL.64 [R1+0x928], R14 ;  /* 0x0009280e01007387 */ /* 0x0003e40000100a00 */
[----:B------:R-:W-:Y:S02]  /*456b0*/  IMAD.MOV.U32 R8, RZ, RZ, R12 ;  /* 0x000000ffff087224 */ /* 0x000fe400078e000c */
[----:B------:R-:W-:Y:S01]  /*456c0*/  IMAD.MOV.U32 R4, RZ, RZ, R14 ;  /* 0x000000ffff047224 */ /* 0x000fe200078e000e */
[----:B0-----:R-:W3:Y:S01]  /*456d0*/  LDL.LU R12, [R1+0x450] ;  /* 0x00045000010c7983 */ /* 0x001ee20000300800 */
[----:B------:R-:W3:Y:S02]  /*456e0*/  LDL.LU R13, [R1+0x454] ;  /* 0x00045400010d7983 */ /* 0x000ee40000300800 */
[----:B-1----:R-:W4:Y:S02]  /*456f0*/  LDL.LU R14, [R1+0x458] ;  /* 0x00045800010e7983 */ /* 0x002f240000300800 */
[----:B------:R-:W4:Y:S02]  /*45700*/  LDL.LU R15, [R1+0x45c] ;  /* 0x00045c00010f7983 */ /* 0x000f240000300800 */
[----:B----4-:R0:W-:Y:S01]  /*45710*/  STL.64 [R1+0x1d48], R14 ;  /* 0x001d480e01007387 */ /* 0x0101e20000100a00 */
[----:B---3--:R-:W-:Y:S03]  /*45720*/  STL.64 [R1+0x1d40], R12 ;  /* 0x001d400c01007387 */ /* 0x008fe60000100a00 */
[----:B0-----:R-:W3:Y:S04]  /*45730*/  LDL.64 R14, [R1+0x88] ;  /* 0x00008800010e7983 */ /* 0x001ee80000100a00 */
[----:B---3--:R0:W-:Y:S04]  /*45740*/  STL.64 [R1+0x1d58], R14 ;  /* 0x001d580e01007387 */ /* 0x0081e80000100a00 */
[----:B0-----:R-:W3:Y:S01]  /*45750*/  LDL.64 R14, [R1+0x98] ;  /* 0x00009800010e7983 */ /* 0x001ee20000100a00 */
[----:B------:R-:W-:-:S02]  /*45760*/  IMAD.MOV.U32 R3, RZ, RZ, R22 ;  /* 0x000000ffff037224 */ /* 0x000fc400078e0016 */
[----:B------:R-:W-:Y:S01]  /*45770*/  IMAD.MOV.U32 R0, RZ, RZ, R23 ;  /* 0x000000ffff007224 */ /* 0x000fe200078e0017 */
[----:B---3--:R-:W-:Y:S01]  /*45780*/  STL.64 [R1+0x1d70], R14 ;  /* 0x001d700e01007387 */ /* 0x008fe20000100a00 */
[----:B------:R-:W3:Y:S03]  /*45790*/  LDL.64 R22, [R1+0x68] ;  /* 0x0000680001167983 */ /* 0x000ee60000100a00 */
[----:B---3--:R0:W-:Y:S01]  /*457a0*/  STL.64 [R1+0x1d50], R22 ;  /* 0x001d501601007387 */ /* 0x0081e20000100a00 */
[----:B------:R-:W3:Y:S02]  /*457b0*/  LDL.LU R20, [R1+0x460] ;  /* 0x0004600001147983 */ /* 0x000ee40000300800 */
[----:B------:R-:W3:Y:S01]  /*457c0*/  LDL.LU R21, [R1+0x464] ;  /* 0x0004640001157983 */ /* 0x000ee20000300800 */
[----:B0-----:R-:W4:Y:S01]  /*457d0*/  LDL.LU R22, [R1+0x468] ;  /* 0x0004680001167983 */ /* 0x001f220000300800 */
[----:B------:R-:W4:Y:S03]  /*457e0*/  LDL.LU R23, [R1+0x46c] ;  /* 0x00046c0001177983 */ /* 0x000f260000300800 */
[----:B----4-:R-:W-:Y:S01]  /*457f0*/  STL.64 [R1+0x1d68], R22 ;  /* 0x001d681601007387 */ /* 0x010fe20000100a00 */
[----:B---3--:R0:W-:Y:S03]  /*45800*/  STL.64 [R1+0x1d60], R20 ;  /* 0x001d601401007387 */ /* 0x0081e60000100a00 */
[----:B0-----:R-:W3:Y:S01]  /*45810*/  LDL.LU R20, [R1+0x470] ;  /* 0x0004700001147983 */ /* 0x001ee20000300800 */
[----:B------:R-:W3:Y:S02]  /*45820*/  LDL.LU R21, [R1+0x474] ;  /* 0x0004740001157983 */ /* 0x000ee40000300800 */
[----:B------:R-:W3:Y:S02]  /*45830*/  LDL.LU R22, [R1+0x478] ;  /* 0x0004780001167983 */ /* 0x000ee40000300800 */
[----:B------:R-:W3:Y:S01]  /*45840*/  LDL.LU R23, [R1+0x47c] ;  /* 0x00047c0001177983 */ /* 0x000ee20000300800 */
[----:B------:R-:W-:Y:S01]  /*45850*/  STL [R1+0x1c7c], R0 ;  /* 0x001c7c0001007387 */ /* 0x000fe20000100800 */
[----:B------:R-:W-:Y:S02]  /*45860*/  STL [R1+0x1c78], R3 ;  /* 0x001c780301007387 */ /* 0x000fe40000100800 */
[----:B------:R-:W-:Y:S02]  /*45870*/  STL [R1+0x17cc], R8 ;  /* 0x0017cc0801007387 */ /* 0x000fe40000100800 */
[----:B------:R0:W-:Y:S01]  /*45880*/  STL [R1+0x17c8], R4 ;  /* 0x0017c80401007387 */ /* 0x0001e20000100800 */
[----:B------:R-:W2:Y:S02]  /*45890*/  LDL.64 R6, [R1+0xb8] ;  /* 0x0000b80001067983 */ /* 0x000ea40000100a00 */
[----:B--2---:R-:W-:Y:S01]  /*458a0*/  HMMA.16816.F32.BF16 R12, R16, R6, R24 ;  /* 0x00000006100c723c */ /* 0x004fe20000041818 */
[----:B0-----:R-:W-:-:S06]  /*458b0*/  IMAD.MOV.U32 R4, RZ, RZ, R7 ;  /* 0x000000ffff047224 */ /* 0x001fcc00078e0007 */
[----:B------:R-:W-:Y:S11]  /*458c0*/  IMAD.MOV.U32 R24, RZ, RZ, R6 ;  /* 0x000000ffff187224 */ /* 0x000ff600078e0006 */
[----:B------:R-:W-:Y:S05]  /*458d0*/  @!UPT UIADD3 URZ, URZ, URZ, URZ ;  /* 0x0000003f3f3ff290 */ /* 0x000fea000fffe03f */
[----:B------:R-:W-:Y:S01]  /*458e0*/  STL.64 [R1+0x4a0], R12 ;  /* 0x0004a00c01007387 */ /* 0x000fe20000100a00 */
[----:B------:R-:W-:Y:S02]  /*458f0*/  IMAD.MOV.U32 R5, RZ, RZ, R14 ;  /* 0x000000ffff057224 */ /* 0x000fe400078e000e */
[----:B------:R0:W-:Y:S02]  /*45900*/  STL.64 [R1+0x4a8], R14 ;  /* 0x0004a80e01007387 */ /* 0x0001e40000100a00 */
[----:B------:R-:W-:Y:S01]  /*45910*/  IMAD.MOV.U32 R9, RZ, RZ, R12 ;  /* 0x000000ffff097224 */ /* 0x000fe200078e000c */
[----:B0-----:R-:W3:Y:S01]  /*45920*/  LDL.LU.64 R14, [R1+0x1d70] ;  /* 0x001d7000010e7983 */ /* 0x001ee20000300a00 */
[----:B------:R-:W-:Y:S02]  /*45930*/  STL [R1+0x1c84], R4 ;  /* 0x001c840401007387 */ /* 0x000fe40000100800 */
[----:B------:R0:W-:Y:S02]  /*45940*/  STL [R1+0x1c80], R24 ;  /* 0x001c801801007387 */ /* 0x0001e40000100800 */
[----:B0-----:R-:W2:Y:S01]  /*45950*/  LDL.LU R24, [R1+0x480] ;  /* 0x0004800001187983 */ /* 0x001ea20000300800 */
[----:B------:R-:W2:Y:S02]  /*45960*/  LDL.LU R25, [R1+0x484] ;  /* 0x0004840001197983 */ /* 0x000ea40000300800 */
[----:B------:R-:W2:Y:S02]  /*45970*/  LDL.LU R26, [R1+0x488] ;  /* 0x00048800011a7983 */ /* 0x000ea40000300800 */
[----:B------:R-:W2:Y:S01]  /*45980*/  LDL.LU R27, [R1+0x48c] ;  /* 0x00048c00011b7983 */ /* 0x000ea20000300800 */
[----:B------:R0:W-:Y:S01]  /*45990*/  STL [R1+0x17d4], R9 ;  /* 0x0017d40901007387 */ /* 0x0001e20000100800 */
[----:B------:R1:W-:Y:S02]  /*459a0*/  STL.64 [R1+0x1cb8], R10 ;  /* 0x001cb80a01007387 */ /* 0x0003e40000100a00 */
[----:B------:R-:W4:Y:S01]  /*459b0*/  LDL.LU R8, [R1+0x440] ;  /* 0x0004400001087983 */ /* 0x000f220000300800 */
[----:B0-----:R-:W4:Y:S01]  /*459c0*/  LDL.LU R9, [R1+0x444] ;  /* 0x0004440001097983 */ /* 0x001f220000300800 */
[----:B-1----:R-:W4:Y:S02]  /*459d0*/  LDL.LU R10, [R1+0x448] ;  /* 0x00044800010a7983 */ /* 0x002f240000300800 */
[----:B------:R-:W4:Y:S02]  /*459e0*/  LDL.LU R11, [R1+0x44c] ;  /* 0x00044c00010b7983 */ /* 0x000f240000300800 */
[----:B------:R-:W-:Y:S01]  /*459f0*/  STL [R1+0x17d0], R5 ;  /* 0x0017d00501007387 */ /* 0x000fe20000100800 */
[----:B------:R-:W2:Y:S01]  /*45a00*/  LDL.64 R6, [R1+0xa8] ;  /* 0x0000a80001067983 */ /* 0x000ea20000100a00 */
[C---:B---3--:R-:W-:Y:S08]  /*45a10*/  HMMA.16816.F32.BF16 R20, R16.reuse, R14, R20 ;  /* 0x0000000e1014723c */ /* 0x048ff00000041814 */
[C---:B--2---:R-:W-:Y:S11]  /*45a20*/  HMMA.16816.F32.BF16 R24, R16.reuse, R6, R24 ;  /* 0x000000061018723c */ /* 0x044ff60000041818 */
[----:B------:R-:W-:Y:S11]  /*45a30*/  @!UPT UIADD3 URZ, URZ, URZ, URZ ;  /* 0x0000003f3f3ff290 */ /* 0x000ff6000fffe03f */
[----:B------:R-:W-:Y:S01]  /*45a40*/  @!UPT UIADD3 URZ, URZ, URZ, URZ ;  /* 0x0000003f3f3ff290 */ /* 0x000fe2000fffe03f */
[----:B------:R-:W-:Y:S01]  /*45a50*/  STL.64 [R1+0x490], R24 ;  /* 0x0004901801007387 */ /* 0x000fe20000100a00 */
[----:B------:R0:W-:Y:S02]  /*45a60*/  STL.64 [R1+0x498], R26 ;  /* 0x0004981a01007387 */ /* 0x0001e40000100a00 */
[----:B------:R-:W-:Y:S02]  /*45a70*/  STL.64 [R1+0x480], R20 ;  /* 0x0004801401007387 */ /* 0x000fe40000100a00 */
[----:B------:R1:W-:Y:S02]  /*45a80*/  STL.64 [R1+0x488], R22 ;  /* 0x0004881601007387 */ /* 0x0003e40000100a00 */
[----:B0-----:R-:W-:Y:S02]  /*45a90*/  IMAD.MOV.U32 R27, RZ, RZ, R14 ;  /* 0x000000ffff1b7224 */ /* 0x001fe400078e000e */
[----:B------:R-:W-:Y:S01]  /*45aa0*/  IMAD.MOV.U32 R26, RZ, RZ, R15 ;  /* 0x000000ffff1a7224 */ /* 0x000fe200078e000f */
[----:B-1----:R-:W2:Y:S01]  /*45ab0*/  LDL.LU.64 R22, [R1+0x1d68] ;  /* 0x001d680001167983 */ /* 0x002ea20000300a00 */
[----:B------:R-:W2:Y:S02]  /*45ac0*/  LDL.LU.64 R20, [R1+0x1d60] ;  /* 0x001d600001147983 */ /* 0x000ea40000300a00 */
[----:B------:R-:W2:Y:S02]  /*45ad0*/  LDL.LU.64 R14, [R1+0x1d58] ;  /* 0x001d5800010e7983 */ /* 0x000ea40000300a00 */
[----:B------:R-:W-:Y:S01]  /*45ae0*/  IMAD.MOV.U32 R25, RZ, RZ, R6 ;  /* 0x000000ffff197224 */ /* 0x000fe200078e0006 */
[----:B------:R0:W-:Y:S04]  /*45af0*/  STL.64 [R1+0x1cc8], R26 ;  /* 0x001cc81a01007387 */ /* 0x0001e80000100a00 */
[----:B------:R-:W-:Y:S04]  /*45b00*/  STL [R1+0x1cc0], R25 ;  /* 0x001cc01901007387 */ /* 0x000fe80000100800 */
[----:B0-----:R-:W3:Y:S01]  /*45b10*/  LDL.64 R26, [R1+0x78] ;  /* 0x00007800011a7983 */ /* 0x001ee20000100a00 */
[----:B--2---:R-:W-:Y:S01]  /*45b20*/  HMMA.16816.F32.BF16 R20, R16, R14, R20 ;  /* 0x0000000e1014723c */ /* 0x004fe20000041814 */
[----:B------:R-:W-:-:S02]  /*45b30*/  IMAD.MOV.U32 R29, RZ, RZ, R14 ;  /* 0x000000ffff1d7224 */ /* 0x000fc400078e000e */
[----:B------:R-:W-:Y:S11]  /*45b40*/  IMAD.MOV.U32 R28, RZ, RZ, R15 ;  /* 0x000000ffff1c7224 */ /* 0x000ff600078e000f */
[----:B------:R-:W-:Y:S09]  /*45b50*/  @!UPT UIADD3 URZ, URZ, URZ, URZ ;  /* 0x0000003f3f3ff290 */ /* 0x000ff2000fffe03f */
[----:B------:R-:W-:Y:S01]  /*45b60*/  STL.64 [R1+0x470], R20 ;  /* 0x0004701401007387 */ /* 0x000fe20000100a00 */
[----:B------:R0:W-:Y:S03]  /*45b70*/  STL.64 [R1+0x478], R22 ;  /* 0x0004781601007387 */ /* 0x0001e60000100a00 */
[----:B0-----:R-:W4:Y:S01]  /*45b80*/  LDL.LU.64 R22, [R1+0x1d50] ;  /* 0x001d500001167983 */ /* 0x001f220000300a00 */
[----:B------:R-:W2:Y:S02]  /*45b90*/  LDL.LU.64 R14, [R1+0x1d48] ;  /* 0x001d4800010e7983 */ /* 0x000ea40000300a00 */
[----:B------:R-:W2:Y:S02]  /*45ba0*/  LDL.LU.64 R12, [R1+0x1d40] ;  /* 0x001d4000010c7983 */ /* 0x000ea40000300a00 */
[----:B------:R-:W-:Y:S02]  /*45bb0*/  IMAD.MOV.U32 R5, RZ, RZ, R7 ;  /* 0x000000ffff057224 */ /* 0x000fe400078e0007 */
[----:B---3--:R-:W-:-:S02]  /*45bc0*/  IMAD.MOV.U32 R6, RZ, RZ, R26 ;  /* 0x000000ffff067224 */ /* 0x008fc400078e001a */
[----:B------:R-:W-:Y:S01]  /*45bd0*/  IMAD.MOV.U32 R7, RZ, RZ, R27 ;  /* 0x000000ffff077224 */ /* 0x000fe200078e001b */
[C---:B--2---:R-:W-:Y:S11]  /*45be0*/  HMMA.16816.F32.BF16 R12, R16.reuse, R26, R12 ;  /* 0x0000001a100c723c */ /* 0x044ff6000004180c */
[----:B------:R-:W-:Y:S11]  /*45bf0*/  @!UPT UIADD3 URZ, URZ, URZ, URZ ;  /* 0x0000003f3f3ff290 */ /* 0x000ff6000fffe03f */
[----:B------:R-:W-:Y:S01]  /*45c00*/  @!UPT UIADD3 URZ, URZ, URZ, URZ ;  /* 0x0000003f3f3ff290 */ /* 0x000fe2000fffe03f */
[----:B------:R-:W-:Y:S01]  /*45c10*/  STL.64 [R1+0x460], R12 ;  /* 0x0004600c01007387 */ /* 0x000fe20000100a00 */
[----:B------:R0:W-:Y:S03]  /*45c20*/  STL.64 [R1+0x468], R14 ;  /* 0x0004680e01007387 */ /* 0x0001e60000100a00 */
[----:B0-----:R-:W2:Y:S01]  /*45c30*/  LDL.LU.64 R14, [R1+0x1d38] ;  /* 0x001d3800010e7983 */ /* 0x001ea20000300a00 */
[----:B------:R-:W-:Y:S02]  /*45c40*/  STL.64 [R1+0x1cd8], R6 ;  /* 0x001cd80601007387 */ /* 0x000fe40000100a00 */
[----:B------:R4:W-:Y:S02]  /*45c50*/  STL [R1+0x1cd0], R5 ;  /* 0x001cd00501007387 */ /* 0x0009e40000100800 */
[----:B----4-:R-:W-:Y:S11]  /*45c60*/  HMMA.16816.F32.BF16 R4, R16, R22, R8 ;  /* 0x000000161004723c */ /* 0x010ff60000041808 */
[----:B------:R-:W-:Y:S11]  /*45c70*/  @!UPT UIADD3 URZ, URZ, URZ, URZ ;  /* 0x0000003f3f3ff290 */ /* 0x000ff6000fffe03f */
[----:B------:R-:W-:Y:S01]  /*45c80*/  @!UPT UIADD3 URZ, URZ, URZ, URZ ;  /* 0x0000003f3f3ff290 */ /* 0x000fe2000fffe03f */
[----:B------:R0:W-:Y:S01]  /*45c90*/  STL.64 [R1+0x450], R4 ;  /* 0x0004500401007387 */ /* 0x0001e20000100a00 */
[----:B------:R1:W-:Y:S03]  /*45ca0*/  STL.64 [R1+0x458], R6 ;  /* 0x0004580601007387 */ /* 0x0003e60000100a00 */
[----:B0-----:R-:W3:Y:S01]  /*45cb0*/  LDL.LU R4, [R1+0x760] ;  /* 0x0007600001047983 */ /* 0x001ee20000300800 */
[----:B------:R-:W3:Y:S02]  /*45cc0*/  LDL.LU R5, [R1+0x764] ;  /* 0x0007640001057983 */ /* 0x000ee40000300800 */
[----:B-1----:R-:W4:Y:S02]  /*45cd0*/  LDL.LU R6, [R1+0x768] ;  /* 0x0007680001067983 */ /* 0x002f240000300800 */
[----:B------:R-:W4:Y:S02]  /*45ce0*/  LDL.LU R7, [R1+0x76c] ;  /* 0x00076c0001077983 */ /* 0x000f240000300800 */
[----:B----4-:R0:W-:Y:S01]  /*45cf0*/  STL.64 [R1+0x1ce8], R6 ;  /* 0x001ce80601007387 */ /* 0x0101e20000100a00 */
[----:B---3--:R-:W-:Y:S03]  /*45d00*/  STL.64 [R1+0x1ce0], R4 ;  /* 0x001ce00401007387 */ /* 0x008fe60000100a00 */
[----:B0-----:R-:W3:Y:S01]  /*45d10*/  LDL R6, [R1+0x28] ;  /* 0x0000280001067983 */ /* 0x001ee20000100800 */
[----:B------:R-:W-:-:S02]  /*45d20*/  IMAD.MOV.U32 R7, RZ, RZ, R2 ;  /* 0x000000ffff077224 */ /* 0x000fc400078e0002 */
[----:B------:R-:W4:Y:S03]  /*45d30*/  LDL.LU R2, [R1+0x1d30] ;  /* 0x001d300001027983 */ /* 0x000f260000300800 */
[----:B---3--:R0:W-:Y:S04]  /*45d40*/  STL.64 [R1+0x1cf8], R6 ;  /* 0x001cf80601007387 */ /* 0x0081e80000100a00 */
[----:B0-----:R-:W3:Y:S04]  /*45d50*/  LDL.64 R6, [R1+0x38] ;  /* 0x0000380001067983 */ /* 0x001ee80000100a00 */
[----:B---3--:R0:W-:Y:S04]  /*45d60*/  STL.64 [R1+0x1d10], R6 ;  /* 0x001d100601007387 */ /* 0x0081e80000100a00 */
[----:B0-----:R-:W3:Y:S04]  /*45d70*/  LDL.64 R6, [R1+0x48] ;  /* 0x0000480001067983 */ /* 0x001ee80000100a00 */
[----:B---3--:R0:W-:Y:S01]  /*45d80*/  STL.64 [R1+0x1d28], R6 ;  /* 0x001d280601007387 */ /* 0x0081e20000100a00 */
[----:B------:R-:W3:Y:S03]  /*45d90*/  LDL.64 R26, [R1+0x18] ;  /* 0x00001800011a7983 */ /* 0x000ee60000100a00 */
[----:B0-----:R-:W2:Y:S04]  /*45da0*/  LDL.64 R6, [R1+0x58] ;  /* 0x0000580001067983 */ /* 0x001ea80000100a00 */
[----:B---3--:R0:W-:Y:S01]  /*45db0*/  STL.64 [R1+0x1cf0], R26 ;  /* 0x001cf01a01007387 */ /* 0x0081e20000100a00 */
[----:B------:R-:W3:Y:S02]  /*45dc0*/  LDL.LU R24, [R1+0x770] ;  /* 0x0007700001187983 */ /* 0x000ee40000300800 */
[----:B------:R-:W3:Y:S01]  /*45dd0*/  LDL.LU R25, [R1+0x774] ;  /* 0x0007740001197983 */ /* 0x000ee20000300800 */
[----:B0-----:R-:W2:Y:S01]  /*45de0*/  LDL.LU R26, [R1+0x778] ;  /* 0x00077800011a7983 */ /* 0x001ea20000300800 */
[----:B------:R-:W2:Y:S02]  /*45df0*/  LDL.LU R27, [R1+0x77c] ;  /* 0x00077c00011b7983 */ /* 0x000ea40000300800 */
[----:B------:R-:W-:-:S02]  /*45e00*/  IMAD.MOV.U32 R13, RZ, RZ, R22 ;  /* 0x000000ffff0d7224 */ /* 0x000fc400078e0016 */
[----:B------:R-:W-:Y:S02]  /*45e10*/  IMAD.MOV.U32 R12, RZ, RZ, R23 ;  /* 0x000000ffff0c7224 */ /* 0x000fe400078e0017 */
[----:B----4-:R-:W0:Y:S04]  /*45e20*/  LDSM.16.MT88.4 R20, [R2+0x13000] ;  /* 0x013000000214783b */ /* 0x010e280000004200 */
[----:B--2---:R-:W-:Y:S01]  /*45e30*/  STL.64 [R1+0x1d08], R26 ;  /* 0x001d081a01007387 */ /* 0x004fe20000100a00 */
[----:B---3--:R1:W-:Y:S03]  /*45e40*/  STL.64 [R1+0x1d00], R24 ;  /* 0x001d001801007387 */ /* 0x0083e60000100a00 */
        /* <DEDUP_REMOVED lines=10> */
[----:B------:R-:W3:Y:S01]  /*45ef0*/  LDL.LU R8, [R1+0x750] ;  /* 0x0007500001087983 */ /* 0x000ee20000300800 */
[----:B------:R-:W3:Y:S02]  /*45f00*/  LDL.LU R9, [R1+0x754] ;  /* 0x0007540001097983 */ /* 0x000ee40000300800 */
[----:B------:R-:W3:Y:S02]  /*45f10*/  LDL.LU R10, [R1+0x758] ;  /* 0x00075800010a7983 */ /* 0x000ee40000300800 */
[----:B------:R-:W3:Y:S01]  /*45f20*/  LDL.LU R11, [R1+0x75c] ;  /* 0x00075c00010b7983 */ /* 0x000ee20000300800 */
[----:B------:R1:W-:Y:S01]  /*45f30*/  STL.64 [R1+0x1cb0], R14 ;  /* 0x001cb00e01007387 */ /* 0x0003e20000100a00 */
[----:B------:R-:W-:Y:S03]  /*45f40*/  STL.64 [R1+0x1ca8], R12 ;  /* 0x001ca80c01007387 */ /* 0x000fe60000100a00 */
[----:B-1----:R-:W3:Y:S01]  /*45f50*/  LDL.64 R14, [R1+0x8] ;  /* 0x00000800010e7983 */ /* 0x002ee20000100a00 */
[----:B0-----:R-:W-:Y:S02]  /*45f60*/  STL.64 [R1+0x1b28], R22 ;  /* 0x001b281601007387 */ /* 0x001fe40000100a00 */
[----:B------:R0:W-:Y:S02]  /*45f70*/  STL.64 [R1+0x1b20], R20 ;  /* 0x001b201401007387 */ /* 0x0001e40000100a00 */
        /* <DEDUP_REMOVED lines=11> */
[----:B------:R-:W2:Y:S02]  /*46030*/  LDL.LU.64 R6, [R1+0x1d28] ;  /* 0x001d280001067983 */ /* 0x000ea40000300a00 */
[----:B--2---:R-:W-:Y:S01]  /*46040*/  HMMA.16816.F32.BF16 R24, R16, R6, R24 ;  /* 0x000000061018723c */ /* 0x004fe20000041818 */
[----:B-1----:R-:W-:-:S02]  /*46050*/  IMAD.MOV.U32 R23, RZ, RZ, R6 ;  /* 0x000000ffff177224 */ /* 0x002fc400078e0006 */
[----:B------:R-:W-:Y:S11]  /*46060*/  IMAD.MOV.U32 R22, RZ, RZ, R7 ;  /* 0x000000ffff167224 */ /* 0x000ff600078e0007 */
[----:B------:R-:W-:Y:S09]  /*46070*/  @!UPT UIADD3 URZ, URZ, URZ, URZ ;  /* 0x0000003f3f3ff290 */ /* 0x000ff2000fffe03f */
[----:B------:R-:W-:Y:S01]  /*46080*/  STL.64 [R1+0x790], R24 ;  /* 0x0007901801007387 */ /* 0x000fe20000100a00 */
[----:B------:R0:W-:Y:S03]  /*46090*/  STL.64 [R1+0x798], R26 ;  /* 0x0007981a01007387 */ /* 0x0001e60000100a00 */
[----:B0-----:R-:W2:Y:S01]  /*460a0*/  LDL.LU.64 R26, [R1+0x1d20] ;  /* 0x001d2000011a7983 */ /* 0x001ea20000300a00 */
[----:B------:R-:W2:Y:S02]  /*460b0*/  LDL.LU.64 R24, [R1+0x1d18] ;  /* 0x001d180001187983 */ /* 0x000ea40000300a00 */
[----:B------:R-:W2:Y:S02]  /*460c0*/  LDL.LU.64 R6, [R1+0x1d10] ;  /* 0x001d100001067983 */ /* 0x000ea40000300a00 */
[----:B------:R-:W-:Y:S01]  /*460d0*/  STL.64 [R1+0x1c90], R22 ;  /* 0x001c901601007387 */ /* 0x000fe20000100a00 */
[----:B------:R0:W-:Y:S04]  /*460e0*/  STL.64 [R1+0x1c88], R20 ;  /* 0x001c881401007387 */ /* 0x0001e80000100a00 */
[----:B0-----:R-:W4:Y:S01]  /*460f0*/  LDL.LU R20, [R1+0x730] ;  /* 0x0007300001147983 */ /* 0x001f220000300800 */
[----:B------:R-:W4:Y:S02]  /*46100*/  LDL.LU R21, [R1+0x734] ;  /* 0x0007340001157983 */ /* 0x000f240000300800 */
[----:B------:R-:W3:Y:S02]  /*46110*/  LDL.LU R22, [R1+0x738] ;  /* 0x0007380001167983 */ /* 0x000ee40000300800 */
[----:B------:R-:W3:Y:S01]  /*46120*/  LDL.LU R23, [R1+0x73c] ;  /* 0x00073c0001177983 */ /* 0x000ee20000300800 */
[----:B--2---:R-:W-:Y:S01]  /*46130*/  HMMA.16816.F32.BF16 R24, R16, R6, R24 ;  /* 0x000000061018723c */ /* 0x004fe20000041818 */
[----:B------:R-:W-:-:S02]  /*46140*/  IMAD.MOV.U32 R0, RZ, RZ, R6 ;  /* 0x000000ffff007224 */ /* 0x000fc400078e0006 */
[----:B------:R-:W-:Y:S01]  /*46150*/  IMAD.MOV.U32 R3, RZ, RZ, R7 ;  /* 0x000000ffff037224 */ /* 0x000fe200078e0007 */
[----:B---3--:R-:W-:Y:S01]  /*46160*/  STL.64 [R1+0x1ca0], R22 ;  /* 0x001ca01601007387 */ /* 0x008fe20000100a00 */
[----:B----4-:R0:W-:Y:S03]  /*46170*/  STL.64 [R1+0x1c98], R20 ;  /* 0x001c981401007387 */ /* 0x0101e60000100a00 */
        /* <DEDUP_REMOVED lines=15> */
[----:B------:R-:W4:Y:S01]  /*46270*/  LDL.LU.64 R4, [R1+0x1ce0] ;  /* 0x001ce00001047983 */ /* 0x000f220000300a00 */
[----:B------:R-:W-:Y:S01]  /*46280*/  HMMA.16816.F32.BF16 R8, R16, R14, R8 ;  /* 0x0000000e1008723c */ /* 0x000fe20000041808 */
[----:B---3--:R-:W-:-:S07]  /*46290*/  IMAD.MOV.U32 R24, RZ, RZ, R27 ;  /* 0x000000ffff187224 */ /* 0x008fce00078e001b */
[----:B----4-:R-:W-:Y:S11]  /*462a0*/  HMMA.16816.F32.BF16 R4, R16, R26, R4 ;  /* 0x0000001a1004723c */ /* 0x010ff60000041804 */
[----:B------:R-:W-:Y:S11]  /*462b0*/  @!UPT UIADD3 URZ, URZ, URZ, URZ ;  /* 0x0000003f3f3ff290 */ /* 0x000ff6000fffe03f */
[----:B------:R-:W-:Y:S01]  /*462c0*/  @!UPT UIADD3 URZ, URZ, URZ, URZ ;  /* 0x0000003f3f3ff290 */ /* 0x000fe2000fffe03f */
[----:B------:R0:W-:Y:S01]  /*462d0*/  STL.64 [R1+0x760], R4 ;  /* 0x0007600401007387 */ /* 0x0001e20000100a00 */
[----:B------:R1:W-:Y:S02]  /*462e0*/  STL.64 [R1+0x768], R6 ;  /* 0x0007680601007387 */ /* 0x0003e40000100a00 */
[----:B0-----:R-:W-:Y:S01]  /*462f0*/  IMAD.MOV.U32 R4, RZ, RZ, R26 ;  /* 0x000000ffff047224 */ /* 0x001fe200078e001a */
[----:B-1----:R-:W3:Y:S01]  /*46300*/  LDL.LU.64 R6, [R1+0x1cd8] ;  /* 0x001cd80001067983 */ /* 0x002ee20000300a00 */
[----:B------:R-:W4:Y:S02]  /*46310*/  LDL.LU R5, [R1+0x1cd0] ;  /* 0x001cd00001057983 */ /* 0x000f240000300800 */
[----:B------:R-:W2:Y:S02]  /*46320*/  LDL.LU.64 R26, [R1+0x1cc8] ;  /* 0x001cc800011a7983 */ /* 0x000ea40000300a00 */
[----:B------:R-:W2:Y:S01]  /*46330*/  LDL.LU R25, [R1+0x1cc0] ;  /* 0x001cc00001197983 */ /* 0x000ea20000300800 */
[----:B------:R0:W-:Y:S01]  /*46340*/  STL.64 [R1+0x750], R8 ;  /* 0x0007500801007387 */ /* 0x0001e20000100a00 */
[----:B------:R1:W-:Y:S02]  /*46350*/  STL.64 [R1+0x758], R10 ;  /* 0x0007580a01007387 */ /* 0x0003e40000100a00 */
[----:B0-----:R-:W-:Y:S01]  /*46360*/  IMAD.MOV.U32 R9, RZ, RZ, R14 ;  /* 0x000000ffff097224 */ /* 0x001fe200078e000e */
[----:B-1----:R-:W2:Y:S01]  /*46370*/  LDL.LU.64 R10, [R1+0x1cb8] ;  /* 0x001cb800010a7983 */ /* 0x002ea20000300a00 */
[----:B------:R-:W-:-:S02]  /*46380*/  IMAD.MOV.U32 R8, RZ, RZ, R15 ;  /* 0x000000ffff087224 */ /* 0x000fc400078e000f */
[----:B------:R-:W2:Y:S02]  /*46390*/  LDL.LU.64 R14, [R1+0x1cb0] ;  /* 0x001cb000010e7983 */ /* 0x000ea40000300a00 */
[----:B------:R-:W3:Y:S01]  /*463a0*/  LDL.LU.64 R12, [R1+0x1ca8] ;  /* 0x001ca800010c7983 */ /* 0x000ee20000300a00 */
        /* <DEDUP_REMOVED lines=18> */
[----:B------:R1:W-:Y:S01]  /*464d0*/  STL.64 [R1+0x1b30], R10 ;  /* 0x001b300a01007387 */ /* 0x0003e20000100a00 */
[----:B------:R-:W2:Y:S01]  /*464e0*/  LDL.LU R8, [R1+0x5b0] ;  /* 0x0005b00001087983 */ /* 0x000ea20000300800 */
[----:B------:R-:W2:Y:S02]  /*464f0*/  LDL.LU R9, [R1+0x5b4] ;  /* 0x0005b40001097983 */ /* 0x000ea40000300800 */
[----:B0-----:R-:W-:-:S02]  /*46500*/  IMAD.MOV.U32 R14, RZ, RZ, R4 ;  /* 0x000000ffff0e7224 */ /* 0x001fc400078e0004 */
[----:B------:R-:W-:Y:S01]  /*46510*/  IMAD.MOV.U32 R15, RZ, RZ, R24 ;  /* 0x000000ffff0f7224 */ /* 0x000fe200078e0018 */
[----:B-1----:R-:W2:Y:S01]  /*46520*/  LDL.LU R10, [R1+0x5b8] ;  /* 0x0005b800010a7983 */ /* 0x002ea20000300800 */
[----:B------:R-:W2:Y:S02]  /*46530*/  LDL.LU R11, [R1+0x5bc] ;  /* 0x0005bc00010b7983 */ /* 0x000ea40000300800 */
        /* <DEDUP_REMOVED lines=23> */
[----:B------:R-:W-:Y:S02]  /*466b0*/  IMAD.MOV.U32 R15, RZ, RZ, R22 ;  /* 0x000000ffff0f7224 */ /* 0x000fe400078e0016 */
[----:B---3--:R-:W-:Y:S02]  /*466c0*/  IMAD.MOV.U32 R22, RZ, RZ, R13 ;  /* 0x000000ffff167224 */ /* 0x008fe400078e000d */
[----:B------:R-:W-:Y:S01]  /*466d0*/  IMAD.MOV.U32 R23, RZ, RZ, R12 ;  /* 0x000000ffff177224 */ /* 0x000fe200078e000c */
[----:B------:R0:W-:Y:S02]  /*466e0*/  STL.64 [R1+0x1bb0], R14 ;  /* 0x001bb00e01007387 */ /* 0x0001e40000100a00 */
[----:B0-----:R-:W-:Y:S02]  /*466f0*/  IMAD.MOV.U32 R14, RZ, RZ, R21 ;  /* 0x000000ffff0e7224 */ /* 0x001fe400078e0015 */
[----:B------:R-:W-:Y:S01]  /*46700*/  IMAD.MOV.U32 R15, RZ, RZ, R20 ;  /* 0x000000ffff0f7224 */ /* 0x000fe200078e0014 */
[----:B--2---:R-:W-:Y:S01]  /*46710*/  STL.64 [R1+0x1b78], R10 ;  /* 0x001b780a01007387 */ /* 0x004fe20000100a00 */
[----:B------:R0:W-:Y:S03]  /*46720*/  STL.64 [R1+0x1b70], R8 ;  /* 0x001b700801007387 */ /* 0x0001e60000100a00 */
[----:B0-----:R-:W2:Y:S01]  /*46730*/  LDL.LU R8, [R1+0x5e0] ;  /* 0x0005e00001087983 */ /* 0x001ea20000300800 */
[----:B------:R-:W2:Y:S02]  /*46740*/  LDL.LU R9, [R1+0x5e4] ;  /* 0x0005e40001097983 */ /* 0x000ea40000300800 */
[----:B------:R-:W3:Y:S02]  /*46750*/  LDL.LU R10, [R1+0x5e8] ;  /* 0x0005e800010a7983 */ /* 0x000ee40000300800 */
[----:B------:R-:W3:Y:S01]  /*46760*/  LDL.LU R11, [R1+0x5ec] ;  /* 0x0005ec00010b7983 */ /* 0x000ee20000300800 */
[----:B------:R0:W-:Y:S01]  /*46770*/  STL.64 [R1+0x1bc8], R14 ;  /* 0x001bc80e01007387 */ /* 0x0001e20000100a00 */
[----:B------:R1:W-:Y:S02]  /*46780*/  STL.64 [R1+0x1bd0], R22 ;  /* 0x001bd01601007387 */ /* 0x0003e40000100a00 */
[----:B------:R-:W2:Y:S02]  /*46790*/  LDL.LU R12, [R1+0x620] ;  /* 0x00062000010c7983 */ /* 0x000ea40000300800 */
[----:B------:R-:W2:Y:S01]  /*467a0*/  LDL.LU R13, [R1+0x624] ;  /* 0x00062400010d7983 */ /* 0x000ea20000300800 */
[----:B0-----:R-:W2:Y:S01]  /*467b0*/  LDL.LU R14, [R1+0x628] ;  /* 0x00062800010e7983 */ /* 0x001ea20000300800 */
[----:B------:R-:W2:Y:S02]  /*467c0*/  LDL.LU R15, [R1+0x62c] ;  /* 0x00062c00010f7983 */ /* 0x000ea40000300800 */
[----:B-1----:R-:W-:-:S02]  /*467d0*/  IMAD.MOV.U32 R22, RZ, RZ, R6 ;  /* 0x000000ffff167224 */ /* 0x002fc400078e0006 */
[----:B------:R-:W-:Y:S01]  /*467e0*/  IMAD.MOV.U32 R23, RZ, RZ, R7 ;  /* 0x000000ffff177224 */ /* 0x000fe200078e0007 */
[----:B--2---:R-:W-:Y:S01]  /*467f0*/  STL.64 [R1+0x1be0], R14 ;  /* 0x001be00e01007387 */ /* 0x004fe20000100a00 */
[----:B------:R0:W-:Y:S02]  /*46800*/  STL.64 [R1+0x1bd8], R12 ;  /* 0x001bd80c01007387 */ /* 0x0001e40000100a00 */
[----:B------:R-:W2:Y:S02]  /*46810*/  LDL.LU R6, [R1+0x1c74] ;  /* 0x001c740001067983 */ /* 0x000ea40000300800 */
[----:B------:R-:W2:Y:S01]  /*46820*/  LDL.LU R7, [R1+0x1c70] ;  /* 0x001c700001077983 */ /* 0x000ea20000300800 */
[----:B------:R1:W-:Y:S04]  /*46830*/  STL.64 [R1+0x1be8], R22 ;  /* 0x001be81601007387 */ /* 0x0003e80000100a00 */
[----:B0-----:R-:W2:Y:S01]  /*46840*/  LDL.LU R12, [R1+0x630] ;  /* 0x00063000010c7983 */ /* 0x001ea20000300800 */
[----:B------:R-:W2:Y:S02]  /*46850*/  LDL.LU R13, [R1+0x634] ;  /* 0x00063400010d7983 */ /* 0x000ea40000300800 */
[----:B------:R-:W2:Y:S02]  /*46860*/  LDL.LU R14, [R1+0x638] ;  /* 0x00063800010e7983 */ /* 0x000ea40000300800 */
[----:B------:R-:W2:Y:S02]  /*46870*/  LDL.LU R15, [R1+0x63c] ;  /* 0x00063c00010f7983 */ /* 0x000ea40000300800 */
[----:B-1----:R-:W-:-:S02]  /*46880*/  IMAD.MOV.U32 R22, RZ, RZ, R29 ;  /* 0x000000ffff167224 */ /* 0x002fc400078e001d */
[----:B------:R-:W-:Y:S01]  /*46890*/  IMAD.MOV.U32 R23, RZ, RZ, R28 ;  /* 0x000000ffff177224 */ /* 0x000fe200078e001c */
[----:B--2---:R-:W-:Y:S01]  /*468a0*/  STL.64 [R1+0x1bf8], R14 ;  /* 0x001bf80e01007387 */ /* 0x004fe20000100a00 */
[----:B------:R-:W-:Y:S03]  /*468b0*/  STL.64 [R1+0x1bf0], R12 ;  /* 0x001bf00c01007387 */ /* 0x000fe60000100a00 */
        /* <DEDUP_REMOVED lines=18> */
[----:B------:R-:W-:-:S05]  /*469e0*/  IMAD.MOV.U32 R23, RZ, RZ, R4 ;  /* 0x000000ffff177224 */ /* 0x000fca00078e0004 */
[----:B------:R-:W-:Y:S04]  /*469f0*/  STL.64 [R1+0x1c48], R22 ;  /* 0x001c481601007387 */ /* 0x000fe80000100a00 */
[----:B----4-:R-:W-:Y:S01]  /*46a00*/  STL.64 [R1+0x1c28], R14 ;  /* 0x001c280e01007387 */ /* 0x010fe20000100a00 */
[----:B--2---:R0:W-:Y:S03]  /*46a10*/  STL.64 [R1+0x1c20], R12 ;  /* 0x001c200c01007387 */ /* 0x0041e60000100a00 */
        /* <DEDUP_REMOVED lines=9> */
[----:B--2---:R0:W-:Y:S03]  /*46ab0*/  STL.64 [R1+0x1c38], R12 ;  /* 0x001c380c01007387 */ /* 0x0041e60000100a00 */
        /* <DEDUP_REMOVED lines=14> */
[----:B------:R-:W4:Y:S02]  /*46ba0*/  LDL.LU R10, [R1+0x5f8] ;  /* 0x0005f800010a7983 */ /* 0x000f240000300800 */
[----:B------:R-:W4:Y:S02]  /*46bb0*/  LDL.LU R11, [R1+0x5fc] ;  /* 0x0005fc00010b7983 */ /* 0x000f240000300800 */
[----:B----4-:R-:W-:Y:S01]  /*46bc0*/  STL.64 [R1+0x1ba8], R10 ;  /* 0x001ba80a01007387 */ /* 0x010fe20000100a00 */
[----:B---3--:R0:W-:Y:S03]  /*46bd0*/  STL.64 [R1+0x1ba0], R8 ;  /* 0x001ba00801007387 */ /* 0x0081e60000100a00 */
[----:B0-----:R-:W3:Y:S01]  /*46be0*/  LDL.LU R8, [R1+0x600] ;  /* 0x0006000001087983 */ /* 0x001ee20000300800 */
[----:B------:R-:W3:Y:S02]  /*46bf0*/  LDL.LU R9, [R1+0x604] ;  /* 0x0006040001097983 */ /* 0x000ee40000300800 */
[----:B------:R-:W4:Y:S02]  /*46c00*/  LDL.LU R10, [R1+0x608] ;  /* 0x00060800010a7983 */ /* 0x000f240000300800 */
[----:B------:R-:W4:Y:S01]  /*46c10*/  LDL.LU R11, [R1+0x60c] ;  /* 0x00060c00010b7983 */ /* 0x000f220000300800 */
[----:B------:R-:W-:Y:S01]  /*46c20*/  HMMA.16816.F32.BF16 R16, R16, R6, R24 ;  /* 0x000000061010723c */ /* 0x000fe20000041818 */
[----:B----4-:R-:W-:Y:S01]  /*46c30*/  STL.64 [R1+0x1bc0], R10 ;  /* 0x001bc00a01007387 */ /* 0x010fe20000100a00 */
[----:B---3--:R0:W-:Y:S03]  /*46c40*/  STL.64 [R1+0x1bb8], R8 ;  /* 0x001bb80801007387 */ /* 0x0081e60000100a00 */
[----:B0-----:R-:W3:Y:S01]  /*46c50*/  LDL.LU R8, [R1+0x610] ;  /* 0x0006100001087983 */ /* 0x001ee20000300800 */
[----:B------:R-:W3:Y:S02]  /*46c60*/  LDL.LU R9, [R1+0x614] ;  /* 0x0006140001097983 */ /* 0x000ee40000300800 */
[----:B------:R-:W3:Y:S02]  /*46c70*/  LDL.LU R10, [R1+0x618] ;  /* 0x00061800010a7983 */ /* 0x000ee40000300800 */
[----:B------:R-:W3:Y:S01]  /*46c80*/  LDL.LU R11, [R1+0x61c] ;  /* 0x00061c00010b7983 */ /* 0x000ee20000300800 */
[----:B------:R-:W2:Y:S01]  /*46c90*/  LDL.LU.64 R26, [R1+0x1c68] ;  /* 0x001c6800011a7983 */ /* 0x000ea20000300a00 */
[----:B------:R-:W2:Y:S11]  /*46ca0*/  LDL.LU.64 R24, [R1+0x1c60] ;  /* 0x001c600001187983 */ /* 0x000eb60000300a00 */
[----:B------:R-:W-:Y:S02]  /*46cb0*/  STL.64 [R1+0x440], R16 ;  /* 0x0004401001007387 */ /* 0x000fe40000100a00 */
[----:B------:R-:W-:Y:S02]  /*46cc0*/  STL.64 [R1+0x448], R18 ;  /* 0x0004481201007387 */ /* 0x000fe40000100a00 */
[----:B------:R-:W0:Y:S01]  /*46cd0*/  LDSM.16.MT88.4 R16, [R2+0x13080] ;  /* 0x013080000210783b */ /* 0x000e220000004200 */
[----:B------:R-:W-:-:S02]  /*46ce0*/  IMAD.MOV.U32 R22, RZ, RZ, R3 ;  /* 0x000000ffff167224 */ /* 0x000fc400078e0003 */
[----:B------:R-:W-:Y:S01]  /*46cf0*/  IMAD.MOV.U32 R23, RZ, RZ, R0 ;  /* 0x000000ffff177224 */ /* 0x000fe200078e0000 */
[----:B0-----:R-:W-:Y:S01]  /*46d00*/  STL.64 [R1+0x1a08], R18 ;  /* 0x001a081201007387 */ /* 0x001fe20000100a00 */
[----:B------:R0:W-:Y:S03]  /*46d10*/  STL.64 [R1+0x1a00], R16 ;  /* 0x001a001001007387 */ /* 0x0001e60000100a00 */
        /* <DEDUP_REMOVED lines=47> */
[----:B------:R-:W3:Y:S11]  /*47010*/  LDL.LU.64 R14, [R1+0x1bc8] ;  /* 0x001bc800010e7983 */ /* 0x000ef60000300a00 */
[----:B------:R-:W-:Y:S10]  /*47020*/  @!UPT UIADD3 URZ, URZ, URZ, URZ ;  /* 0x0000003f3f3ff290 */ /* 0x000ff4000fffe03f */
[----:B------:R0:W-:Y:S01]  /*47030*/  STL.64 [R1+0x620], R20 ;  /* 0x0006201401007387 */ /* 0x0001e20000100a00 */
[----:B------:R1:W-:Y:S03]  /*47040*/  STL.64 [R1+0x628], R22 ;  /* 0x0006281601007387 */ /* 0x0003e60000100a00 */
[----:B0-----:R-:W2:Y:S01]  /*47050*/  LDL.LU R20, [R1+0x1d0] ;  /* 0x0001d00001147983 */ /* 0x001ea20000300800 */
[----:B------:R-:W2:Y:S02]  /*47060*/  LDL.LU R21, [R1+0x1d4] ;  /* 0x0001d40001157983 */ /* 0x000ea40000300800 */
[----:B-1----:R-:W2:Y:S02]  /*47070*/  LDL.LU R22, [R1+0x1d8] ;  /* 0x0001d80001167983 */ /* 0x002ea40000300800 */
[----:B------:R-:W2:Y:S01]  /*47080*/  LDL.LU R23, [R1+0x1dc] ;  /* 0x0001dc0001177983 */ /* 0x000ea20000300800 */
[C---:B---3--:R-:W-:Y:S01]  /*47090*/  HMMA.16816.F32.BF16 R12, R24.reuse, R14, R8 ;  /* 0x0000000e180c723c */ /* 0x048fe20000041808 */
[----:B------:R-:W3:Y:S01]  /*470a0*/  LDL.LU.64 R10, [R1+0x1bc0] ;  /* 0x001bc000010a7983 */ /* 0x000ee20000300a00 */
[----:B------:R-:W3:Y:S11]  /*470b0*/  LDL.LU.64 R8, [R1+0x1bb8] ;  /* 0x001bb80001087983 */ /* 0x000ef60000300a00 */
[----:B------:R-:W-:Y:S10]  /*470c0*/  @!UPT UIADD3 URZ, URZ, URZ, URZ ;  /* 0x0000003f3f3ff290 */ /* 0x000ff4000fffe03f */
[----:B------:R-:W-:Y:S01]  /*470d0*/  STL.64 [R1+0x610], R12 ;  /* 0x0006100c01007387 */ /* 0x000fe20000100a00 */
[----:B------:R0:W-:Y:S03]  /*470e0*/  STL.64 [R1+0x618], R14 ;  /* 0x0006180e01007387 */ /* 0x0001e60000100a00 */
[----:B0-----:R-:W3:Y:S02]  /*470f0*/  LDL.LU.64 R14, [R1+0x1bb0] ;  /* 0x001bb000010e7983 */ /* 0x001ee40000300a00 */
[C---:B---3--:R-:W-:Y:S02]  /*47100*/  HMMA.16816.F32.BF16 R12, R24.reuse, R14, R8 ;  /* 0x0000000e180c723c */ /* 0x048fe40000041808 */
[----:B------:R-:W3:Y:S01]  /*47110*/  LDL.LU.64 R10, [R1+0x1ba8] ;  /* 0x001ba800010a7983 */ /* 0x000ee20000300a00 */
[----:B------:R-:W3:Y:S11]  /*47120*/  LDL.LU.64 R8, [R1+0x1ba0] ;  /* 0x001ba00001087983 */ /* 0x000ef60000300a00 */
[----:B------:R-:W-:Y:S09]  /*47130*/  @!UPT UIADD3 URZ, URZ, URZ, URZ ;  /* 0x0000003f3f3ff290 */ /* 0x000ff2000fffe03f */
        /* <DEDUP_REMOVED lines=33> */
[C---:B---3--:R-:W-:Y:S11]  /*47350*/  HMMA.16816.F32.BF16 R8, R24.reuse, R14, R8 ;  /* 0x0000000e1808723c */ /* 0x048ff60000041808 */
[----:B------:R-:W-:Y:S11]  /*47360*/  @!UPT UIADD3 URZ, URZ, URZ, URZ ;  /* 0x0000003f3f3ff290 */ /* 0x000ff6000fffe03f */
[----:B------:R-:W-:Y:S01]  /*47370*/  @!UPT UIADD3 URZ, URZ, URZ, URZ ;  /* 0x0000003f3f3ff290 */ /* 0x000fe2000fffe03f */
[----:B------:R-:W-:Y:S01]  /*47380*/  STL.64 [R1+0x5b0], R8 ;  /* 0x0005b00801007387 */ /* 0x000fe20000100a00 */
[----:B------:R0:W-:Y:S03]  /*47390*/  STL.64 [R1+0x5b8], R10 ;  /* 0x0005b80a01007387 */ /* 0x0001e60000100a00 */
[----:B0-----:R-:W4:Y:S01]  /*473a0*/  LDL.LU.64 R10, [R1+0x1b30] ;  /* 0x001b3000010a7983 */ /* 0x001f220000300a00 */
[----:B------:R4:W-:Y:S02]  /*473b0*/  STL.64 [R1+0x1ad0], R14 ;  /* 0x001ad00e01007387 */ /* 0x0009e40000100a00 */
[C---:B----4-:R-:W-:Y:S01]  /*473c0*/  HMMA.16816.F32.BF16 R12, R24.reuse, R10, R16 ;  /* 0x0000000a180c723c */ /* 0x050fe20000041810 */
[----:B------:R-:W3:Y:S11]  /*473d0*/  LDL.LU R16, [R1+0x420] ;  /* 0x0004200001107983 */ /* 0x000ef60000300800 */
[----:B------:R-:W-:Y:S11]  /*473e0*/  @!UPT UIADD3 URZ, URZ, URZ, URZ ;  /* 0x0000003f3f3ff290 */ /* 0x000ff6000fffe03f */
[----:B------:R-:W-:Y:S01]  /*473f0*/  STL.64 [R1+0x430], R12 ;  /* 0x0004300c01007387 */ /* 0x000fe20000100a00 */
[----:B------:R0:W-:Y:S02]  /*47400*/  STL.64 [R1+0x438], R14 ;  /* 0x0004380e01007387 */ /* 0x0001e40000100a00 */
[----:B------:R-:W3:Y:S02]  /*47410*/  LDL.LU R17, [R1+0x424] ;  /* 0x0004240001117983 */ /* 0x000ee40000300800 */
[----:B------:R-:W3:Y:S01]  /*47420*/  LDL.LU R18, [R1+0x428] ;  /* 0x0004280001127983 */ /* 0x000ee20000300800 */
[----:B------:R-:W3:Y:S04]  /*47430*/  LDL.LU R19, [R1+0x42c] ;  /* 0x00042c0001137983 */ /* 0x000ee80000300800 */
[----:B0-----:R-:W4:Y:S04]  /*47440*/  LDL.LU.64 R14, [R1+0x78] ;  /* 0x00007800010e7983 */ /* 0x001f280000300a00 */
[----:B----4-:R0:W-:Y:S04]  /*47450*/  STL.64 [R1+0x1ad8], R14 ;  /* 0x001ad80e01007387 */ /* 0x0101e80000100a00 */
[----:B0-----:R-:W4:Y:S04]  /*47460*/  LDL.LU.64 R14, [R1+0x98] ;  /* 0x00009800010e7983 */ /* 0x001f280000300a00 */
[----:B----4-:R0:W-:Y:S04]  /*47470*/  STL.64 [R1+0x1af0], R14 ;  /* 0x001af00e01007387 */ /* 0x0101e80000100a00 */
[----:B0-----:R-:W4:Y:S04]  /*47480*/  LDL.LU.64 R14, [R1+0xa8] ;  /* 0x0000a800010e7983 */ /* 0x001f280000300a00 */
[----:B----4-:R0:W-:Y:S04]  /*47490*/  STL.64 [R1+0x1b08], R14 ;  /* 0x001b080e01007387 */ /* 0x0101e80000100a00 */
[----:B0-----:R-:W4:Y:S01]  /*474a0*/  LDL.LU.64 R14, [R1+0xb8] ;  /* 0x0000b800010e7983 */ /* 0x001f220000300a00 */
[----:B--2---:R-:W-:Y:S03]  /*474b0*/  HMMA.16816.F32.BF16 R24, R24, R6, R20 ;  /* 0x000000061818723c */ /* 0x004fe60000041814 */
[----:B----4-:R0:W-:Y:S04]  /*474c0*/  STL.64 [R1+0x1b18], R14 ;  /* 0x001b180e01007387 */ /* 0x0101e80000100a00 */
[----:B0-----:R-:W3:Y:S01]  /*474d0*/  LDL.LU.64 R14, [R1+0xc8] ;  /* 0x0000c800010e7983 */ /* 0x001ee20000300a00 */
[----:B------:R-:W-:Y:S02]  /*474e0*/  STL [R1+0x1a2c], R11 ;  /* 0x001a2c0b01007387 */ /* 0x000fe40000100800 */
[----:B------:R0:W-:Y:S02]  /*474f0*/  STL [R1+0x1b10], R10 ;  /* 0x001b100a01007387 */ /* 0x0001e40000100800 */
[----:B------:R-:W2:Y:S01]  /*47500*/  LDL.LU R8, [R1+0x410] ;  /* 0x0004100001087983 */ /* 0x000ea20000300800 */
[----:B------:R-:W2:Y:S04]  /*47510*/  LDL.LU R9, [R1+0x414] ;  /* 0x0004140001097983 */ /* 0x000ea80000300800 */
[----:B0-----:R-:W2:Y:S01]  /*47520*/  LDL.LU R10, [R1+0x418] ;  /* 0x00041800010a7983 */ /* 0x001ea20000300800 */
[----:B------:R-:W2:Y:S02]  /*47530*/  LDL.LU R11, [R1+0x41c] ;  /* 0x00041c00010b7983 */ /* 0x000ea40000300800 */
[----:B------:R-:W3:Y:S02]  /*47540*/  LDL.LU.64 R22, [R1+0x1b28] ;  /* 0x001b280001167983 */ /* 0x000ee40000300a00 */
[----:B------:R-:W3:Y:S01]  /*47550*/  LDL.LU.64 R20, [R1+0x1b20] ;  /* 0x001b200001147983 */ /* 0x000ee20000300a00 */
[----:B------:R0:W-:Y:S01]  /*47560*/  STL.64 [R1+0x1ab0], R6 ;  /* 0x001ab00601007387 */ /* 0x0001e20000100a00 */
[----:B------:R-:W4:Y:S02]  /*47570*/  LDL.LU R4, [R1+0x3d0] ;  /* 0x0003d00001047983 */ /* 0x000f240000300800 */
[----:B------:R-:W4:Y:S01]  /*47580*/  LDL.LU R5, [R1+0x3d4] ;  /* 0x0003d40001057983 */ /* 0x000f220000300800 */
[----:B0-----:R-:W2:Y:S01]  /*47590*/  LDL.LU R6, [R1+0x3d8] ;  /* 0x0003d80001067983 */ /* 0x001ea20000300800 */
[----:B------:R-:W2:Y:S03]  /*475a0*/  LDL.LU R7, [R1+0x3dc] ;  /* 0x0003dc0001077983 */ /* 0x000ea60000300800 */
[----:B--2---:R-:W-:Y:S01]  /*475b0*/  STL.64 [R1+0x1ae8], R6 ;  /* 0x001ae80601007387 */ /* 0x004fe20000100a00 */
[----:B----4-:R0:W-:Y:S03]  /*475c0*/  STL.64 [R1+0x1ae0], R4 ;  /* 0x001ae00401007387 */ /* 0x0101e60000100a00 */
[----:B0-----:R-:W2:Y:S01]  /*475d0*/  LDL.LU R4, [R1+0x3f0] ;  /* 0x0003f00001047983 */ /* 0x001ea20000300800 */
[----:B------:R-:W2:Y:S02]  /*475e0*/  LDL.LU R5, [R1+0x3f4] ;  /* 0x0003f40001057983 */ /* 0x000ea40000300800 */
[----:B------:R-:W4:Y:S02]  /*475f0*/  LDL.LU R6, [R1+0x3f8] ;  /* 0x0003f80001067983 */ /* 0x000f240000300800 */
[----:B------:R-:W4:Y:S01]  /*47600*/  LDL.LU R7, [R1+0x3fc] ;  /* 0x0003fc0001077983 */ /* 0x000f220000300800 */
[----:B---3--:R-:W-:Y:S01]  /*47610*/  HMMA.16816.F32.BF16 R16, R20, R14, R16 ;  /* 0x0000000e1410723c */ /* 0x008fe20000041810 */
[----:B----4-:R-:W-:Y:S01]  /*47620*/  STL.64 [R1+0x1b00], R6 ;  /* 0x001b000601007387 */ /* 0x010fe20000100a00 */
[----:B--2---:R0:W-:Y:S03]  /*47630*/  STL.64 [R1+0x1af8], R4 ;  /* 0x001af80401007387 */ /* 0x0041e60000100a00 */
[----:B0-----:R-:W2:Y:S01]  /*47640*/  LDL.LU R4, [R1+0x400] ;  /* 0x0004000001047983 */ /* 0x001ea20000300800 */
[----:B------:R-:W2:Y:S02]  /*47650*/  LDL.LU R5, [R1+0x404] ;  /* 0x0004040001057983 */ /* 0x000ea40000300800 */
[----:B------:R-:W2:Y:S02]  /*47660*/  LDL.LU R6, [R1+0x408] ;  /* 0x0004080001067983 */ /* 0x000ea40000300800 */
[----:B------:R-:W2:Y:S01]  /*47670*/  LDL.LU R7, [R1+0x40c] ;  /* 0x00040c0001077983 */ /* 0x000ea20000300800 */
[----:B------:R-:W-:Y:S01]  /*47680*/  STL [R1+0x17e4], R24 ;  /* 0x0017e41801007387 */ /* 0x000fe20000100800 */
[----:B------:R-:W-:Y:S02]  /*47690*/  STL [R1+0x17e0], R25 ;  /* 0x0017e01901007387 */ /* 0x000fe40000100800 */
[----:B------:R-:W-:Y:S02]  /*476a0*/  STL [R1+0x17dc], R26 ;  /* 0x0017dc1a01007387 */ /* 0x000fe40000100800 */
[----:B------:R-:W-:Y:S07]  /*476b0*/  STL [R1+0x17d8], R27 ;  /* 0x0017d81b01007387 */ /* 0x000fee0000100800 */
[----:B------:R0:W-:Y:S01]  /*476c0*/  STL.64 [R1+0x420], R16 ;  /* 0x0004201001007387 */ /* 0x0001e20000100a00 */
[----:B------:R-:W-:Y:S02]  /*476d0*/  STL.64 [R1+0x428], R18 ;  /* 0x0004281201007387 */ /* 0x000fe40000100a00 */
[----:B0-----:R-:W-:-:S02]  /*476e0*/  IMAD.MOV.U32 R17, RZ, RZ, R14 ;  /* 0x000000ffff117224 */ /* 0x001fc400078e000e */
[----:B------:R-:W-:Y:S02]  /*476f0*/  IMAD.MOV.U32 R16, RZ, RZ, R15 ;  /* 0x000000ffff107224 */ /* 0x000fe400078e000f */
[----:B------:R-:W3:Y:S01]  /*47700*/  LDL.LU.64 R14, [R1+0x1b18] ;  /* 0x001b1800010e7983 */ /* 0x000ee20000300a00 */
[----:B------:R-:W-:Y:S01]  /*47710*/  IMAD.MOV.U32 R27, RZ, RZ, R0 ;  /* 0x000000ffff1b7224 */ /* 0x000fe200078e0000 */
[C---:B---3--:R-:W-:Y:S01]  /*47720*/  HMMA.16816.F32.BF16 R8, R20.reuse, R14, R8 ;  /* 0x0000000e1408723c */ /* 0x048fe20000041808 */
[----:B------:R-:W-:Y:S11]  /*47730*/  IMAD.MOV.U32 R0, RZ, RZ, R14 ;  /* 0x000000ffff007224 */ /* 0x000ff600078e000e */
[----:B------:R-:W-:Y:S11]  /*47740*/  @!UPT UIADD3 URZ, URZ, URZ, URZ ;  /* 0x0000003f3f3ff290 */ /* 0x000ff6000fffe03f */
[----:B------:R0:W-:Y:S01]  /*47750*/  STL.64 [R1+0x410], R8 ;  /* 0x0004100801007387 */ /* 0x0001e20000100a00 */
[----:B------:R1:W-:Y:S02]  /*47760*/  STL.64 [R1+0x418], R10 ;  /* 0x0004180a01007387 */ /* 0x0003e40000100a00 */
[----:B0-----:R-:W-:Y:S01]  /*47770*/  IMAD.MOV.U32 R9, RZ, RZ, R15 ;  /* 0x000000ffff097224 */ /* 0x001fe200078e000f */
[----:B-1----:R-:W3:Y:S01]  /*47780*/  LDL.LU R10, [R1+0x1b10] ;  /* 0x001b1000010a7983 */ /* 0x002ee20000300800 */
        /* <DEDUP_REMOVED lines=10> */
[----:B------:R0:W-:Y:S01]  /*47830*/  STL.64 [R1+0x1a38], R18 ;  /* 0x001a381201007387 */ /* 0x0001e20000100a00 */
[----:B------:R-:W-:Y:S04]  /*47840*/  STL.64 [R1+0x1a30], R16 ;  /* 0x001a301001007387 */ /* 0x000fe80000100a00 */
[----:B0-----:R-:W4:Y:S01]  /*47850*/  LDL.LU.64 R18, [R1+0x8] ;  /* 0x0000080001127983 */ /* 0x001f220000300a00 */
[----:B------:R-:W-:Y:S01]  /*47860*/  IMAD.MOV.U32 R26, RZ, RZ, R2 ;  /* 0x000000ffff1a7224 */ /* 0x000fe200078e0002 */
[----:B--2---:R-:W-:Y:S01]  /*47870*/  HMMA.16816.F32.BF16 R4, R20, R14, R4 ;  /* 0x0000000e1404723c */ /* 0x004fe20000041804 */
[----:B------:R-:W-:-:S02]  /*47880*/  IMAD.MOV.U32 R25, RZ, RZ, R14 ;  /* 0x000000ffff197224 */ /* 0x000fc400078e000e */
[----:B------:R-:W-:Y:S01]  /*47890*/  IMAD.MOV.U32 R24, RZ, RZ, R15 ;  /* 0x000000ffff187224 */ /* 0x000fe200078e000f */
[----:B----4-:R0:W-:Y:S04]  /*478a0*/  STL.64 [R1+0x1ab8], R18 ;  /* 0x001ab81201007387 */ /* 0x0101e80000100a00 */
[----:B0-----:R-:W2:Y:S11]  /*478b0*/  LDL.LU.64 R18, [R1+0x88] ;  /* 0x0000880001127983 */ /* 0x001eb60000300a00 */
[----:B------:R-:W-:Y:S04]  /*478c0*/  @!UPT UIADD3 URZ, URZ, URZ, URZ ;  /* 0x0000003f3f3ff290 */ /* 0x000fe8000fffe03f */
[----:B------:R-:W-:Y:S02]  /*478d0*/  STL.64 [R1+0x3f0], R4 ;  /* 0x0003f00401007387 */ /* 0x000fe40000100a00 */
[----:B------:R0:W-:Y:S02]  /*478e0*/  STL.64 [R1+0x3f8], R6 ;  /* 0x0003f80601007387 */ /* 0x0001e40000100a00 */
[----:B0-----:R-:W4:Y:S01]  /*478f0*/  LDL.LU.64 R6, [R1+0x1ae8] ;  /* 0x001ae80001067983 */ /* 0x001f220000300a00 */
[----:B------:R-:W4:Y:S02]  /*47900*/  LDL.LU.64 R4, [R1+0x1ae0] ;  /* 0x001ae00001047983 */ /* 0x000f240000300a00 */
[----:B------:R-:W4:Y:S02]  /*47910*/  LDL.LU.64 R14, [R1+0x1ad8] ;  /* 0x001ad800010e7983 */ /* 0x000f240000300a00 */
[----:B------:R-:W-:Y:S01]  /*47920*/  STL.64 [R1+0x1a88], R26 ;  /* 0x001a881a01007387 */ /* 0x000fe20000100a00 */
[----:B------:R0:W-:Y:S04]  /*47930*/  STL.64 [R1+0x1a80], R24 ;  /* 0x001a801801007387 */ /* 0x0001e80000100a00 */
[----:B0-----:R-:W2:Y:S01]  /*47940*/  LDL.LU R24, [R1+0x3e0] ;  /* 0x0003e00001187983 */ /* 0x001ea20000300800 */
[----:B------:R-:W2:Y:S02]  /*47950*/  LDL.LU R25, [R1+0x3e4] ;  /* 0x0003e40001197983 */ /* 0x000ea40000300800 */
[----:B------:R-:W2:Y:S02]  /*47960*/  LDL.LU R26, [R1+0x3e8] ;  /* 0x0003e800011a7983 */ /* 0x000ea40000300800 */
[----:B------:R-:W2:Y:S01]  /*47970*/  LDL.LU R27, [R1+0x3ec] ;  /* 0x0003ec00011b7983 */ /* 0x000ea20000300800 */
[C---:B----4-:R-:W-:Y:S08]  /*47980*/  HMMA.16816.F32.BF16 R4, R20.reuse, R14, R4 ;  /* 0x0000000e1404723c */ /* 0x050ff00000041804 */
[----:B--2---:R-:W-:Y:S01]  /*47990*/  HMMA.16816.F32.BF16 R24, R20, R18, R24 ;  /* 0x000000121418723c */ /* 0x004fe20000041818 */
[----:B------:R-:W-:-:S02]  /*479a0*/  IMAD.MOV.U32 R11, RZ, RZ, R14 ;  /* 0x000000ffff0b7224 */ /* 0x000fc400078e000e */
[----:B------:R-:W-:Y:S02]  /*479b0*/  IMAD.MOV.U32 R2, RZ, RZ, R15 ;  /* 0x000000ffff027224 */ /* 0x000fe400078e000f */
[----:B------:R-:W-:Y:S02]  /*479c0*/  IMAD.MOV.U32 R29, RZ, RZ, R18 ;  /* 0x000000ffff1d7224 */ /* 0x000fe400078e0012 */
[----:B------:R-:W-:Y:S11]  /*479d0*/  IMAD.MOV.U32 R28, RZ, RZ, R19 ;  /* 0x000000ffff1c7224 */ /* 0x000ff600078e0013 */
[----:B------:R-:W-:Y:S05]  /*479e0*/  @!UPT UIADD3 URZ, URZ, URZ, URZ ;  /* 0x0000003f3f3ff290 */ /* 0x000fea000fffe03f */
[----:B------:R-:W-:Y:S01]  /*479f0*/  STL.64 [R1+0x3e0], R24 ;  /* 0x0003e01801007387 */ /* 0x000fe20000100a00 */
[----:B------:R-:W-:Y:S02]  /*47a00*/  STL.64 [R1+0x3e8], R26 ;  /* 0x0003e81a01007387 */ /* 0x000fe40000100a00 */
[----:B------:R-:W-:Y:S02]  /*47a10*/  STL.64 [R1+0x3d0], R4 ;  /* 0x0003d00401007387 */ /* 0x000fe40000100a00 */
[----:B------:R-:W-:Y:S01]  /*47a20*/  STL.64 [R1+0x3d8], R6 ;  /* 0x0003d80601007387 */ /* 0x000fe20000100a00 */
[----:B------:R-:W2:Y:S01]  /*47a30*/  LDL.LU R12, [R1+0x3c0] ;  /* 0x0003c000010c7983 */ /* 0x000ea20000300800 */
[----:B------:R-:W2:Y:S02]  /*47a40*/  LDL.LU R13, [R1+0x3c4] ;  /* 0x0003c400010d7983 */ /* 0x000ea40000300800 */
[----:B------:R-:W2:Y:S02]  /*47a50*/  LDL.LU R14, [R1+0x3c8] ;  /* 0x0003c800010e7983 */ /* 0x000ea40000300800 */
[----:B------:R-:W2:Y:S01]  /*47a60*/  LDL.LU R15, [R1+0x3cc] ;  /* 0x0003cc00010f7983 */ /* 0x000ea20000300800 */
[----:B------:R-:W4:Y:S01]  /*47a70*/  LDL.LU R16, [R1+0x3b0] ;  /* 0x0003b00001107983 */ /* 0x000f220000300800 */
[----:B------:R-:W4:Y:S02]  /*47a80*/  LDL.LU R17, [R1+0x3b4] ;  /* 0x0003b40001117983 */ /* 0x000f240000300800 */
[----:B------:R-:W2:Y:S02]  /*47a90*/  LDL.LU R18, [R1+0x3b8] ;  /* 0x0003b80001127983 */ /* 0x000ea40000300800 */
[----:B------:R-:W2:Y:S02]  /*47aa0*/  LDL.LU R19, [R1+0x3bc] ;  /* 0x0003bc0001137983 */ /* 0x000ea40000300800 */
[----:B--2---:R0:W-:Y:S01]  /*47ab0*/  STL.64 [R1+0x1ac8], R18 ;  /* 0x001ac81201007387 */ /* 0x0041e20000100a00 */
[----:B----4-:R-:W-:Y:S03]  /*47ac0*/  STL.64 [R1+0x1ac0], R16 ;  /* 0x001ac01001007387 */ /* 0x010fe60000100a00 */
[----:B0-----:R-:W2:Y:S01]  /*47ad0*/  LDL.LU.64 R18, [R1+0x68] ;  /* 0x0000680001127983 */ /* 0x001ea20000300a00 */
[----:B------:R-:W4:Y:S02]  /*47ae0*/  LDL.LU.64 R6, [R1+0x58] ;  /* 0x0000580001067983 */ /* 0x000f240000300a00 */
[----:B------:R-:W2:Y:S02]  /*47af0*/  LDL.LU.64 R26, [R1+0x38] ;  /* 0x00003800011a7983 */ /* 0x000ea40000300a00 */
[----:B--2---:R0:W-:Y:S04]  /*47b00*/  STL.64 [R1+0x1a98], R26 ;  /* 0x001a981a01007387 */ /* 0x0041e80000100a00 */
[----:B0-----:R-:W2:Y:S01]  /*47b10*/  LDL.LU.64 R26, [R1+0x48] ;  /* 0x00004800011a7983 */ /* 0x001ea20000300a00 */
[----:B---3--:R-:W-:Y:S02]  /*47b20*/  STL.64 [R1+0x1a48], R10 ;  /* 0x001a480a01007387 */ /* 0x008fe40000100a00 */
[----:B------:R0:W-:Y:S02]  /*47b30*/  STL [R1+0x1a40], R9 ;  /* 0x001a400901007387 */ /* 0x0001e40000100800 */
[----:B------:R-:W3:Y:S01]  /*47b40*/  LDL.LU R8, [R1+0x360] ;  /* 0x0003600001087983 */ /* 0x000ee20000300800 */
[----:B0-----:R-:W3:Y:S01]  /*47b50*/  LDL.LU R9, [R1+0x364] ;  /* 0x0003640001097983 */ /* 0x001ee20000300800 */
[----:B------:R-:W2:Y:S02]  /*47b60*/  LDL.LU R10, [R1+0x368] ;  /* 0x00036800010a7983 */ /* 0x000ea40000300800 */
[----:B------:R-:W2:Y:S02]  /*47b70*/  LDL.LU R11, [R1+0x36c] ;  /* 0x00036c00010b7983 */ /* 0x000ea40000300800 */
[----:B--2---:R0:W-:Y:S01]  /*47b80*/  STL.64 [R1+0x1a58], R10 ;  /* 0x001a580a01007387 */ /* 0x0041e20000100a00 */
[----:B---3--:R1:W-:Y:S03]  /*47b90*/  STL.64 [R1+0x1a50], R8 ;  /* 0x001a500801007387 */ /* 0x0083e60000100a00 */
[----:B0-----:R-:W2:Y:S01]  /*47ba0*/  LDL.LU.64 R10, [R1+0x18] ;  /* 0x00001800010a7983 */ /* 0x001ea20000300a00 */
[----:B------:R-:W-:Y:S03]  /*47bb0*/  HMMA.16816.F32.BF16 R12, R20, R18, R12 ;  /* 0x00000012140c723c */ /* 0x000fe6000004180c */
[----:B--2---:R0:W-:Y:S01]  /*47bc0*/  STL.64 [R1+0x1a90], R10 ;  /* 0x001a900a01007387 */ /* 0x0041e20000100a00 */
[----:B-1----:R-:W2:Y:S02]  /*47bd0*/  LDL.LU R8, [R1+0x390] ;  /* 0x0003900001087983 */ /* 0x002ea40000300800 */
[----:B------:R-:W2:Y:S01]  /*47be0*/  LDL.LU R9, [R1+0x394] ;  /* 0x0003940001097983 */ /* 0x000ea20000300800 */
[----:B0-----:R-:W3:Y:S01]  /*47bf0*/  LDL.LU R10, [R1+0x398] ;  /* 0x00039800010a7983 */ /* 0x001ee20000300800 */
[----:B------:R-:W3:Y:S03]  /*47c00*/  LDL.LU R11, [R1+0x39c] ;  /* 0x00039c00010b7983 */ /* 0x000ee60000300800 */
[----:B---3--:R-:W-:Y:S01]  /*47c10*/  STL.64 [R1+0x1aa8], R10 ;  /* 0x001aa80a01007387 */ /* 0x008fe20000100a00 */
[----:B--2---:R0:W-:Y:S03]  /*47c20*/  STL.64 [R1+0x1aa0], R8 ;  /* 0x001aa00801007387 */ /* 0x0041e60000100a00 */
[----:B0-----:R-:W2:Y:S01]  /*47c30*/  LDL.LU R8, [R1+0x3a0] ;  /* 0x0003a00001087983 */ /* 0x001ea20000300800 */
[----:B------:R-:W2:Y:S02]  /*47c40*/  LDL.LU R9, [R1+0x3a4] ;  /* 0x0003a40001097983 */ /* 0x000ea40000300800 */
[----:B------:R-:W2:Y:S02]  /*47c50*/  LDL.LU R10, [R1+0x3a8] ;  /* 0x0003a800010a7983 */ /* 0x000ea40000300800 */
[----:B------:R-:W2:Y:S03]  /*47c60*/  LDL.LU R11, [R1+0x3ac] ;  /* 0x0003ac00010b7983 */ /* 0x000ea60000300800 */
[----:B------:R-:W-:Y:S01]  /*47c70*/  STL.64 [R1+0x3c0], R12 ;  /* 0x0003c00c01007387 */ /* 0x000fe20000100a00 */
[----:B------:R0:W-:Y:S03]  /*47c80*/  STL.64 [R1+0x3c8], R14 ;  /* 0x0003c80e01007387 */ /* 0x0001e60000100a00 */
[----:B0-----:R-:W3:Y:S01]  /*47c90*/  LDL.LU.64 R14, [R1+0x1ad0] ;  /* 0x001ad000010e7983 */ /* 0x001ee20000300a00 */
[----:B------:R-:W-:-:S02]  /*47ca0*/  IMAD.MOV.U32 R13, RZ, RZ, R18 ;  /* 0x000000ffff0d7224 */ /* 0x000fc400078e0012 */
[----:B------:R-:W-:Y:S02]  /*47cb0*/  IMAD.MOV.U32 R12, RZ, RZ, R19 ;  /* 0x000000ffff0c7224 */ /* 0x000fe400078e0013 */
[----:B------:R-:W4:Y:S01]  /*47cc0*/  LDL.LU.64 R18, [R1+0x1ac8] ;  /* 0x001ac80001127983 */ /* 0x000f220000300a00 */
[----:B------:R-:W4:Y:S03]  /*47cd0*/  LDL.LU.64 R16, [R1+0x1ac0] ;  /* 0x001ac00001107983 */ /* 0x000f260000300a00 */
[----:B---3--:R-:W-:Y:S01]  /*47ce0*/  STL.64 [R1+0x1a68], R14 ;  /* 0x001a680e01007387 */ /* 0x008fe20000100a00 */
[----:B------:R0:W-:Y:S03]  /*47cf0*/  STL.64 [R1+0x1a60], R12 ;  /* 0x001a600c01007387 */ /* 0x0001e60000100a00 */
[----:B0-----:R-:W3:Y:S01]  /*47d00*/  LDL.LU R12, [R1+0x370] ;  /* 0x00037000010c7983 */ /* 0x001ee20000300800 */
[----:B------:R-:W3:Y:S02]  /*47d10*/  LDL.LU R13, [R1+0x374] ;  /* 0x00037400010d7983 */ /* 0x000ee40000300800 */
[----:B------:R-:W3:Y:S02]  /*47d20*/  LDL.LU R14, [R1+0x378] ;  /* 0x00037800010e7983 */ /* 0x000ee40000300800 */
[----:B------:R-:W3:Y:S01]  /*47d30*/  LDL.LU R15, [R1+0x37c] ;  /* 0x00037c00010f7983 */ /* 0x000ee20000300800 */
[C---:B----4-:R-:W-:Y:S08]  /*47d40*/  HMMA.16816.F32.BF16 R16, R20.reuse, R6, R16 ;  /* 0x000000061410723c */ /* 0x050ff00000041810 */
[----:B--2---:R-:W-:Y:S01]  /*47d50*/  HMMA.16816.F32.BF16 R8, R20, R26, R8 ;  /* 0x0000001a1408723c */ /* 0x004fe20000041808 */
[----:B------:R-:W-:-:S02]  /*47d60*/  IMAD.MOV.U32 R5, RZ, RZ, R7 ;  /* 0x000000ffff057224 */ /* 0x000fc400078e0007 */
[----:B------:R-:W-:Y:S02]  /*47d70*/  IMAD.MOV.U32 R4, RZ, RZ, R26 ;  /* 0x000000ffff047224 */ /* 0x000fe400078e001a */
[----:B------:R-:W-:Y:S01]  /*47d80*/  IMAD.MOV.U32 R3, RZ, RZ, R27 ;  /* 0x000000ffff037224 */ /* 0x000fe200078e001b */
[----:B---3--:R-:W-:Y:S01]  /*47d90*/  STL.64 [R1+0x1a78], R14 ;  /* 0x001a780e01007387 */ /* 0x008fe20000100a00 */
[----:B------:R0:W-:Y:S03]  /*47da0*/  STL.64 [R1+0x1a70], R12 ;  /* 0x001a700c01007387 */ /* 0x0001e60000100a00 */
[----:B0-----:R-:W2:Y:S01]  /*47db0*/  LDL.LU R12, [R1+0x380] ;  /* 0x00038000010c7983 */ /* 0x001ea20000300800 */
[----:B------:R-:W2:Y:S02]  /*47dc0*/  LDL.LU R13, [R1+0x384] ;  /* 0x00038400010d7983 */ /* 0x000ea40000300800 */
[----:B------:R-:W2:Y:S02]  /*47dd0*/  LDL.LU R14, [R1+0x388] ;  /* 0x00038800010e7983 */ /* 0x000ea40000300800 */
[----:B------:R-:W2:Y:S01]  /*47de0*/  LDL.LU R15, [R1+0x38c] ;  /* 0x00038c00010f7983 */ /* 0x000ea20000300800 */
[----:B------:R0:W-:Y:S01]  /*47df0*/  STL.64 [R1+0x3b0], R16 ;  /* 0x0003b01001007387 */ /* 0x0001e20000100a00 */
[----:B------:R1:W-:Y:S02]  /*47e00*/  STL.64 [R1+0x3b8], R18 ;  /* 0x0003b81201007387 */ /* 0x0003e40000100a00 */
[----:B0-----:R-:W-:Y:S01]  /*47e10*/  IMAD.MOV.U32 R16, RZ, RZ, R6 ;  /* 0x000000ffff107224 */ /* 0x001fe200078e0006 */
[----:B-1----:R-:W3:Y:S01]  /*47e20*/  LDL.LU.64 R18, [R1+0x1ab8] ;  /* 0x001ab80001127983 */ /* 0x002ee20000300a00 */
[----:B------:R-:W4:Y:S02]  /*47e30*/  LDL.LU.64 R6, [R1+0x1ab0] ;  /* 0x001ab00001067983 */ /* 0x000f240000300a00 */
[----:B------:R-:W-:Y:S02]  /*47e40*/  STL.64 [R1+0x3a0], R8 ;  /* 0x0003a00801007387 */ /* 0x000fe40000100a00 */
[----:B------:R0:W-:Y:S02]  /*47e50*/  STL.64 [R1+0x3a8], R10 ;  /* 0x0003a80a01007387 */ /* 0x0001e40000100a00 */
[----:B0-----:R-:W2:Y:S01]  /*47e60*/  LDL.LU.64 R10, [R1+0x1aa8] ;  /* 0x001aa800010a7983 */ /* 0x001ea20000300a00 */
[----:B------:R-:W2:Y:S02]  /*47e70*/  LDL.LU.64 R8, [R1+0x1aa0] ;  /* 0x001aa00001087983 */ /* 0x000ea40000300a00 */
[----:B------:R-:W2:Y:S02]  /*47e80*/  LDL.LU.64 R26, [R1+0x1a98] ;  /* 0x001a9800011a7983 */ /* 0x000ea40000300a00 */
[C---:B--2---:R-:W-:Y:S11]  /*47e90*/  HMMA.16816.F32.BF16 R8, R20.reuse, R26, R8 ;  /* 0x0000001a1408723c */ /* 0x044ff60000041808 */
[----:B------:R-:W-:Y:S11]  /*47ea0*/  @!UPT UIADD3 URZ, URZ, URZ, URZ ;  /* 0x0000003f3f3ff290 */ /* 0x000ff6000fffe03f */
[----:B------:R-:W-:Y:S01]  /*47eb0*/  @!UPT UIADD3 URZ, URZ, URZ, URZ ;  /* 0x0000003f3f3ff290 */ /* 0x000fe2000fffe03f */
[----:B------:R0:W-:Y:S01]  /*47ec0*/  STL.64 [R1+0x390], R8 ;  /* 0x0003900801007387 */ /* 0x0001e20000100a00 */
[----:B------:R1:W-:Y:S02]  /*47ed0*/  STL.64 [R1+0x398], R10 ;  /* 0x0003980a01007387 */ /* 0x0003e40000100a00 */
[----:B0-----:R-:W-:Y:S01]  /*47ee0*/  IMAD.MOV.U32 R9, RZ, RZ, R26 ;  /* 0x000000ffff097224 */ /* 0x001fe200078e001a */
[----:B-1----:R-:W2:Y:S01]  /*47ef0*/  LDL.LU.64 R10, [R1+0x1a90] ;  /* 0x001a9000010a7983 */ /* 0x002ea20000300a00 */
[----:B------:R-:W-:Y:S02]  /*47f00*/  IMAD.MOV.U32 R8, RZ, RZ, R27 ;  /* 0x000000ffff087224 */ /* 0x000fe400078e001b */
[----:B------:R-:W2:Y:S02]  /*47f10*/  LDL.LU.64 R26, [R1+0x1a88] ;  /* 0x001a8800011a7983 */ /* 0x000ea40000300a00 */
[----:B------:R-:W3:Y:S01]  /*47f20*/  LDL.LU.64 R24, [R1+0x1a80] ;  /* 0x001a800001187983 */ /* 0x000ee20000300a00 */
        /* <DEDUP_REMOVED lines=9> */
[----:B------:R-:W-:-:S05]  /*47fc0*/  IMAD.MOV.U32 R27, RZ, RZ, R8 ;  /* 0x000000ffff1b7224 */ /* 0x000fca00078e0008 */
[----:B------:R0:W-:Y:S02]  /*47fd0*/  STL.64 [R1+0x1928], R26 ;  /* 0x0019281a01007387 */ /* 0x0001e40000100a00 */
[----:B0-----:R-:W-:Y:S02]  /*47fe0*/  IMAD.MOV.U32 R26, RZ, RZ, R4 ;  /* 0x000000ffff1a7224 */ /* 0x001fe400078e0004 */
[----:B------:R-:W-:Y:S02]  /*47ff0*/  IMAD.MOV.U32 R27, RZ, RZ, R3 ;  /* 0x000000ffff1b7224 */ /* 0x000fe400078e0003 */
[----:B------:R-:W-:-:S03]  /*48000*/  IMAD.MOV.U32 R4, RZ, RZ, R10 ;  /* 0x000000ffff047224 */ /* 0x000fc600078e000a */
[----:B------:R-:W-:Y:S01]  /*48010*/  STL.64 [R1+0x1940], R26 ;  /* 0x0019401a01007387 */ /* 0x000fe20000100a00 */
        /* <DEDUP_REMOVED lines=8> */
[----:B------:R-:W2:Y:S02]  /*480a0*/  LDL.LU.64 R10, [R1+0x1a58] ;  /* 0x001a5800010a7983 */ /* 0x000ea40000300a00 */
[----:B------:R-:W2:Y:S02]  /*480b0*/  LDL.LU.64 R8, [R1+0x1a50] ;  /* 0x001a500001087983 */ /* 0x000ea40000300a00 */
[----:B------:R-:W-:-:S02]  /*480c0*/  IMAD.MOV.U32 R26, RZ, RZ, R16 ;  /* 0x000000ffff1a7224 */ /* 0x000fc400078e0010 */
[----:B------:R-:W-:Y:S02]  /*480d0*/  IMAD.MOV.U32 R27, RZ, RZ, R5 ;  /* 0x000000ffff1b7224 */ /* 0x000fe400078e0005 */
[----:B---3--:R-:W-:-:S03]  /*480e0*/  IMAD.MOV.U32 R5, RZ, RZ, R19 ;  /* 0x000000ffff057224 */ /* 0x008fc600078e0013 */
[----:B------:R-:W-:Y:S01]  /*480f0*/  STL.64 [R1+0x1958], R26 ;  /* 0x0019581a01007387 */ /* 0x000fe20000100a00 */
[----:B--2---:R-:W-:Y:S11]  /*48100*/  HMMA.16816.F32.BF16 R8, R20, R18, R8 ;  /* 0x000000121408723c */ /* 0x004ff60000041808 */
[----:B------:R-:W-:Y:S11]  /*48110*/  @!UPT UIADD3 URZ, URZ, URZ, URZ ;  /* 0x0000003f3f3ff290 */ /* 0x000ff6000fffe03f */
[----:B------:R-:W-:Y:S01]  /*48120*/  @!UPT UIADD3 URZ, URZ, URZ, URZ ;  /* 0x0000003f3f3ff290 */ /* 0x000fe2000fffe03f */
[----:B------:R0:W-:Y:S01]  /*48130*/  STL.64 [R1+0x360], R8 ;  /* 0x0003600801007387 */ /* 0x0001e20000100a00 */
[----:B------:R1:W-:Y:S02]  /*48140*/  STL.64 [R1+0x368], R10 ;  /* 0x0003680a01007387 */ /* 0x0003e40000100a00 */
[----:B0-----:R-:W-:Y:S01]  /*48150*/  IMAD.MOV.U32 R8, RZ, RZ, R18 ;  /* 0x000000ffff087224 */ /* 0x001fe200078e0012 */
[----:B-1----:R-:W2:Y:S01]  /*48160*/  LDL.LU.64 R10, [R1+0x1a48] ;  /* 0x001a4800010a7983 */ /* 0x002ea20000300a00 */
[----:B------:R-:W3:Y:S02]  /*48170*/  LDL.LU R9, [R1+0x1a40] ;  /* 0x001a400001097983 */ /* 0x000ee40000300800 */
[----:B------:R-:W2:Y:S02]  /*48180*/  LDL.LU.64 R18, [R1+0x1a38] ;  /* 0x001a380001127983 */ /* 0x000ea40000300a00 */
[----:B------:R-:W2:Y:S01]  /*48190*/  LDL.LU.64 R16, [R1+0x1a30] ;  /* 0x001a300001107983 */ /* 0x000ea20000300a00 */
[----:B----4-:R-:W-:Y:S01]  /*481a0*/  STL.64 [R1+0x1a18], R6 ;  /* 0x001a180601007387 */ /* 0x010fe20000100a00 */
[----:B------:R0:W-:Y:S03]  /*481b0*/  STL.64 [R1+0x1a10], R4 ;  /* 0x001a100401007387 */ /* 0x0001e60000100a00 */
[----:B0-----:R-:W4:Y:S01]  /*481c0*/  LDL.LU R4, [R1+0x350] ;  /* 0x0003500001047983 */ /* 0x001f220000300800 */
[----:B------:R-:W4:Y:S02]  /*481d0*/  LDL.LU R5, [R1+0x354] ;  /* 0x0003540001057983 */ /* 0x000f240000300800 */
[----:B------:R-:W4:Y:S02]  /*481e0*/  LDL.LU R6, [R1+0x358] ;  /* 0x0003580001067983 */ /* 0x000f240000300800 */
[----:B------:R-:W4:Y:S02]  /*481f0*/  LDL.LU R7, [R1+0x35c] ;  /* 0x00035c0001077983 */ /* 0x000f240000300800 */
[----:B------:R-:W-:-:S02]  /*48200*/  IMAD.MOV.U32 R26, RZ, RZ, R13 ;  /* 0x000000ffff1a7224 */ /* 0x000fc400078e000d */
[----:B------:R-:W-:Y:S01]  /*48210*/  IMAD.MOV.U32 R27, RZ, RZ, R12 ;  /* 0x000000ffff1b7224 */ /* 0x000fe200078e000c */
[----:B----4-:R-:W-:Y:S11]  /*48220*/  HMMA.16816.F32.BF16 R4, R20, R14, R4 ;  /* 0x0000000e1404723c */ /* 0x010ff60000041804 */
[----:B------:R-:W-:Y:S11]  /*48230*/  @!UPT UIADD3 URZ, URZ, URZ, URZ ;  /* 0x0000003f3f3ff290 */ /* 0x000ff6000fffe03f */
[----:B------:R-:W-:Y:S01]  /*48240*/  @!UPT UIADD3 URZ, URZ, URZ, URZ ;  /* 0x0000003f3f3ff290 */ /* 0x000fe2000fffe03f */
[----:B------:R-:W-:Y:S01]  /*48250*/  STL.64 [R1+0x350], R4 ;  /* 0x0003500401007387 */ /* 0x000fe20000100a00 */
[----:B------:R-:W-:Y:S02]  /*48260*/  STL.64 [R1+0x358], R6 ;  /* 0x0003580601007387 */ /* 0x000fe40000100a00 */
[----:B------:R-:W-:Y:S02]  /*48270*/  STL.64 [R1+0x1970], R26 ;  /* 0x0019701a01007387 */ /* 0x000fe40000100a00 */
[----:B------:R0:W-:Y:S01]  /*48280*/  STL.64 [R1+0x1908], R14 ;  /* 0x0019080e01007387 */ /* 0x0001e20000100a00 */
[----:B------:R-:W4:Y:S01]  /*48290*/  LDL.LU R12, [R1+0xf0] ;  /* 0x0000f000010c7983 */ /* 0x000f220000300800 */
[----:B------:R-:W4:Y:S03]  /*482a0*/  LDL.LU R13, [R1+0xf4] ;  /* 0x0000f400010d7983 */ /* 0x000f260000300800 */
[----:B0-----:R-:W3:Y:S01]  /*482b0*/  LDL.LU R14, [R1+0xf8] ;  /* 0x0000f800010e7983 */ /* 0x001ee20000300800 */
[----:B------:R-:W3:Y:S02]  /*482c0*/  LDL.LU R15, [R1+0xfc] ;  /* 0x0000fc00010f7983 */ /* 0x000ee40000300800 */
[----:B--2---:R-:W-:-:S02]  /*482d0*/  IMAD.MOV.U32 R26, RZ, RZ, R11 ;  /* 0x000000ffff1a7224 */ /* 0x004fc400078e000b */
[----:B------:R-:W-:Y:S01]  /*482e0*/  IMAD.MOV.U32 R27, RZ, RZ, R2 ;  /* 0x000000ffff1b7224 */ /* 0x000fe200078e0002 */
[----:B------:R-:W2:Y:S01]  /*482f0*/  LDL.LU R11, [R1+0x1a2c] ;  /* 0x001a2c00010b7983 */ /* 0x000ea20000300800 */
[----:B------:R-:W2:Y:S03]  /*48300*/  LDL.LU R2, [R1+0x1a28] ;  /* 0x001a280001027983 */ /* 0x000ea60000300800 */
[----:B------:R-:W-:Y:S04]  /*48310*/  STL.64 [R1+0x1988], R26 ;  /* 0x0019881a01007387 */ /* 0x000fe80000100a00 */
[----:B---3--:R-:W-:Y:S01]  /*48320*/  STL.64 [R1+0x1920], R14 ;  /* 0x0019200e01007387 */ /* 0x008fe20000100a00 */
[----:B----4-:R0:W-:Y:S03]  /*48330*/  STL.64 [R1+0x1918], R12 ;  /* 0x0019180c01007387 */ /* 0x0101e60000100a00 */
[----:B0-----:R-:W3:Y:S01]  /*48340*/  LDL.LU R12, [R1+0x100] ;  /* 0x00010000010c7983 */ /* 0x001ee20000300800 */
[----:B------:R-:W3:Y:S02]  /*48350*/  LDL.LU R13, [R1+0x104] ;  /* 0x00010400010d7983 */ /* 0x000ee40000300800 */
[----:B------:R-:W4:Y:S02]  /*48360*/  LDL.LU R14, [R1+0x108] ;  /* 0x00010800010e7983 */ /* 0x000f240000300800 */
[----:B------:R-:W4:Y:S02]  /*48370*/  LDL.LU R15, [R1+0x10c] ;  /* 0x00010c00010f7983 */ /* 0x000f240000300800 */
[----:B------:R-:W-:-:S02]  /*48380*/  IMAD.MOV.U32 R26, RZ, RZ, R29 ;  /* 0x000000ffff1a7224 */ /* 0x000fc400078e001d */
[----:B------:R-:W-:Y:S01]  /*48390*/  IMAD.MOV.U32 R27, RZ, RZ, R28 ;  /* 0x000000ffff1b7224 */ /* 0x000fe200078e001c */
[----:B------:R-:W2:Y:S01]  /*483a0*/  LDL.LU R29, [R1+0x1a24] ;  /* 0x001a2400011d7983 */ /* 0x000ea20000300800 */
[----:B------:R-:W2:Y:S03]  /*483b0*/  LDL.LU R28, [R1+0x1a20] ;  /* 0x001a2000011c7983 */ /* 0x000ea60000300800 */
[----:B------:R-:W-:Y:S04]  /*483c0*/  STL.64 [R1+0x19a0], R26 ;  /* 0x0019a01a01007387 */ /* 0x000fe80000100a00 */
[----:B----4-:R-:W-:Y:S01]  /*483d0*/  STL.64 [R1+0x1938], R14 ;  /* 0x0019380e01007387 */ /* 0x010fe20000100a00 */
[----:B---3--:R0:W-:Y:S03]  /*483e0*/  STL.64 [R1+0x1930], R12 ;  /* 0x0019300c01007387 */ /* 0x0081e60000100a00 */
[----:B0-----:R-:W3:Y:S01]  /*483f0*/  LDL.LU R12, [R1+0x110] ;  /* 0x00011000010c7983 */ /* 0x001ee20000300800 */
[----:B------:R-:W3:Y:S02]  /*48400*/  LDL.LU R13, [R1+0x114] ;  /* 0x00011400010d7983 */ /* 0x000ee40000300800 */
[----:B------:R-:W4:Y:S02]  /*48410*/  LDL.LU R14, [R1+0x118] ;  /* 0x00011800010e7983 */ /* 0x000f240000300800 */
[----:B------:R-:W4:Y:S02]  /*48420*/  LDL.LU R15, [R1+0x11c] ;  /* 0x00011c00010f7983 */ /* 0x000f240000300800 */
[----:B------:R-:W-:-:S02]  /*48430*/  IMAD.MOV.U32 R26, RZ, RZ, R25 ;  /* 0x000000ffff1a7224 */ /* 0x000fc400078e0019 */
[----:B------:R-:W-:-:S05]  /*48440*/  IMAD.MOV.U32 R27, RZ, RZ, R24 ;  /* 0x000000ffff1b7224 */ /* 0x000fca00078e0018 */
[----:B------:R0:W-:Y:S02]  /*48450*/  STL.64 [R1+0x19b8], R26 ;  /* 0x0019b81a01007387 */ /* 0x0001e40000100a00 */
[----:B0-----:R-:W-:Y:S02]  /*48460*/  IMAD.MOV.U32 R26, RZ, RZ, R19 ;  /* 0x000000ffff1a7224 */ /* 0x001fe400078e0013 */
[----:B------:R-:W-:-:S05]  /*48470*/  IMAD.MOV.U32 R27, RZ, RZ, R18 ;  /* 0x000000ffff1b7224 */ /* 0x000fca00078e0012 */
[----:B------:R-:W-:Y:S04]  /*48480*/  STL.64 [R1+0x19d0], R26 ;  /* 0x0019d01a01007387 */ /* 0x000fe80000100a00 */
[----:B----4-:R-:W-:Y:S01]  /*48490*/  STL.64 [R1+0x1950], R14 ;  /* 0x0019500e01007387 */ /* 0x010fe20000100a00 */
[----:B---3--:R0:W-:Y:S03]  /*484a0*/  STL.64 [R1+0x1948], R12 ;  /* 0x0019480c01007387 */ /* 0x0081e60000100a00 */
[----:B0-----:R-:W3:Y:S01]  /*484b0*/  LDL.LU R12, [R1+0x120] ;  /* 0x00012000010c7983 */ /* 0x001ee20000300800 */
[----:B------:R-:W3:Y:S02]  /*484c0*/  LDL.LU R13, [R1+0x124] ;  /* 0x00012400010d7983 */ /* 0x000ee40000300800 */
[----:B------:R-:W4:Y:S02]  /*484d0*/  LDL.LU R14, [R1+0x128] ;  /* 0x00012800010e7983 */ /* 0x000f240000300800 */
[----:B------:R-:W4:Y:S01]  /*484e0*/  LDL.LU R15, [R1+0x12c] ;  /* 0x00012c00010f7983 */ /* 0x000f220000300800 */
[----:B------:R-:W2:Y:S01]  /*484f0*/  LDL.LU R24, [R1+0x180] ;  /* 0x0001800001187983 */ /* 0x000ea20000300800 */
[----:B------:R-:W2:Y:S02]  /*48500*/  LDL.LU R25, [R1+0x184] ;  /* 0x0001840001197983 */ /* 0x000ea40000300800 */
[----:B------:R-:W2:Y:S02]  /*48510*/  LDL.LU R26, [R1+0x188] ;  /* 0x00018800011a7983 */ /* 0x000ea40000300800 */
[----:B------:R-:W2:Y:S02]  /*48520*/  LDL.LU R27, [R1+0x18c] ;  /* 0x00018c00011b7983 */ /* 0x000ea40000300800 */
[----:B--2---:R-:W-:Y:S01]  /*48530*/  STL.64 [R1+0x19e0], R26 ;  /* 0x0019e01a01007387 */ /* 0x004fe20000100a00 */
[----:B------:R-:W-:Y:S02]  /*48540*/  STL.64 [R1+0x19d8], R24 ;  /* 0x0019d81801007387 */ /* 0x000fe40000100a00 */
[----:B----4-:R-:W-:Y:S02]  /*48550*/  STL.64 [R1+0x1968], R14 ;  /* 0x0019680e01007387 */ /* 0x010fe40000100a00 */
[----:B---3--:R0:W-:Y:S02]  /*48560*/  STL.64 [R1+0x1960], R12 ;  /* 0x0019600c01007387 */ /* 0x0081e40000100a00 */
[----:B0-----:R-:W2:Y:S01]  /*48570*/  LDL.LU R12, [R1+0x130] ;  /* 0x00013000010c7983 */ /* 0x001ea20000300800 */
[----:B------:R-:W2:Y:S02]  /*48580*/  LDL.LU R13, [R1+0x134] ;  /* 0x00013400010d7983 */ /* 0x000ea40000300800 */
[----:B------:R-:W3:Y:S02]  /*48590*/  LDL.LU R14, [R1+0x138] ;  /* 0x00013800010e7983 */ /* 0x000ee40000300800 */
[----:B------:R-:W3:Y:S02]  /*485a0*/  LDL.LU R15, [R1+0x13c] ;  /* 0x00013c00010f7983 */ /* 0x000ee40000300800 */
[----:B------:R-:W-:-:S02]  /*485b0*/  IMAD.MOV.U32 R27, RZ, RZ, R16 ;  /* 0x000000ffff1b7224 */ /* 0x000fc400078e0010 */
[----:B------:R-:W-:Y:S01]  /*485c0*/  IMAD.MOV.U32 R26, RZ, RZ, R17 ;  /* 0x000000ffff1a7224 */ /* 0x000fe200078e0011 */
        /* <DEDUP_REMOVED lines=48> */
[----:B------:R0:W-:Y:S02]  /*488d0*/  STL.64 [R1+0x1a8], R22 ;  /* 0x0001a81601007387 */ /* 0x0001e40000100a00 */
[----:B0-----:R-:W-:Y:S02]  /*488e0*/  IMAD.MOV.U32 R22, RZ, RZ, R0 ;  /* 0x000000ffff167224 */ /* 0x001fe400078e0000 */
[----:B------:R-:W3:Y:S01]  /*488f0*/  LDL.LU R0, [R1+0x19f8] ;  /* 0x0019f80001007983 */ /* 0x000ee20000300800 */
[----:B--2---:R-:W-:Y:S03]  /*48900*/  HMMA.16816.F32.BF16 R24, R16, R26, R12 ;  /* 0x0000001a1018723c */ /* 0x004fe6000004180c */
[----:B------:R-:W2:Y:S01]  /*48910*/  LDL.LU.64 R14, [R1+0x19f0] ;  /* 0x0019f000010e7983 */ /* 0x000ea20000300a00 */
[----:B------:R-:W2:Y:S11]  /*48920*/  LDL.LU.64 R12, [R1+0x19e8] ;  /* 0x0019e800010c7983 */ /* 0x000eb60000300a00 */
[----:B------:R-:W-:Y:S08]  /*48930*/  @!UPT UIADD3 URZ, URZ, URZ, URZ ;  /* 0x0000003f3f3ff290 */ /* 0x000ff0000fffe03f */
[----:B------:R-:W-:Y:S01]  /*48940*/  STL.64 [R1+0x8f0], R24 ;  /* 0x0008f01801007387 */ /* 0x000fe20000100a00 */
[----:B------:R0:W-:Y:S03]  /*48950*/  STL.64 [R1+0x8f8], R26 ;  /* 0x0008f81a01007387 */ /* 0x0001e60000100a00 */
[----:B0-----:R-:W2:Y:S01]  /*48960*/  LDL.LU.64 R26, [R1+0x19e0] ;  /* 0x0019e000011a7983 */ /* 0x001ea20000300a00 */
[----:B------:R-:W2:Y:S02]  /*48970*/  LDL.LU.64 R24, [R1+0x19d8] ;  /* 0x0019d80001187983 */ /* 0x000ea40000300a00 */
[----:B------:R-:W-:-:S07]  /*48980*/  IMAD.MOV.U32 R23, RZ, RZ, R9 ;  /* 0x000000ffff177224 */ /* 0x000fce00078e0009 */
[C---:B--2---:R-:W-:Y:S01]  /*48990*/  HMMA.16816.F32.BF16 R20, R16.reuse, R22, R24 ;  /* 0x000000161014723c */ /* 0x044fe20000041818 */
[----:B------:R-:W2:Y:S11]  /*489a0*/  LDL.LU.64 R26, [R1+0x19d0] ;  /* 0x0019d000011a7983 */ /* 0x000eb60000300a00 */
[----:B------:R-:W-:Y:S11]  /*489b0*/  @!UPT UIADD3 URZ, URZ, URZ, URZ ;  /* 0x0000003f3f3ff290 */ /* 0x000ff6000fffe03f */
[----:B------:R0:W-:Y:S01]  /*489c0*/  STL.64 [R1+0x8e0], R20 ;  /* 0x0008e01401007387 */ /* 0x0001e20000100a00 */
[----:B------:R-:W-:Y:S03]  /*489d0*/  STL.64 [R1+0x8e8], R22 ;  /* 0x0008e81601007387 */ /* 0x000fe60000100a00 */
[----:B0-----:R-:W3:Y:S01]  /*489e0*/  LDL.LU R20, [R1+0xd68] ;  /* 0x000d680001147983 */ /* 0x001ee20000300800 */
        /* <DEDUP_REMOVED lines=58> */
[----:B------:R-:W3:Y:S02]  /*48d90*/  LDL.LU R21, [R1+0xd60] ;  /* 0x000d600001157983 */ /* 0x000ee40000300800 */
[----:B------:R-:W2:Y:S11]  /*48da0*/  LDL.LU R22, [R1+0xf64] ;  /* 0x000f640001167983 */ /* 0x000eb60000300800 */
[----:B------:R-:W-:Y:S07]  /*48db0*/  @!UPT UIADD3 URZ, URZ, URZ, URZ ;  /* 0x0000003f3f3ff290 */ /* 0x000fee000fffe03f */
[----:B------:R-:W-:Y:S01]  /*48dc0*/  STL.64 [R1+0x120], R24 ;  /* 0x0001201801007387 */ /* 0x000fe20000100a00 */
[----:B------:R-:W-:Y:S02]  /*48dd0*/  STL.64 [R1+0x128], R26 ;  /* 0x0001281a01007387 */ /* 0x000fe40000100a00 */
[----:B------:R-:W2:Y:S02]  /*48de0*/  LDL.LU R23, [R1+0xf5c] ;  /* 0x000f5c0001177983 */ /* 0x000ea40000300800 */
        /* <DEDUP_REMOVED lines=12> */
[----:B---3--:R0:W-:Y:S01]  /*48eb0*/  STL.64 [R1+0x18c0], R22 ;  /* 0x0018c01601007387 */ /* 0x0081e20000100a00 */
[----:B--2---:R-:W-:Y:S02]  /*48ec0*/  STL.64 [R1+0x18b8], R20 ;  /* 0x0018b81401007387 */ /* 0x004fe40000100a00 */
[----:B0-----:R-:W-:-:S02]  /*48ed0*/  IMAD.MOV.U32 R22, RZ, RZ, R8 ;  /* 0x000000ffff167224 */ /* 0x001fc400078e0008 */
[----:B----4-:R-:W-:-:S05]  /*48ee0*/  IMAD.MOV.U32 R23, RZ, RZ, R5 ;  /* 0x000000ffff177224 */ /* 0x010fca00078e0005 */
[----:B------:R-:W-:Y:S01]  /*48ef0*/  STL.64 [R1+0x18d8], R22 ;  /* 0x0018d81601007387 */ /* 0x000fe20000100a00 */
[----:B------:R-:W2:Y:S02]  /*48f00*/  LDL.LU R27, [R1+0xf54] ;  /* 0x000f5400011b7983 */ /* 0x000ea40000300800 */
[----:B------:R-:W2:Y:S02]  /*48f10*/  LDL.LU R26, [R1+0xf4c] ;  /* 0x000f4c00011a7983 */ /* 0x000ea40000300800 */
[----:B------:R-:W3:Y:S01]  /*48f20*/  LDL.LU R25, [R1+0xf44] ;  /* 0x000f440001197983 */ /* 0x000ee20000300800 */
[----:B------:R-:W3:Y:S04]  /*48f30*/  LDL.LU R24, [R1+0xd5c] ;  /* 0x000d5c0001187983 */ /* 0x000ee80000300800 */
[----:B--2---:R0:W-:Y:S01]  /*48f40*/  STL.64 [R1+0x1890], R26 ;  /* 0x0018901a01007387 */ /* 0x0041e20000100a00 */
[----:B---3--:R1:W-:Y:S02]  /*48f50*/  STL.64 [R1+0x1888], R24 ;  /* 0x0018881801007387 */ /* 0x0083e40000100a00 */
        /* <DEDUP_REMOVED lines=16> */
[----:B--2---:R3:W-:Y:S01]  /*49060*/  STL.64 [R1+0x18e8], R26 ;  /* 0x0018e81a01007387 */ /* 0x0047e20000100a00 */
[----:B------:R0:W-:Y:S02]  /*49070*/  STL.64 [R1+0x18e0], R24 ;  /* 0x0018e01801007387 */ /* 0x0001e40000100a00 */
[----:B---3--:R-:W-:Y:S02]  /*49080*/  IMAD.MOV.U32 R26, RZ, RZ, R28 ;  /* 0x000000ffff1a7224 */ /* 0x008fe400078e001c */
[----:B0-----:R-:W-:Y:S02]  /*49090*/  IMAD.MOV.U32 R24, RZ, RZ, R2 ;  /* 0x000000ffff187224 */ /* 0x001fe400078e0002 */
[----:B----4-:R-:W-:Y:S02]  /*490a0*/  IMAD.MOV.U32 R25, RZ, RZ, R29 ;  /* 0x000000ffff197224 */ /* 0x010fe400078e001d */
[----:B------:R-:W-:Y:S01]  /*490b0*/  IMAD.MOV.U32 R27, RZ, RZ, R0 ;  /* 0x000000ffff1b7224 */ /* 0x000fe200078e0000 */
[----:B------:R-:W2:Y:S01]  /*490c0*/  LDL.LU R2, [R1+0x18f0] ;  /* 0x0018f00001027983 */ /* 0x000ea20000300800 */
[----:B------:R-:W3:Y:S02]  /*490d0*/  LDL.LU R5, [R1+0xf3c] ;  /* 0x000f3c0001057983 */ /* 0x000ee40000300800 */
[----:B------:R-:W4:Y:S02]  /*490e0*/  LDL.LU R9, [R1+0xf60] ;  /* 0x000f600001097983 */ /* 0x000f240000300800 */
[----:B------:R-:W2:Y:S01]  /*490f0*/  LDL.LU R4, [R1+0xf34] ;  /* 0x000f340001047983 */ /* 0x000ea20000300800 */
[----:B------:R-:W2:Y:S01]  /*49100*/  LDL.LU R8, [R1+0xf58] ;  /* 0x000f580001087983 */ /* 0x000ea20000300800 */
[----:B------:R-:W2:Y:S01]  /*49110*/  LDL.LU R13, [R1+0xf2c] ;  /* 0x000f2c00010d7983 */ /* 0x000ea20000300800 */
[C---:B------:R-:W-:Y:S01]  /*49120*/  HMMA.16816.F32.BF16 R20, R16.reuse, R22, R24 ;  /* 0x000000161014723c */ /* 0x040fe20000041818 */
[----:B------:R-:W2:Y:S01]  /*49130*/  LDL.LU R12, [R1+0xf50] ;  /* 0x000f5000010c7983 */ /* 0x000ea20000300800 */
[----:B------:R-:W2:Y:S01]  /*49140*/  LDL.LU R3, [R1+0xf24] ;  /* 0x000f240001037983 */ /* 0x000ea20000300800 */
[----:B------:R-:W2:Y:S02]  /*49150*/  LDL.LU R29, [R1+0xf48] ;  /* 0x000f4800011d7983 */ /* 0x000ea40000300800 */
[----:B------:R-:W2:Y:S02]  /*49160*/  LDL.LU R28, [R1+0xf1c] ;  /* 0x000f1c00011c7983 */ /* 0x000ea40000300800 */
[----:B------:R-:W2:Y:S01]  /*49170*/  LDL.LU R0, [R1+0xf40] ;  /* 0x000f400001007983 */ /* 0x000ea20000300800 */
[----:B------:R-:W2:Y:S01]  /*49180*/  LDL.LU.64 R26, [R1+0x18e8] ;  /* 0x0018e800011a7983 */ /* 0x000ea20000300a00 */
[----:B------:R-:W2:Y:S11]  /*49190*/  LDL.LU.64 R24, [R1+0x18e0] ;  /* 0x0018e00001187983 */ /* 0x000eb60000300a00 */
[----:B------:R-:W-:Y:S03]  /*491a0*/  @!UPT UIADD3 URZ, URZ, URZ, URZ ;  /* 0x0000003f3f3ff290 */ /* 0x000fe6000fffe03f */
        /* <DEDUP_REMOVED lines=18> */
[----:B------:R-:W3:Y:S01]  /*492d0*/  LDL R15, [R1+0x1770] ;  /* 0x00177000010f7983 */ /* 0x000ee20000100800 */
[C---:B--2---:R-:W-:Y:S08]  /*492e0*/  HMMA.16816.F32.BF16 R20, R16.reuse, R10, R20 ;  /* 0x0000000a1014723c */ /* 0x044ff00000041814 */
[----:B------:R-:W-:Y:S11]  /*492f0*/  HMMA.16816.F32.BF16 R16, R16, R6, R24 ;  /* 0x000000061010723c */ /* 0x000ff60000041818 */
[----:B------:R-:W-:Y:S04]  /*49300*/  @!UPT UIADD3 URZ, URZ, URZ, URZ ;  /* 0x0000003f3f3ff290 */ /* 0x000fe8000fffe03f */
[----:B------:R-:W-:Y:S01]  /*49310*/  STL.64 [R1+0xe0], R20 ;  /* 0x0000e01401007387 */ /* 0x000fe20000100a00 */
[----:B------:R0:W-:Y:S03]  /*49320*/  STL.64 [R1+0xe8], R22 ;  /* 0x0000e81601007387 */ /* 0x0001e60000100a00 */
[----:B0-----:R-:W2:Y:S01]  /*49330*/  LDL.LU.64 R22, [R1+0x18a0] ;  /* 0x0018a00001167983 */ /* 0x001ea20000300a00 */
[----:B------:R-:W2:Y:S02]  /*49340*/  LDL.LU.64 R20, [R1+0x1898] ;  /* 0x0018980001147983 */ /* 0x000ea40000300a00 */
[----:B------:R-:W3:Y:S02]  /*49350*/  LDL.LU.64 R26, [R1+0x1890] ;  /* 0x00189000011a7983 */ /* 0x000ee40000300a00 */
[----:B------:R-:W3:Y:S02]  /*49360*/  LDL.LU.64 R24, [R1+0x1888] ;  /* 0x0018880001187983 */ /* 0x000ee40000300a00 */
[----:B------:R-:W-:-:S04]  /*49370*/  IMAD.MOV.U32 R11, RZ, RZ, c[0x0][0x188] ;  /* 0x00006200ff0b7624 */ /* 0x000fc800078e00ff */
[----:B------:R-:W-:Y:S02]  /*49380*/  IMAD.SHL.U32 R11, R11, 0x40, RZ ;  /* 0x000000400b0b7824 */ /* 0x000fe400078e00ff */
[----:B------:R-:W-:Y:S02]  /*49390*/  IMAD.MOV.U32 R6, RZ, RZ, R19 ;  /* 0x000000ffff067224 */ /* 0x000fe400078e0013 */
[----:B------:R-:W-:Y:S02]  /*493a0*/  IMAD.SHL.U32 R11, R11, 0x2, RZ ;  /* 0x000000020b0b7824 */ /* 0x000fe400078e00ff */
[----:B------:R-:W-:Y:S01]  /*493b0*/  IMAD.MOV.U32 R7, RZ, RZ, R18 ;  /* 0x000000ffff077224 */ /* 0x000fe200078e0012 */
[----:B------:R-:W-:Y:S01]  /*493c0*/  STL.64 [R1+0xd0], R16 ;  /* 0x0000d01001007387 */ /* 0x000fe20000100a00 */
[----:B------:R-:W-:Y:S01]  /*493d0*/  STL.64 [R1+0xd8], R18 ;  /* 0x0000d81201007387 */ /* 0x000fe20000100a00 */
[----:B--2---:R-:W-:Y:S02]  /*493e0*/  IADD3 R20, R20, 0x1, RZ ;  /* 0x0000000114147810 */ /* 0x004fe40007ffe0ff */
[----:B------:R-:W-:-:S02]  /*493f0*/  IADD3 R21, P6, R21, R11, RZ ;  /* 0x0000000b15157210 */ /* 0x000fc40007fde0ff */
[-C--:B------:R-:W-:Y:S02]  /*49400*/  IADD3 R22, P1, R22, R11.reuse, RZ ;  /* 0x0000000b16167210 */ /* 0x080fe40007f3e0ff */
[-C--:B------:R-:W-:Y:S02]  /*49410*/  IADD3 R23, P2, R23, R11.reuse, RZ ;  /* 0x0000000b17177210 */ /* 0x080fe40007f5e0ff */
[-C--:B---3--:R-:W-:Y:S01]  /*49420*/  IADD3 R27, P3, R27, R11.reuse, RZ ;  /* 0x0000000b1b1b7210 */ /* 0x088fe20007f7e0ff */
[----:B------:R-:W-:Y:S01]  /*49430*/  STL [R1+0xd68], R20 ;  /* 0x000d681401007387 */ /* 0x000fe20000100800 */
[----:B------:R-:W-:Y:S02]  /*49440*/  STL [R1+0x17ec], R6 ;  /* 0x0017ec0601007387 */ /* 0x000fe40000100800 */
[----:B------:R-:W-:Y:S01]  /*49450*/  STL [R1+0x17e8], R7 ;  /* 0x0017e80701007387 */ /* 0x000fe20000100800 */
[-C--:B------:R-:W-:Y:S01]  /*49460*/  IADD3 R26, P4, R26, R11.reuse, RZ ;  /* 0x0000000b1a1a7210 */ /* 0x080fe20007f9e0ff */
[----:B------:R-:W-:Y:S01]  /*49470*/  STL [R1+0xd60], R21 ;  /* 0x000d601501007387 */ /* 0x000fe20000100800 */
[-C--:B------:R-:W-:Y:S01]  /*49480*/  IADD3 R25, P5, R25, R11.reuse, RZ ;  /* 0x0000000b19197210 */ /* 0x080fe20007fbe0ff */
[----:B------:R-:W-:Y:S02]  /*49490*/  STL [R1+0xf64], R22 ;  /* 0x000f641601007387 */ /* 0x000fe40000100800 */
[--C-:B------:R-:W-:Y:S01]  /*494a0*/  IMAD.X R24, R24, 0x1, R2.reuse, P6 ;  /* 0x0000000118187824 */ /* 0x100fe200030e0602 */
[----:B------:R-:W-:Y:S01]  /*494b0*/  STL [R1+0xf5c], R23 ;  /* 0x000f5c1701007387 */ /* 0x000fe20000100800 */
[-C--:B------:R-:W-:Y:S01]  /*494c0*/  IADD3 R5, P6, R5, R11.reuse, RZ ;  /* 0x0000000b05057210 */ /* 0x080fe20007fde0ff */
[----:B------:R-:W-:Y:S02]  /*494d0*/  STL [R1+0xf54], R27 ;  /* 0x000f541b01007387 */ /* 0x000fe40000100800 */
[--C-:B----4-:R-:W-:Y:S01]  /*494e0*/  IMAD.X R9, R9, 0x1, R2.reuse, P1 ;  /* 0x0000000109097824 */ /* 0x110fe200008e0602 */
[----:B------:R-:W-:Y:S01]  /*494f0*/  STL [R1+0xf4c], R26 ;  /* 0x000f4c1a01007387 */ /* 0x000fe20000100800 */
[-C--:B------:R-:W-:Y:S01]  /*49500*/  IADD3 R4, P1, R4, R11.reuse, RZ ;  /* 0x0000000b04047210 */ /* 0x080fe20007f3e0ff */
[----:B------:R-:W-:Y:S02]  /*49510*/  STL [R1+0xf44], R25 ;  /* 0x000f441901007387 */ /* 0x000fe40000100800 */
[--C-:B------:R-:W-:Y:S01]  /*49520*/  IMAD.X R8, R8, 0x1, R2.reuse, P2 ;  /* 0x0000000108087824 */ /* 0x100fe200010e0602 */
[----:B------:R-:W-:Y:S01]  /*49530*/  STL [R1+0xd5c], R24 ;  /* 0x000d5c1801007387 */ /* 0x000fe20000100800 */
[-C--:B------:R-:W-:Y:S01]  /*49540*/  IADD3 R13, P2, R13, R11.reuse, RZ ;  /* 0x0000000b0d0d7210 */ /* 0x080fe20007f5e0ff */
[----:B------:R-:W-:Y:S02]  /*49550*/  STL [R1+0xf3c], R5 ;  /* 0x000f3c0501007387 */ /* 0x000fe40000100800 */
[--C-:B------:R-:W-:Y:S01]  /*49560*/  IMAD.X R12, R12, 0x1, R2.reuse, P3 ;  /* 0x000000010c0c7824 */ /* 0x100fe200018e0602 */
[----:B------:R-:W-:Y:S01]  /*49570*/  STL [R1+0xf60], R9 ;  /* 0x000f600901007387 */ /* 0x000fe20000100800 */
[-C--:B------:R-:W-:Y:S01]  /*49580*/  IADD3 R3, P3, R3, R11.reuse, RZ ;  /* 0x0000000b03037210 */ /* 0x080fe20007f7e0ff */
[----:B------:R-:W-:Y:S02]  /*49590*/  STL [R1+0xf34], R4 ;  /* 0x000f340401007387 */ /* 0x000fe40000100800 */
[----:B------:R-:W-:Y:S02]  /*495a0*/  STL [R1+0xf58], R8 ;  /* 0x000f580801007387 */ /* 0x000fe40000100800 */
[--C-:B------:R-:W-:Y:S01]  /*495b0*/  IMAD.X R29, R29, 0x1, R2.reuse, P4 ;  /* 0x000000011d1d7824 */ /* 0x100fe200020e0602 */
[----:B------:R-:W-:Y:S01]  /*495c0*/  STL [R1+0xf2c], R13 ;  /* 0x000f2c0d01007387 */ /* 0x000fe20000100800 */
[----:B------:R-:W-:Y:S01]  /*495d0*/  IADD3 R28, P4, R28, R11, RZ ;  /* 0x0000000b1c1c7210 */ /* 0x000fe20007f9e0ff */
[----:B------:R-:W-:Y:S02]  /*495e0*/  STL [R1+0xf50], R12 ;  /* 0x000f500c01007387 */ /* 0x000fe40000100800 */
[----:B------:R-:W-:Y:S01]  /*495f0*/  STL [R1+0xf24], R3 ;  /* 0x000f240301007387 */ /* 0x000fe20000100800 */
[----:B------:R0:W-:Y:S01]  /*49600*/  STL [R1+0x1880], R2 ;  /* 0x0018800201007387 */ /* 0x0001e20000100800 */
[----:B------:R-:W-:-:S02]  /*49610*/  IMAD.X R0, R0, 0x1, R2, P5 ;  /* 0x0000000100007824 */ /* 0x000fc400028e0602 */
[----:B------:R-:W-:Y:S01]  /*49620*/  STL [R1+0xf48], R29 ;  /* 0x000f481d01007387 */ /* 0x000fe20000100800 */
[----:B0-----:R-:W2:Y:S01]  /*49630*/  LDL.LU R2, [R1+0xf14] ;  /* 0x000f140001027983 */ /* 0x001ea20000300800 */
[----:B------:R-:W-:Y:S02]  /*49640*/  STL [R1+0xf1c], R28 ;  /* 0x000f1c1c01007387 */ /* 0x000fe40000100800 */
[----:B------:R-:W3:Y:S02]  /*49650*/  LDL.LU R7, [R1+0xf04] ;  /* 0x000f040001077983 */ /* 0x000ee40000300800 */
[----:B------:R-:W-:Y:S01]  /*49660*/  STL [R1+0xf40], R0 ;  /* 0x000f400001007387 */ /* 0x000fe20000100800 */
[----:B---3--:R0:W-:Y:S04]  /*49670*/  STL [R1+0x1874], R7 ;  /* 0x0018740701007387 */ /* 0x0081e80000100800 */
[----:B0-----:R-:W3:Y:S04]  /*49680*/  LDL.LU R7, [R1+0xf30] ;  /* 0x000f300001077983 */ /* 0x001ee80000300800 */
[----:B---3--:R0:W-:Y:S04]  /*49690*/  STL [R1+0x1878], R7 ;  /* 0x0018780701007387 */ /* 0x0081e80000100800 */
[----:B0-----:R-:W3:Y:S01]  /*496a0*/  LDL.LU R7, [R1+0xf0c] ;  /* 0x000f0c0001077983 */ /* 0x001ee20000300800 */
[----:B------:R-:W-:-:S02]  /*496b0*/  ISETP.NE.U32.AND P0, PT, R20, R15, PT ;  /* 0x0000000f1400720c */ /* 0x000fc40003f05070 */
[----:B--2---:R-:W-:Y:S01]  /*496c0*/  IADD3 R2, P5, R2, R11, RZ ;  /* 0x0000000b02027210 */ /* 0x004fe20007fbe0ff */
[----:B---3--:R0:W-:Y:S04]  /*496d0*/  STL [R1+0x187c], R7 ;  /* 0x00187c0701007387 */ /* 0x0081e80000100800 */
[----:B0-----:R-:W2:Y:S01]  /*496e0*/  LDL.LU R7, [R1+0xf38] ;  /* 0x000f380001077983 */ /* 0x001ea20000300800 */
[----:B------:R-:W3:Y:S02]  /*496f0*/  LDL.LU R6, [R1+0xf28] ;  /* 0x000f280001067983 */ /* 0x000ee40000300800 */
[----:B------:R-:W4:Y:S02]  /*49700*/  LDL.LU R16, [R1+0xefc] ;  /* 0x000efc0001107983 */ /* 0x000f240000300800 */
        /* <DEDUP_REMOVED lines=24> */
[----:B------:R0:W-:Y:S02]  /*49890*/  STL [R1+0xf14], R2 ;  /* 0x000f140201007387 */ /* 0x0001e40000100800 */
[----:B0-----:R-:W2:Y:S02]  /*498a0*/  LDL.LU R2, [R1+0x1880] ;  /* 0x0018800001027983 */ /* 0x001ea40000300800 */
[----:B--2---:R-:W-:-:S05]  /*498b0*/  IMAD.X R7, R7, 0x1, R2, P6 ;  /* 0x0000000107077824 */ /* 0x004fca00030e0602 */
[----:B------:R0:W-:Y:S04]  /*498c0*/  STL [R1+0xf38], R7 ;  /* 0x000f380701007387 */ /* 0x0001e80000100800 */
[----:B0-----:R-:W2:Y:S02]  /*498d0*/  LDL.LU R7, [R1+0x187c] ;  /* 0x00187c0001077983 */ /* 0x001ea40000300800 */
[----:B--2---:R-:W-:-:S05]  /*498e0*/  IADD3 R7, P6, R7, R11, RZ ;  /* 0x0000000b07077210 */ /* 0x004fca0007fde0ff */
[----:B------:R0:W-:Y:S04]  /*498f0*/  STL [R1+0xf0c], R7 ;  /* 0x000f0c0701007387 */ /* 0x0001e80000100800 */
[----:B0-----:R-:W2:Y:S02]  /*49900*/  LDL.LU R7, [R1+0x1878] ;  /* 0x0018780001077983 */ /* 0x001ea40000300800 */
[----:B--2---:R-:W-:-:S05]  /*49910*/  IMAD.X R7, R7, 0x1, R2, P1 ;  /* 0x0000000107077824 */ /* 0x004fca00008e0602 */
[----:B------:R0:W-:Y:S04]  /*49920*/  STL [R1+0xf30], R7 ;  /* 0x000f300701007387 */ /* 0x0001e80000100800 */
[----:B0-----:R-:W2:Y:S01]  /*49930*/  LDL.LU R7, [R1+0x1874] ;  /* 0x0018740001077983 */ /* 0x001ea20000300800 */
[--C-:B---3--:R-:W-:Y:S01]  /*49940*/  IMAD.X R6, R6, 0x1, R2.reuse, P2 ;  /* 0x0000000106067824 */ /* 0x108fe200010e0602 */
[-C--:B----4-:R-:W-:Y:S01]  /*49950*/  IADD3 R16, P2, R16, R11.reuse, RZ ;  /* 0x0000000b10107210 */ /* 0x090fe20007f5e0ff */
[--C-:B------:R-:W-:Y:S01]  /*49960*/  IMAD.X R17, R17, 0x1, R2.reuse, P3 ;  /* 0x0000000111117824 */ /* 0x100fe200018e0602 */
[-C--:B------:R-:W-:Y:S01]  /*49970*/  IADD3 R18, P3, R18, R11.reuse, RZ ;  /* 0x0000000b12127210 */ /* 0x080fe20007f7e0ff */
        /* <DEDUP_REMOVED lines=16> */
[----:B------:R-:W-:Y:S01]  /*49a80*/  IMAD.X R28, R28, 0x1, R2, P2 ;  /* 0x000000011c1c7824 */ /* 0x000fe200010e0602 */
[----:B------:R-:W-:-:S02]  /*49a90*/  IADD3 R0, P2, R0, R11, RZ ;  /* 0x0000000b00007210 */ /* 0x000fc40007f5e0ff */
[----:B--2---:R-:W-:-:S05]  /*49aa0*/  IADD3 R7, P1, R7, R11, RZ ;  /* 0x0000000b07077210 */ /* 0x004fca0007f3e0ff */
[----:B------:R-:W-:Y:S01]  /*49ab0*/  STL [R1+0xf04], R7 ;  /* 0x000f040701007387 */ /* 0x000fe20000100800 */
[----:B------:R-:W-:Y:S02]  /*49ac0*/  STL [R1+0xf28], R6 ;  /* 0x000f280601007387 */ /* 0x000fe40000100800 */
[----:B------:R-:W-:Y:S02]  /*49ad0*/  STL [R1+0xefc], R16 ;  /* 0x000efc1001007387 */ /* 0x000fe40000100800 */
[----:B------:R-:W-:Y:S01]  /*49ae0*/  STL [R1+0xf20], R17 ;  /* 0x000f201101007387 */ /* 0x000fe20000100800 */
[----:B------:R-:W-:Y:S01]  /*49af0*/  STL [R1+0xef4], R18 ;  /* 0x000ef41201007387 */ /* 0x000fe20000100800 */
[----:B------:R-:W-:Y:S02]  /*49b00*/  STL [R1+0xf18], R19 ;  /* 0x000f181301007387 */ /* 0x000fe40000100800 */
[----:B------:R-:W-:Y:S02]  /*49b10*/  STL [R1+0xeec], R10 ;  /* 0x000eec0a01007387 */ /* 0x000fe40000100800 */
[--C-:B------:R-:W-:Y:S01]  /*49b20*/  IMAD.X R22, R22, 0x1, R2.reuse, P1 ;  /* 0x0000000116167824 */ /* 0x100fe200008e0602 */
[----:B------:R-:W-:Y:S01]  /*49b30*/  STL [R1+0xf10], R14 ;  /* 0x000f100e01007387 */ /* 0x000fe20000100800 */
[----:B------:R-:W-:Y:S01]  /*49b40*/  IADD3 R23, P1, R23, R11, RZ ;  /* 0x0000000b17177210 */ /* 0x000fe20007f3e0ff */
[----:B------:R-:W-:Y:S02]  /*49b50*/  STL [R1+0xee4], R15 ;  /* 0x000ee40f01007387 */ /* 0x000fe40000100800 */
[----:B------:R-:W-:Y:S01]  /*49b60*/  STL [R1+0xf08], R20 ;  /* 0x000f081401007387 */ /* 0x000fe20000100800 */
[----:B------:R-:W-:Y:S01]  /*49b70*/  STL [R1+0xedc], R21 ;  /* 0x000edc1501007387 */ /* 0x000fe20000100800 */
[----:B------:R-:W-:Y:S02]  /*49b80*/  STL [R1+0xf00], R22 ;  /* 0x000f001601007387 */ /* 0x000fe40000100800 */
[----:B------:R-:W-:Y:S02]  /*49b90*/  STL [R1+0xed4], R23 ;  /* 0x000ed41701007387 */ /* 0x000fe40000100800 */
[----:B------:R-:W-:Y:S01]  /*49ba0*/  STL [R1+0xef8], R27 ;  /* 0x000ef81b01007387 */ /* 0x000fe20000100800 */
[----:B------:R-:W-:Y:S01]  /*49bb0*/  STL [R1+0xecc], R26 ;  /* 0x000ecc1a01007387 */ /* 0x000fe20000100800 */
[----:B------:R-:W-:Y:S02]  /*49bc0*/  STL [R1+0xef0], R25 ;  /* 0x000ef01901007387 */ /* 0x000fe40000100800 */
[----:B------:R-:W-:Y:S02]  /*49bd0*/  STL [R1+0xec4], R24 ;  /* 0x000ec41801007387 */ /* 0x000fe40000100800 */
[----:B------:R-:W-:Y:S01]  /*49be0*/  STL [R1+0xee8], R5 ;  /* 0x000ee80501007387 */ /* 0x000fe20000100800 */
[----:B------:R-:W-:Y:S01]  /*49bf0*/  STL [R1+0xebc], R9 ;  /* 0x000ebc0901007387 */ /* 0x000fe20000100800 */
[----:B------:R-:W-:-:S02]  /*49c00*/  IMAD.X R3, R3, 0x1, R2, P1 ;  /* 0x0000000103037824 */ /* 0x000fc400008e0602 */
[----:B------:R-:W-:Y:S02]  /*49c10*/  STL [R1+0xee0], R4 ;  /* 0x000ee00401007387 */ /* 0x000fe40000100800 */
[----:B------:R-:W-:Y:S01]  /*49c20*/  STL [R1+0xeb4], R8 ;  /* 0x000eb40801007387 */ /* 0x000fe20000100800 */
[----:B------:R-:W-:Y:S01]  /*49c30*/  IADD3 R29, P1, R29, R11, RZ ;  /* 0x0000000b1d1d7210 */ /* 0x000fe20007f3e0ff */
[----:B------:R-:W-:Y:S01]  /*49c40*/  STL [R1+0xed8], R13 ;  /* 0x000ed80d01007387 */ /* 0x000fe20000100800 */
[----:B------:R-:W-:Y:S02]  /*49c50*/  STL [R1+0xeac], R12 ;  /* 0x000eac0c01007387 */ /* 0x000fe40000100800 */
[----:B------:R-:W-:Y:S02]  /*49c60*/  STL [R1+0xed0], R3 ;  /* 0x000ed00301007387 */ /* 0x000fe40000100800 */
[----:B------:R0:W-:Y:S01]  /*49c70*/  STL [R1+0xe9c], R0 ;  /* 0x000e9c0001007387 */ /* 0x0001e20000100800 */
[----:B------:R-:W-:Y:S04]  /*49c80*/  STL [R1+0xea4], R29 ;  /* 0x000ea41d01007387 */ /* 0x000fe80000100800 */
[----:B0-----:R-:W2:Y:S01]  /*49c90*/  LDL.LU R0, [R1+0xec0] ;  /* 0x000ec00001007983 */ /* 0x001ea20000300800 */
[----:B------:R-:W-:Y:S02]  /*49ca0*/  STL [R1+0xec8], R28 ;  /* 0x000ec81c01007387 */ /* 0x000fe40000100800 */
[----:B------:R-:W3:Y:S02]  /*49cb0*/  LDL.LU R7, [R1+0xeb0] ;  /* 0x000eb00001077983 */ /* 0x000ee40000300800 */
[----:B---3--:R0:W-:Y:S04]  /*49cc0*/  STL [R1+0x1868], R7 ;  /* 0x0018680701007387 */ /* 0x0081e80000100800 */
[----:B0-----:R-:W3:Y:S04]  /*49cd0*/  LDL.LU R7, [R1+0xe8c] ;  /* 0x000e8c0001077983 */ /* 0x001ee80000300800 */
[----:B---3--:R0:W-:Y:S04]  /*49ce0*/  STL [R1+0x186c], R7 ;  /* 0x00186c0701007387 */ /* 0x0081e80000100800 */
[----:B0-----:R-:W3:Y:S01]  /*49cf0*/  LDL.LU R7, [R1+0xeb8] ;  /* 0x000eb80001077983 */ /* 0x001ee20000300800 */
[----:B--2---:R-:W-:-:S03]  /*49d00*/  IMAD.X R0, R0, 0x1, R2, P3 ;  /* 0x0000000100007824 */ /* 0x004fc600018e0602 */
        /* <DEDUP_REMOVED lines=27> */
[----:B------:R0:W-:Y:S02]  /*49ec0*/  STL [R1+0xec0], R0 ;  /* 0x000ec00001007387 */ /* 0x0001e40000100800 */
[----:B0-----:R-:W3:Y:S01]  /*49ed0*/  LDL.LU R0, [R1+0xe48] ;  /* 0x000e480001007983 */ /* 0x001ee20000300800 */
[----:B--2---:R-:W-:-:S05]  /*49ee0*/  IADD3 R7, P3, R7, R11, RZ ;  /* 0x0000000b07077210 */ /* 0x004fca0007f7e0ff */
[----:B------:R0:W-:Y:S04]  /*49ef0*/  STL [R1+0xe94], R7 ;  /* 0x000e940701007387 */ /* 0x0001e80000100800 */
[----:B0-----:R-:W2:Y:S02]  /*49f00*/  LDL.LU R7, [R1+0x1870] ;  /* 0x0018700001077983 */ /* 0x001ea40000300800 */
[----:B--2---:R-:W-:-:S05]  /*49f10*/  IMAD.X R7, R7, 0x1, R2, P4 ;  /* 0x0000000107077824 */ /* 0x004fca00020e0602 */
[----:B------:R0:W-:Y:S04]  /*49f20*/  STL [R1+0xeb8], R7 ;  /* 0x000eb80701007387 */ /* 0x0001e80000100800 */
[----:B0-----:R-:W2:Y:S02]  /*49f30*/  LDL.LU R7, [R1+0x186c] ;  /* 0x00186c0001077983 */ /* 0x001ea40000300800 */
[----:B--2---:R-:W-:-:S05]  /*49f40*/  IADD3 R7, P4, R7, R11, RZ ;  /* 0x0000000b07077210 */ /* 0x004fca0007f9e0ff */
[----:B------:R0:W-:Y:S04]  /*49f50*/  STL [R1+0xe8c], R7 ;  /* 0x000e8c0701007387 */ /* 0x0001e80000100800 */
[----:B0-----:R-:W2:Y:S01]  /*49f60*/  LDL.LU R7, [R1+0x1868] ;  /* 0x0018680001077983 */ /* 0x001ea20000300800 */
[--C-:B----4-:R-:W-:Y:S01]  /*49f70*/  IMAD.X R16, R16, 0x1, R2.reuse, P6 ;  /* 0x0000000110107824 */ /* 0x110fe200030e0602 */
[-C--:B---3--:R-:W-:Y:S01]  /*49f80*/  IADD3 R17, P6, R17, R11.reuse, RZ ;  /* 0x0000000b11117210 */ /* 0x088fe20007fde0ff */
        /* <DEDUP_REMOVED lines=18> */
[----:B--2---:R-:W-:Y:S01]  /*4a0b0*/  IMAD.X R7, R7, 0x1, R2, P5 ;  /* 0x0000000107077824 */ /* 0x004fe200028e0602 */
[----:B------:R-:W-:-:S04]  /*4a0c0*/  IADD3 R6, P5, R6, R11, RZ ;  /* 0x0000000b06067210 */ /* 0x000fc80007fbe0ff */
[----:B------:R-:W-:Y:S01]  /*4a0d0*/  STL [R1+0xeb0], R7 ;  /* 0x000eb00701007387 */ /* 0x000fe20000100800 */
[----:B------:R-:W-:Y:S02]  /*4a0e0*/  STL [R1+0xe84], R6 ;  /* 0x000e840601007387 */ /* 0x000fe40000100800 */
[----:B------:R-:W-:Y:S02]  /*4a0f0*/  STL [R1+0xea8], R16 ;  /* 0x000ea81001007387 */ /* 0x000fe40000100800 */
[----:B------:R-:W-:Y:S01]  /*4a100*/  STL [R1+0xe7c], R17 ;  /* 0x000e7c1101007387 */ /* 0x000fe20000100800 */
[----:B------:R-:W-:Y:S01]  /*4a110*/  STL [R1+0xea0], R18 ;  /* 0x000ea01201007387 */ /* 0x000fe20000100800 */
[----:B------:R-:W-:Y:S02]  /*4a120*/  STL [R1+0xe74], R19 ;  /* 0x000e741301007387 */ /* 0x000fe40000100800 */
[----:B------:R-:W-:Y:S02]  /*4a130*/  STL [R1+0xe98], R10 ;  /* 0x000e980a01007387 */ /* 0x000fe40000100800 */
[----:B------:R-:W-:Y:S02]  /*4a140*/  STL [R1+0xe6c], R14 ;  /* 0x000e6c0e01007387 */ /* 0x000fe40000100800 */
[--C-:B------:R-:W-:Y:S01]  /*4a150*/  IMAD.X R23, R23, 0x1, R2.reuse, P5 ;  /* 0x0000000117177824 */ /* 0x100fe200028e0602 */
[----:B------:R-:W-:Y:S01]  /*4a160*/  STL [R1+0xe90], R15 ;  /* 0x000e900f01007387 */ /* 0x000fe20000100800 */
[-C--:B------:R-:W-:Y:S01]  /*4a170*/  IADD3 R27, P5, R27, R11.reuse, RZ ;  /* 0x0000000b1b1b7210 */ /* 0x080fe20007fbe0ff */
        /* <DEDUP_REMOVED lines=11> */
[----:B------:R-:W-:Y:S02]  /*4a230*/  STL [R1+0xe3c], R4 ;  /* 0x000e3c0401007387 */ /* 0x000fe40000100800 */
[----:B------:R-:W-:Y:S02]  /*4a240*/  STL [R1+0xe60], R8 ;  /* 0x000e600801007387 */ /* 0x000fe40000100800 */
[----:B------:R-:W-:Y:S01]  /*4a250*/  STL [R1+0xe34], R13 ;  /* 0x000e340d01007387 */ /* 0x000fe20000100800 */
[----:B------:R0:W-:Y:S01]  /*4a260*/  STL [R1+0xe50], R28 ;  /* 0x000e501c01007387 */ /* 0x0001e20000100800 */
[----:B------:R-:W-:Y:S03]  /*4a270*/  STL [R1+0xe58], R12 ;  /* 0x000e580c01007387 */ /* 0x000fe60000100800 */
[----:B0-----:R-:W2:Y:S01]  /*4a280*/  LDL.LU R28, [R1+0xe1c] ;  /* 0x000e1c00011c7983 */ /* 0x001ea20000300800 */
[----:B------:R-:W-:Y:S02]  /*4a290*/  STL [R1+0xe2c], R3 ;  /* 0x000e2c0301007387 */ /* 0x000fe40000100800 */
[----:B------:R-:W3:Y:S01]  /*4a2a0*/  LDL.LU R7, [R1+0xe0c] ;  /* 0x000e0c0001077983 */ /* 0x000ee20000300800 */
[-C--:B------:R-:W-:Y:S01]  /*4a2b0*/  IADD3 R29, P5, R29, R11.reuse, RZ ;  /* 0x0000000b1d1d7210 */ /* 0x080fe20007fbe0ff */
[----:B------:R-:W-:Y:S01]  /*4a2c0*/  IMAD.X R0, R0, 0x1, R2, P6 ;  /* 0x0000000100007824 */ /* 0x000fe200030e0602 */
[----:B---3--:R0:W-:Y:S03]  /*4a2d0*/  STL [R1+0x185c], R7 ;  /* 0x00185c0701007387 */ /* 0x0081e60000100800 */
[----:B------:R-:W-:Y:S01]  /*4a2e0*/  STL [R1+0xe24], R29 ;  /* 0x000e241d01007387 */ /* 0x000fe20000100800 */
[----:B0-----:R-:W3:Y:S01]  /*4a2f0*/  LDL.LU R7, [R1+0xe38] ;  /* 0x000e380001077983 */ /* 0x001ee20000300800 */
[----:B------:R-:W-:Y:S03]  /*4a300*/  STL [R1+0xe48], R0 ;  /* 0x000e480001007387 */ /* 0x000fe60000100800 */
[----:B---3--:R0:W-:Y:S04]  /*4a310*/  STL [R1+0x1860], R7 ;  /* 0x0018600701007387 */ /* 0x0081e80000100800 */
[----:B0-----:R-:W3:Y:S01]  /*4a320*/  LDL.LU R7, [R1+0xe14] ;  /* 0x000e140001077983 */ /* 0x001ee20000300800 */
[----:B--2---:R-:W-:-:S03]  /*4a330*/  IADD3 R28, P6, R28, R11, RZ ;  /* 0x0000000b1c1c7210 */ /* 0x004fc60007fde0ff */
        /* <DEDUP_REMOVED lines=26> */
[----:B------:R0:W-:Y:S02]  /*4a4e0*/  STL [R1+0xe1c], R28 ;  /* 0x000e1c1c01007387 */ /* 0x0001e40000100800 */
[----:B------:R-:W3:Y:S01]  /*4a4f0*/  LDL.LU R29, [R1+0xdd0] ;  /* 0x000dd000011d7983 */ /* 0x000ee20000300800 */
[----:B0-----:R-:W3:Y:S01]  /*4a500*/  LDL.LU R28, [R1+0xda4] ;  /* 0x000da400011c7983 */ /* 0x001ee20000300800 */
        /* <DEDUP_REMOVED lines=24> */
[----:B------:R-:W-:Y:S01]  /*4a690*/  IADD3 R9, P5, R9, R11, RZ ;  /* 0x0000000b09097210 */ /* 0x000fe20007fbe0ff */
[----:B------:R-:W-:-:S02]  /*4a6a0*/  IMAD.X R0, R0, 0x1, R2, P1 ;  /* 0x0000000100007824 */ /* 0x000fc400008e0602 */
[----:B------:R-:W-:Y:S01]  /*4a6b0*/  IMAD.X R4, R4, 0x1, R2, P6 ;  /* 0x0000000104047824 */ /* 0x000fe200030e0602 */
[-C--:B------:R-:W-:Y:S02]  /*4a6c0*/  IADD3 R8, P6, R8, R11.reuse, RZ ;  /* 0x0000000b08087210 */ /* 0x080fe40007fde0ff */
[-C--:B------:R-:W-:Y:S02]  /*4a6d0*/  IADD3 R13, P1, R13, R11.reuse, RZ ;  /* 0x0000000b0d0d7210 */ /* 0x080fe40007f3e0ff */
        /* <DEDUP_REMOVED lines=22> */
[----:B------:R0:W-:Y:S02]  /*4a840*/  STL [R1+0xde0], R0 ;  /* 0x000de00001007387 */ /* 0x0001e40000100800 */
[----:B------:R-:W-:-:S02]  /*4a850*/  IMAD.X R12, R12, 0x1, R2, P2 ;  /* 0x000000010c0c7824 */ /* 0x000fc400010e0602 */
[----:B------:R-:W-:Y:S01]  /*4a860*/  STL [R1+0xde8], R4 ;  /* 0x000de80401007387 */ /* 0x000fe20000100800 */
[----:B0-----:R-:W2:Y:S01]  /*4a870*/  LDL.LU R0, [R1+0xdc8] ;  /* 0x000dc80001007983 */ /* 0x001ea20000300800 */
[----:B------:R-:W-:Y:S02]  /*4a880*/  STL [R1+0xdbc], R8 ;  /* 0x000dbc0801007387 */ /* 0x000fe40000100800 */
[----:B------:R-:W-:Y:S02]  /*4a890*/  STL [R1+0xdb4], R13 ;  /* 0x000db40d01007387 */ /* 0x000fe40000100800 */
[----:B------:R-:W-:Y:S01]  /*4a8a0*/  STL [R1+0xdd8], R12 ;  /* 0x000dd80c01007387 */ /* 0x000fe20000100800 */
[----:B------:R-:W3:Y:S01]  /*4a8b0*/  LDL.LU R7, [R1+0xdb8] ;  /* 0x000db80001077983 */ /* 0x000ee20000300800 */
[----:B------:R-:W-:Y:S01]  /*4a8c0*/  IADD3 R3, P2, R3, R11, RZ ;  /* 0x0000000b03037210 */ /* 0x000fe20007f5e0ff */
[----:B------:R-:W-:-:S04]  /*4a8d0*/  IMAD.X R29, R29, 0x1, R2, P3 ;  /* 0x000000011d1d7824 */ /* 0x000fc800018e0602 */
[----:B------:R-:W-:Y:S04]  /*4a8e0*/  STL [R1+0xdac], R3 ;  /* 0x000dac0301007387 */ /* 0x000fe80000100800 */
[----:B---3--:R0:W-:Y:S01]  /*4a8f0*/  STL [R1+0x1850], R7 ;  /* 0x0018500701007387 */ /* 0x0081e20000100800 */
[----:B------:R-:W-:Y:S03]  /*4a900*/  STL [R1+0xdd0], R29 ;  /* 0x000dd01d01007387 */ /* 0x000fe60000100800 */
[----:B0-----:R-:W3:Y:S01]  /*4a910*/  LDL.LU R7, [R1+0xd94] ;  /* 0x000d940001077983 */ /* 0x001ee20000300800 */
[----:B------:R-:W-:-:S05]  /*4a920*/  IADD3 R28, P3, R28, R11, RZ ;  /* 0x0000000b1c1c7210 */ /* 0x000fca0007f7e0ff */
[----:B------:R-:W-:Y:S04]  /*4a930*/  STL [R1+0xda4], R28 ;  /* 0x000da41c01007387 */ /* 0x000fe80000100800 */
        /* <DEDUP_REMOVED lines=27> */
[----:B------:R-:W3:Y:S01]  /*4aaf0*/  LDL.LU R12, [R1+0xf7c] ;  /* 0x000f7c00010c7983 */ /* 0x000ee20000300800 */
[----:B------:R-:W3:Y:S01]  /*4ab00*/  LDL.LU R3, [R1+0x1744] ;  /* 0x0017440001037983 */ /* 0x000ee20000300800 */
[----:B------:R-:W3:Y:S02]  /*4ab10*/  LDL.LU R29, [R1+0xf78] ;  /* 0x000f7800011d7983 */ /* 0x000ee40000300800 */
[----:B------:R-:W3:Y:S01]  /*4ab20*/  LDL.LU R28, [R1+0x173c] ;  /* 0x00173c00011c7983 */ /* 0x000ee20000300800 */
        /* <DEDUP_REMOVED lines=15> */
[----:B------:R-:W-:Y:S01]  /*4ac20*/  IADD3 R14, P3, R14, R11, RZ ;  /* 0x0000000b0e0e7210 */ /* 0x000fe20007f7e0ff */
[--C-:B------:R-:W-:Y:S01]  /*4ac30*/  IMAD.X R15, R15, 0x1, R2.reuse, P4 ;  /* 0x000000010f0f7824 */ /* 0x100fe200020e0602 */
[----:B------:R-:W-:Y:S01]  /*4ac40*/  IADD3 R20, P4, R20, UR8, RZ ;  /* 0x0000000814147c10 */ /* 0x000fe2000ff9e0ff */
[--C-:B------:R-:W-:Y:S01]  /*4ac50*/  IMAD.X R21, R21, 0x1, R2.reuse, P5 ;  /* 0x0000000115157824 */ /* 0x100fe200028e0602 */
[----:B------:R-:W-:Y:S01]  /*4ac60*/  IADD3 R22, P5, R22, UR8, RZ ;  /* 0x0000000816167c10 */ /* 0x000fe2000ffbe0ff */
[--C-:B------:R-:W-:Y:S01]  /*4ac70*/  IMAD.X R26, R26, 0x1, R2.reuse, P1 ;  /* 0x000000011a1a7824 */ /* 0x100fe200008e0602 */
[----:B------:R-:W-:Y:S01]  /*4ac80*/  IADD3 R25, P1, R25, UR8, RZ ;  /* 0x0000000819197c10 */ /* 0x000fe2000ff3e0ff */
[--C-:B------:R-:W-:Y:S01]  /*4ac90*/  IMAD.X R24, R24, 0x1, R2.reuse, P2 ;  /* 0x0000000118187824 */ /* 0x100fe200010e0602 */
[----:B------:R-:W-:Y:S01]  /*4aca0*/  IADD3 R5, P2, R5, UR8, RZ ;  /* 0x0000000805057c10 */ /* 0x000fe2000ff5e0ff */
[----:B------:R-:W-:Y:S01]  /*4acb0*/  IMAD.X R9, R9, 0x1, R2, P3 ;  /* 0x0000000109097824 */ /* 0x000fe200018e0602 */
[----:B------:R-:W-:-:S02]  /*4acc0*/  IADD3 R4, P3, R4, UR8, RZ ;  /* 0x0000000804047c10 */ /* 0x000fc4000ff7e0ff */
[----:B------:R-:W-:Y:S01]  /*4acd0*/  IADD3.X R8, R8, UR5, RZ, P4, !PT ;  /* 0x0000000508087c10 */ /* 0x000fe2000a7fe4ff */
[----:B------:R-:W-:Y:S01]  /*4ace0*/  IADD3 R13, P4, R13, UR8, RZ ;  /* 0x000000080d0d7c10 */ /* 0x000fe2000ff9e0ff */
[----:B------:R-:W-:Y:S01]  /*4acf0*/  IADD3.X R12, R12, UR5, RZ, P5, !PT ;  /* 0x000000050c0c7c10 */ /* 0x000fe2000affe4ff */
[----:B------:R-:W-:Y:S02]  /*4ad00*/  IADD3 R3, P5, R3, UR8, RZ ;  /* 0x0000000803037c10 */ /* 0x000fe4000ffbe0ff */
        /* <DEDUP_REMOVED lines=10> */
[----:B------:R-:W-:Y:S01]  /*4adb0*/  IMAD.X R23, R23, 0x1, R2, P6 ;  /* 0x0000000117177824 */ /* 0x000fe200030e0602 */
[----:B------:R-:W-:Y:S01]  /*4adc0*/  STL [R1+0xd98], R15 ;  /* 0x000d980f01007387 */ /* 0x000fe20000100800 */
[----:B------:R-:W-:Y:S01]  /*4add0*/  IADD3 R27, P6, R27, UR8, RZ ;  /* 0x000000081b1b7c10 */ /* 0x000fe2000ffde0ff */
        /* <DEDUP_REMOVED lines=16> */
[----:B0-----:R-:W2:Y:S01]  /*4aee0*/  LDL.LU R2, [R1+0x172c] ;  /* 0x00172c0001027983 */ /* 0x001ea20000300800 */
[----:B------:R-:W-:Y:S01]  /*4aef0*/  IADD3.X R29, R29, UR5, RZ, P6, !PT ;  /* 0x000000051d1d7c10 */ /* 0x000fe2000b7fe4ff */
[----:B------:R-:W-:-:S04]  /*4af00*/  IADD3 R28, P6, R28, UR8, RZ ;  /* 0x000000081c1c7c10 */ /* 0x000fc8000ffde0ff */
[----:B------:R-:W-:Y:S04]  /*4af10*/  STL [R1+0xf78], R29 ;  /* 0x000f781d01007387 */ /* 0x000fe80000100800 */
[----:B--2---:R0:W-:Y:S01]  /*4af20*/  STL [R1+0x1848], R2 ;  /* 0x0018480201007387 */ /* 0x0041e20000100800 */
[----:B------:R-:W-:Y:S03]  /*4af30*/  STL [R1+0x173c], R28 ;  /* 0x00173c1c01007387 */ /* 0x000fe60000100800 */
[----:B0-----:R-:W2:Y:S01]  /*4af40*/  LDL.LU R2, [R1+0xf70] ;  /* 0x000f700001027983 */ /* 0x001ea20000300800 */
[----:B------:R-:W-:-:S05]  /*4af50*/  IADD3.X R0, R0, UR5, RZ, P1, !PT ;  /* 0x0000000500007c10 */ /* 0x000fca0008ffe4ff */
[----:B------:R-:W-:Y:S04]  /*4af60*/  STL [R1+0xf74], R0 ;  /* 0x000f740001007387 */ /* 0x000fe80000100800 */
[----:B--2---:R0:W-:Y:S04]  /*4af70*/  STL [R1+0x184c], R2 ;  /* 0x00184c0201007387 */ /* 0x0041e80000100800 */
        /* <DEDUP_REMOVED lines=29> */
[----:B--2---:R-:W-:-:S05]  /*4b150*/  IADD3 R2, P1, R2, UR8, RZ ;  /* 0x0000000802027c10 */ /* 0x004fca000ff3e0ff */
[----:B------:R0:W-:Y:S04]  /*4b160*/  STL [R1+0x1734], R2 ;  /* 0x0017340201007387 */ /* 0x0001e80000100800 */
[----:B0-----:R-:W2:Y:S02]  /*4b170*/  LDL.LU R2, [R1+0x184c] ;  /* 0x00184c0001027983 */ /* 0x001ea40000300800 */
[----:B--2---:R-:W-:-:S05]  /*4b180*/  IADD3.X R2, R2, UR5, RZ, P2, !PT ;  /* 0x0000000502027c10 */ /* 0x004fca00097fe4ff */
[----:B------:R0:W-:Y:S04]  /*4b190*/  STL [R1+0xf70], R2 ;  /* 0x000f700201007387 */ /* 0x0001e80000100800 */
[----:B0-----:R-:W2:Y:S01]  /*4b1a0*/  LDL.LU R2, [R1+0x1848] ;  /* 0x0018480001027983 */ /* 0x001ea20000300800 */
[----:B---3--:R-:W-:Y:S01]  /*4b1b0*/  IADD3.X R7, R7, UR5, RZ, P3, !PT ;  /* 0x0000000507077c10 */ /* 0x008fe20009ffe4ff */
[----:B----4-:R-:W-:Y:S01]  /*4b1c0*/  IADD3 R6, P3, R6, UR8, RZ ;  /* 0x0000000806067c10 */ /* 0x010fe2000ff7e0ff */
[----:B------:R-:W-:Y:S01]  /*4b1d0*/  IADD3.X R16, R16, UR5, RZ, P4, !PT ;  /* 0x0000000510107c10 */ /* 0x000fe2000a7fe4ff */
[----:B------:R-:W-:Y:S01]  /*4b1e0*/  IADD3 R17, P4, R17, UR8, RZ ;  /* 0x0000000811117c10 */ /* 0x000fe2000ff9e0ff */
        /* <DEDUP_REMOVED lines=16> */
[----:B------:R-:W-:-:S02]  /*4b2f0*/  IADD3.X R3, R3, UR5, RZ, P3, !PT ;  /* 0x0000000503037c10 */ /* 0x000fc40009ffe4ff */
[----:B--2---:R-:W-:-:S05]  /*4b300*/  IADD3 R2, P2, R2, UR8, RZ ;  /* 0x0000000802027c10 */ /* 0x004fca000ff5e0ff */
[----:B------:R0:W-:Y:S01]  /*4b310*/  STL [R1+0x172c], R2 ;  /* 0x00172c0201007387 */ /* 0x0001e20000100800 */
[----:B------:R-:W-:Y:S02]  /*4b320*/  STL [R1+0xf6c], R7 ;  /* 0x000f6c0701007387 */ /* 0x000fe40000100800 */
[----:B------:R-:W-:Y:S02]  /*4b330*/  STL [R1+0x1724], R6 ;  /* 0x0017240601007387 */ /* 0x000fe40000100800 */
[----:B------:R-:W-:Y:S01]  /*4b340*/  STL [R1+0xf68], R16 ;  /* 0x000f681001007387 */ /* 0x000fe20000100800 */
[----:B------:R-:W-:Y:S01]  /*4b350*/  STL [R1+0x171c], R17 ;  /* 0x00171c1101007387 */ /* 0x000fe20000100800 */
[----:B------:R-:W-:Y:S02]  /*4b360*/  STL [R1+0x1740], R18 ;  /* 0x0017401201007387 */ /* 0x000fe40000100800 */
[----:B------:R-:W-:Y:S01]  /*4b370*/  STL [R1+0x1714], R19 ;  /* 0x0017141301007387 */ /* 0x000fe20000100800 */
[----:B------:R-:W-:Y:S01]  /*4b380*/  IADD3.X R20, R20, UR5, RZ, P2, !PT ;  /* 0x0000000514147c10 */ /* 0x000fe200097fe4ff */
        /* <DEDUP_REMOVED lines=13> */
[----:B------:R-:W-:Y:S01]  /*4b460*/  IADD3.X R13, R13, UR5, RZ, P2, !PT ;  /* 0x000000050d0d7c10 */ /* 0x000fe200097fe4ff */
[----:B------:R-:W-:Y:S01]  /*4b470*/  STL [R1+0x1708], R5 ;  /* 0x0017080501007387 */ /* 0x000fe20000100800 */
[----:B------:R-:W-:Y:S01]  /*4b480*/  IADD3 R12, P2, R12, UR8, RZ ;  /* 0x000000080c0c7c10 */ /* 0x000fe2000ff5e0ff */
[----:B------:R-:W-:Y:S01]  /*4b490*/  STL [R1+0x16e0], R9 ;  /* 0x0016e00901007387 */ /* 0x000fe20000100800 */
[----:B------:R-:W-:Y:S02]  /*4b4a0*/  STL [R1+0x1700], R4 ;  /* 0x0017000401007387 */ /* 0x000fe40000100800 */
[----:B------:R-:W-:Y:S02]  /*4b4b0*/  STL [R1+0x16d8], R8 ;  /* 0x0016d80801007387 */ /* 0x000fe40000100800 */
[----:B------:R-:W-:Y:S01]  /*4b4c0*/  STL [R1+0x16f8], R13 ;  /* 0x0016f80d01007387 */ /* 0x000fe20000100800 */
[----:B------:R-:W-:Y:S01]  /*4b4d0*/  STL [R1+0x16d0], R12 ;  /* 0x0016d00c01007387 */ /* 0x000fe20000100800 */
[----:B------:R-:W-:Y:S02]  /*4b4e0*/  STL [R1+0x16f0], R3 ;  /* 0x0016f00301007387 */ /* 0x000fe40000100800 */
[----:B0-----:R-:W2:Y:S01]  /*4b4f0*/  LDL.LU R2, [R1+0x16dc] ;  /* 0x0016dc0001027983 */ /* 0x001ea20000300800 */
[----:B------:R-:W-:-:S02]  /*4b500*/  IADD3 R29, P3, R29, UR8, RZ ;  /* 0x000000081d1d7c10 */ /* 0x000fc4000ff7e0ff */
[----:B------:R-:W-:-:S03]  /*4b510*/  IADD3.X R28, R28, UR5, RZ, P4, !PT ;  /* 0x000000051c1c7c10 */ /* 0x000fc6000a7fe4ff */
[----:B------:R-:W-:Y:S04]  /*4b520*/  STL [R1+0x16c8], R29 ;  /* 0x0016c81d01007387 */ /* 0x000fe80000100800 */
[----:B--2---:R0:W-:Y:S01]  /*4b530*/  STL [R1+0x1840], R2 ;  /* 0x0018400201007387 */ /* 0x0041e20000100800 */
[----:B------:R-:W-:Y:S03]  /*4b540*/  STL [R1+0xd6c], R28 ;  /* 0x000d6c1c01007387 */ /* 0x000fe60000100800 */
[----:B0-----:R-:W2:Y:S01]  /*4b550*/  LDL.LU R2, [R1+0x16b8] ;  /* 0x0016b80001027983 */ /* 0x001ea20000300800 */
[----:B------:R-:W-:-:S05]  /*4b560*/  IADD3 R0, P4, R0, UR8, RZ ;  /* 0x0000000800007c10 */ /* 0x000fca000ff9e0ff */
        /* <DEDUP_REMOVED lines=31> */
[----:B--2---:R-:W-:-:S05]  /*4b760*/  IADD3.X R2, R2, UR5, RZ, P5, !PT ;  /* 0x0000000502027c10 */ /* 0x004fca000affe4ff */
[----:B------:R0:W-:Y:S04]  /*4b770*/  STL [R1+0x16e4], R2 ;  /* 0x0016e40201007387 */ /* 0x0001e80000100800 */
[----:B0-----:R-:W2:Y:S02]  /*4b780*/  LDL.LU R2, [R1+0x1844] ;  /* 0x0018440001027983 */ /* 0x001ea40000300800 */
[----:B--2---:R-:W-:-:S05]  /*4b790*/  IADD3 R2, P5, R2, UR8, RZ ;  /* 0x0000000802027c10 */ /* 0x004fca000ffbe0ff */
[----:B------:R0:W-:Y:S04]  /*4b7a0*/  STL [R1+0x16b8], R2 ;  /* 0x0016b80201007387 */ /* 0x0001e80000100800 */
[----:B0-----:R-:W2:Y:S01]  /*4b7b0*/  LDL.LU R2, [R1+0x1840] ;  /* 0x0018400001027983 */ /* 0x001ea20000300800 */
[----:B----4-:R-:W-:Y:S01]  /*4b7c0*/  IADD3.X R6, R6, UR5, RZ, P1, !PT ;  /* 0x0000000506067c10 */ /* 0x010fe20008ffe4ff */
[----:B---3--:R-:W-:Y:S01]  /*4b7d0*/  IADD3 R16, P1, R16, UR8, RZ ;  /* 0x0000000810107c10 */ /* 0x008fe2000ff3e0ff */
        /* <DEDUP_REMOVED lines=18> */
[----:B--2---:R-:W-:Y:S01]  /*4b900*/  IADD3.X R2, R2, UR5, RZ, P6, !PT ;  /* 0x0000000502027c10 */ /* 0x004fe2000b7fe4ff */
[----:B------:R-:W-:-:S04]  /*4b910*/  IADD3 R7, P6, R7, UR8, RZ ;  /* 0x0000000807077c10 */ /* 0x000fc8000ffde0ff */
[----:B------:R0:W-:Y:S01]  /*4b920*/  STL [R1+0x16dc], R2 ;  /* 0x0016dc0201007387 */ /* 0x0001e20000100800 */
[----:B------:R-:W-:Y:S02]  /*4b930*/  STL [R1+0x16b0], R7 ;  /* 0x0016b00701007387 */ /* 0x000fe40000100800 */
[----:B------:R-:W-:Y:S02]  /*4b940*/  STL [R1+0x16d4], R6 ;  /* 0x0016d40601007387 */ /* 0x000fe40000100800 */
[----:B------:R-:W-:Y:S01]  /*4b950*/  STL [R1+0x16a8], R16 ;  /* 0x0016a81001007387 */ /* 0x000fe20000100800 */
[----:B------:R-:W-:Y:S01]  /*4b960*/  STL [R1+0x16cc], R17 ;  /* 0x0016cc1101007387 */ /* 0x000fe20000100800 */
[----:B------:R-:W-:Y:S02]  /*4b970*/  STL [R1+0x16a0], R18 ;  /* 0x0016a01201007387 */ /* 0x000fe40000100800 */
        /* <DEDUP_REMOVED lines=478> */
[----:B------:R-:W-:Y:S01]  /*4d760*/  IADD3.X R28, R28, UR5, RZ, P1, !PT ;  /* 0x000000051c1c7c10 */ /* 0x000fe20008ffe4ff */
[----:B------:R-:W-:Y:S01]  /*4d770*/  IADD3 R29, P6, R29, UR8, RZ ;  /* 0x000000081d1d7c10 */ /* 0x000fe2000ffde0ff */
[----:B--2---:R-:W-:-:S05]  /*4d780*/  IADD3 R2, P5, R2, UR8, RZ ;  /* 0x0000000802027c10 */ /* 0x004fca000ffbe0ff */
[----:B------:R-:W-:Y:S01]  /*4d790*/  STL [R1+0x1448], R2 ;  /* 0x0014480201007387 */ /* 0x000fe20000100800 */
        /* <DEDUP_REMOVED lines=29> */
[----:B------:R0:W-:Y:S02]  /*4d970*/  STL [R1+0x1404], R28 ;  /* 0x0014041c01007387 */ /* 0x0001e40000100800 */
[----:B------:R-:W-:Y:S01]  /*4d980*/  STL [R1+0x13e0], R29 ;  /* 0x0013e01d01007387 */ /* 0x000fe20000100800 */
[----:B0-----:R-:W2:Y:S01]  /*4d990*/  LDL.LU R28, [R1+0x13fc] ;  /* 0x0013fc00011c7983 */ /* 0x001ea20000300800 */
[----:B------:R-:W3:Y:S01]  /*4d9a0*/  LDL.LU R2, [R1+0x13f4] ;  /* 0x0013f40001027983 */ /* 0x000ee20000300800 */
[----:B------:R-:W-:-:S02]  /*4d9b0*/  IADD3 R0, P1, R0, UR8, RZ ;  /* 0x0000000800007c10 */ /* 0x000fc4000ff3e0ff */
[----:B---3--:R0:W-:Y:S03]  /*4d9c0*/  STL [R1+0x1814], R2 ;  /* 0x0018140201007387 */ /* 0x0081e60000100800 */
[----:B------:R1:W-:Y:S01]  /*4d9d0*/  STL [R1+0x13d8], R0 ;  /* 0x0013d80001007387 */ /* 0x0003e20000100800 */
[----:B0-----:R-:W3:Y:S01]  /*4d9e0*/  LDL.LU R2, [R1+0x13d0] ;  /* 0x0013d00001027983 */ /* 0x001ee20000300800 */
        /* <DEDUP_REMOVED lines=23> */
[----:B--2---:R-:W-:Y:S01]  /*4db60*/  IADD3.X R28, R28, UR5, RZ, P2, !PT ;  /* 0x000000051c1c7c10 */ /* 0x004fe200097fe4ff */
[----:B------:R-:W2:Y:S01]  /*4db70*/  LDL.LU R12, [R1+0x1394] ;  /* 0x00139400010c7983 */ /* 0x000ea20000300800 */
[----:B------:R-:W2:Y:S02]  /*4db80*/  LDL.LU R3, [R1+0x1368] ;  /* 0x0013680001037983 */ /* 0x000ea40000300800 */
[----:B------:R-:W2:Y:S02]  /*4db90*/  LDL.LU R29, [R1+0x138c] ;  /* 0x00138c00011d7983 */ /* 0x000ea40000300800 */
[----:B-1----:R-:W2:Y:S01]  /*4dba0*/  LDL.LU R0, [R1+0x1360] ;  /* 0x0013600001007983 */ /* 0x002ea20000300800 */
[----:B------:R0:W-:Y:S04]  /*4dbb0*/  STL [R1+0x13fc], R28 ;  /* 0x0013fc1c01007387 */ /* 0x0001e80000100800 */
[----:B0-----:R-:W2:Y:S01]  /*4dbc0*/  LDL.LU R28, [R1+0x1384] ;  /* 0x00138400011c7983 */ /* 0x001ea20000300800 */
[----:B---3--:R-:W-:-:S05]  /*4dbd0*/  IADD3 R2, P2, R2, UR8, RZ ;  /* 0x0000000802027c10 */ /* 0x008fca000ff5e0ff */
[----:B------:R0:W-:Y:S04]  /*4dbe0*/  STL [R1+0x13d0], R2 ;  /* 0x0013d00201007387 */ /* 0x0001e80000100800 */
[----:B0-----:R-:W3:Y:S01]  /*4dbf0*/  LDL.LU R2, [R1+0x1814] ;  /* 0x0018140001027983 */ /* 0x001ee20000300800 */
[----:B----4-:R-:W-:Y:S01]  /*4dc00*/  IADD3.X R6, R6, UR5, RZ, P4, !PT ;  /* 0x0000000506067c10 */ /* 0x010fe2000a7fe4ff */
        /* <DEDUP_REMOVED lines=20> */
[----:B------:R-:W-:Y:S01]  /*4dd50*/  IADD3 R0, P4, R0, UR8, RZ ;  /* 0x0000000800007c10 */ /* 0x000fe2000ff9e0ff */
[----:B---3--:R-:W-:Y:S01]  /*4dd60*/  IADD3.X R2, R2, UR5, RZ, P3, !PT ;  /* 0x0000000502027c10 */ /* 0x008fe20009ffe4ff */
[----:B------:R-:W-:-:S04]  /*4dd70*/  IADD3 R7, P3, R7, UR8, RZ ;  /* 0x0000000807077c10 */ /* 0x000fc8000ff7e0ff */
        /* <DEDUP_REMOVED lines=23> */
[----:B------:R-:W-:Y:S02]  /*4def0*/  STL [R1+0x13a4], R9 ;  /* 0x0013a40901007387 */ /* 0x000fe40000100800 */
[----:B------:R-:W-:Y:S01]  /*4df00*/  STL [R1+0x1378], R4 ;  /* 0x0013780401007387 */ /* 0x000fe20000100800 */
[----:B------:R-:W-:Y:S01]  /*4df10*/  IADD3 R3, P3, R3, UR8, RZ ;  /* 0x0000000803037c10 */ /* 0x000fe2000ff7e0ff */
[----:B------:R-:W-:Y:S01]  /*4df20*/  STL [R1+0x139c], R8 ;  /* 0x00139c0801007387 */ /* 0x000fe20000100800 */
[----:B------:R-:W-:Y:S02]  /*4df30*/  STL [R1+0x1370], R13 ;  /* 0x0013700d01007387 */ /* 0x000fe40000100800 */
[----:B------:R-:W-:Y:S02]  /*4df40*/  STL [R1+0x1394], R12 ;  /* 0x0013940c01007387 */ /* 0x000fe40000100800 */
[----:B------:R0:W-:Y:S01]  /*4df50*/  STL [R1+0x1360], R0 ;  /* 0x0013600001007387 */ /* 0x0001e20000100800 */
[----:B------:R-:W-:Y:S04]  /*4df60*/  STL [R1+0x1368], R3 ;  /* 0x0013680301007387 */ /* 0x000fe80000100800 */
[----:B0-----:R-:W2:Y:S01]  /*4df70*/  LDL.LU R0, [R1+0x1358] ;  /* 0x0013580001007983 */ /* 0x001ea20000300800 */
[----:B------:R-:W-:Y:S02]  /*4df80*/  STL [R1+0x138c], R29 ;  /* 0x00138c1d01007387 */ /* 0x000fe40000100800 */
[----:B------:R-:W3:Y:S01]  /*4df90*/  LDL.LU R2, [R1+0x1350] ;  /* 0x0013500001027983 */ /* 0x000ee20000300800 */
[----:B------:R-:W-:Y:S01]  /*4dfa0*/  IADD3.X R28, R28, UR5, RZ, P5, !PT ;  /* 0x000000051c1c7c10 */ /* 0x000fe2000affe4ff */
[----:B---3--:R0:W-:Y:S04]  /*4dfb0*/  STL [R1+0x1810], R2 ;  /* 0x0018100201007387 */ /* 0x0081e80000100800 */
[----:B0-----:R-:W3:Y:S01]  /*4dfc0*/  LDL.LU R2, [R1+0x137c] ;  /* 0x00137c0001027983 */ /* 0x001ee20000300800 */
[----:B------:R0:W-:Y:S02]  /*4dfd0*/  STL [R1+0x1384], R28 ;  /* 0x0013841c01007387 */ /* 0x0001e40000100800 */
        /* <DEDUP_REMOVED lines=23> */
[----:B--2---:R-:W-:Y:S01]  /*4e150*/  IADD3 R0, P5, R0, UR8, RZ ;  /* 0x0000000800007c10 */ /* 0x004fe2000ffbe0ff */
[----:B------:R-:W2:Y:S02]  /*4e160*/  LDL.LU R12, [R1+0x12f0] ;  /* 0x0012f000010c7983 */ /* 0x000ea40000300800 */
[----:B------:R-:W2:Y:S01]  /*4e170*/  LDL.LU R3, [R1+0x1314] ;  /* 0x0013140001037983 */ /* 0x000ea20000300800 */
[----:B0-----:R-:W2:Y:S01]  /*4e180*/  LDL.LU R28, [R1+0x12e8] ;  /* 0x0012e800011c7983 */ /* 0x001ea20000300800 */
[----:B------:R-:W2:Y:S02]  /*4e190*/  LDL.LU R29, [R1+0x130c] ;  /* 0x00130c00011d7983 */ /* 0x000ea40000300800 */
[----:B------:R0:W-:Y:S02]  /*4e1a0*/  STL [R1+0x1358], R0 ;  /* 0x0013580001007387 */ /* 0x0001e40000100800 */
[----:B0-----:R-:W2:Y:S01]  /*4e1b0*/  LDL.LU R0, [R1+0x12e0] ;  /* 0x0012e00001007983 */ /* 0x001ea20000300800 */
[----:B---3--:R-:W-:-:S05]  /*4e1c0*/  IADD3.X R2, R2, UR5, RZ, P6, !PT ;  /* 0x0000000502027c10 */ /* 0x008fca000b7fe4ff */
        /* <DEDUP_REMOVED lines=24> */
[----:B---3--:R-:W-:-:S05]  /*4e350*/  IADD3 R2, P6, R2, UR8, RZ ;  /* 0x0000000802027c10 */ /* 0x008fca000ffde0ff */
        /* <DEDUP_REMOVED lines=34> */
[----:B------:R-:W-:Y:S01]  /*4e580*/  IADD3 R0, P2, R0, UR8, RZ ;  /* 0x0000000800007c10 */ /* 0x000fe2000ff5e0ff */
[----:B---3--:R0:W-:Y:S03]  /*4e590*/  STL [R1+0x180c], R2 ;  /* 0x00180c0201007387 */ /* 0x0081e60000100800 */
[----:B------:R-:W-:Y:S01]  /*4e5a0*/  STL [R1+0x130c], R29 ;  /* 0x00130c1d01007387 */ /* 0x000fe20000100800 */
        /* <DEDUP_REMOVED lines=25> */
[----:B--2---:R-:W-:Y:S01]  /*4e740*/  IADD3.X R28, R28, UR5, RZ, P3, !PT ;  /* 0x000000051c1c7c10 */ /* 0x004fe20009ffe4ff */
[----:B------:R-:W2:Y:S02]  /*4e750*/  LDL.LU R12, [R1+0x129c] ;  /* 0x00129c00010c7983 */ /* 0x000ea40000300800 */
[----:B0-----:R-:W2:Y:S01]  /*4e760*/  LDL.LU R0, [R1+0x1270] ;  /* 0x0012700001007983 */ /* 0x001ea20000300800 */
[----:B------:R-:W2:Y:S01]  /*4e770*/  LDL.LU R3, [R1+0x1294] ;  /* 0x0012940001037983 */ /* 0x000ea20000300800 */
[----:B------:R-:W2:Y:S02]  /*4e780*/  LDL.LU R29, [R1+0x1268] ;  /* 0x00126800011d7983 */ /* 0x000ea40000300800 */
[----:B------:R0:W-:Y:S02]  /*4e790*/  STL [R1+0x1304], R28 ;  /* 0x0013041c01007387 */ /* 0x0001e40000100800 */
        /* <DEDUP_REMOVED lines=45> */
[----:B------:R-:W-:Y:S01]  /*4ea70*/  STL [R1+0x1290], R25 ;  /* 0x0012901901007387 */ /* 0x000fe20000100800 */
[----:B--2---:R-:W-:Y:S01]  /*4ea80*/  IADD3.X R12, R12, UR5, RZ, P4, !PT ;  /* 0x000000050c0c7c10 */ /* 0x004fe2000a7fe4ff */
[----:B------:R-:W-:Y:S01]  /*4ea90*/  STL [R1+0x12b4], R24 ;  /* 0x0012b41801007387 */ /* 0x000fe20000100800 */
[----:B------:R-:W-:Y:S01]  /*4eaa0*/  IADD3 R0, P4, R0, UR8, RZ ;  /* 0x0000000800007c10 */ /* 0x000fe2000ff9e0ff */
[----:B------:R-:W-:Y:S02]  /*4eab0*/  STL [R1+0x1288], R5 ;  /* 0x0012880501007387 */ /* 0x000fe40000100800 */
[----:B------:R-:W-:Y:S01]  /*4eac0*/  STL [R1+0x12ac], R9 ;  /* 0x0012ac0901007387 */ /* 0x000fe20000100800 */
[----:B------:R-:W-:Y:S01]  /*4ead0*/  STL [R1+0x1280], R4 ;  /* 0x0012800401007387 */ /* 0x000fe20000100800 */
[----:B------:R-:W-:Y:S02]  /*4eae0*/  STL [R1+0x12a4], R8 ;  /* 0x0012a40801007387 */ /* 0x000fe40000100800 */
[----:B------:R0:W-:Y:S02]  /*4eaf0*/  STL [R1+0x1270], R0 ;  /* 0x0012700001007387 */ /* 0x0001e40000100800 */
[----:B------:R-:W-:Y:S01]  /*4eb00*/  STL [R1+0x1278], R13 ;  /* 0x0012780d01007387 */ /* 0x000fe20000100800 */
[----:B0-----:R-:W2:Y:S01]  /*4eb10*/  LDL.LU R0, [R1+0x1260] ;  /* 0x0012600001007983 */ /* 0x001ea20000300800 */
[----:B------:R-:W-:Y:S02]  /*4eb20*/  STL [R1+0x129c], R12 ;  /* 0x00129c0c01007387 */ /* 0x000fe40000100800 */
[----:B------:R-:W3:Y:S01]  /*4eb30*/  LDL.LU R2, [R1+0x1258] ;  /* 0x0012580001027983 */ /* 0x000ee20000300800 */
[----:B------:R-:W-:Y:S01]  /*4eb40*/  IADD3.X R3, R3, UR5, RZ, P5, !PT ;  /* 0x0000000503037c10 */ /* 0x000fe2000affe4ff */
[----:B------:R-:W-:-:S04]  /*4eb50*/  IADD3 R29, P5, R29, UR8, RZ ;  /* 0x000000081d1d7c10 */ /* 0x000fc8000ffbe0ff */
[----:B------:R-:W-:Y:S01]  /*4eb60*/  STL [R1+0x1294], R3 ;  /* 0x0012940301007387 */ /* 0x000fe20000100800 */
[----:B------:R-:W-:-:S03]  /*4eb70*/  IADD3.X R28, R28, UR5, RZ, P6, !PT ;  /* 0x000000051c1c7c10 */ /* 0x000fc6000b7fe4ff */
[----:B---3--:R0:W-:Y:S01]  /*4eb80*/  STL [R1+0x1808], R2 ;  /* 0x0018080201007387 */ /* 0x0081e20000100800 */
[----:B------:R-:W-:Y:S03]  /*4eb90*/  STL [R1+0x1268], R29 ;  /* 0x0012681d01007387 */ /* 0x000fe60000100800 */
        /* <DEDUP_REMOVED lines=26> */
[----:B0-----:R-:W2:Y:S02]  /*4ed40*/  LDL.LU R28, [R1+0x11f8] ;  /* 0x0011f800011c7983 */ /* 0x001ea40000300800 */
[----:B------:R-:W2:Y:S01]  /*4ed50*/  LDL.LU R12, [R1+0x121c] ;  /* 0x00121c00010c7983 */ /* 0x000ea20000300800 */
[----:B------:R-:W2:Y:S01]  /*4ed60*/  LDL.LU R3, [R1+0x11f0] ;  /* 0x0011f00001037983 */ /* 0x000ea20000300800 */
        /* <DEDUP_REMOVED lines=26> */
[----:B--2---:R-:W-:-:S02]  /*4ef10*/  IADD3.X R12, R12, UR5, RZ, P2, !PT ;  /* 0x000000050c0c7c10 */ /* 0x004fc400097fe4ff */
        /* <DEDUP_REMOVED lines=31> */
[----:B------:R-:W-:Y:S02]  /*4f110*/  STL [R1+0x121c], R12 ;  /* 0x00121c0c01007387 */ /* 0x000fe40000100800 */
[----:B------:R-:W3:Y:S01]  /*4f120*/  LDL.LU R2, [R1+0x1204] ;  /* 0x0012040001027983 */ /* 0x000ee20000300800 */
[----:B------:R-:W-:-:S02]  /*4f130*/  IADD3 R3, P2, R3, UR8, RZ ;  /* 0x0000000803037c10 */ /* 0x000fc4000ff5e0ff */
[----:B------:R-:W-:-:S03]  /*4f140*/  IADD3.X R29, R29, UR5, RZ, P3, !PT ;  /* 0x000000051d1d7c10 */ /* 0x000fc60009ffe4ff */
[----:B------:R-:W-:Y:S01]  /*4f150*/  STL [R1+0x11f0], R3 ;  /* 0x0011f00301007387 */ /* 0x000fe20000100800 */
[----:B------:R-:W-:-:S03]  /*4f160*/  IADD3 R0, P3, R0, UR8, RZ ;  /* 0x0000000800007c10 */ /* 0x000fc6000ff7e0ff */
        /* <DEDUP_REMOVED lines=27> */
[----:B0-----:R-:W2:Y:S01]  /*4f320*/  LDL.LU R0, [R1+0x1180] ;  /* 0x0011800001007983 */ /* 0x001ea20000300800 */
[----:B------:R-:W2:Y:S02]  /*4f330*/  LDL.LU R13, [R1+0x11a4] ;  /* 0x0011a400010d7983 */ /* 0x000ea40000300800 */
[----:B------:R-:W2:Y:S02]  /*4f340*/  LDL.LU R12, [R1+0x1178] ;  /* 0x00117800010c7983 */ /* 0x000ea40000300800 */
[----:B------:R-:W2:Y:S01]  /*4f350*/  LDL.LU R3, [R1+0x119c] ;  /* 0x00119c0001037983 */ /* 0x000ea20000300800 */
[----:B------:R0:W-:Y:S01]  /*4f360*/  STL [R1+0x120c], R28 ;  /* 0x00120c1c01007387 */ /* 0x0001e20000100800 */
[----:B------:R-:W2:Y:S03]  /*4f370*/  LDL.LU R29, [R1+0x1170] ;  /* 0x00117000011d7983 */ /* 0x000ea60000300800 */
        /* <DEDUP_REMOVED lines=22> */
[----:B--2---:R-:W-:Y:S01]  /*4f4e0*/  IADD3 R0, P4, R0, UR8, RZ ;  /* 0x0000000800007c10 */ /* 0x004fe2000ff9e0ff */
[----:B------:R-:W-:Y:S02]  /*4f4f0*/  IADD3 R4, P3, R4, UR8, RZ ;  /* 0x0000000804047c10 */ /* 0x000fe4000ff7e0ff */
        /* <DEDUP_REMOVED lines=24> */
[----:B------:R-:W-:Y:S01]  /*4f680*/  STL [R1+0x11b4], R9 ;  /* 0x0011b40901007387 */ /* 0x000fe20000100800 */
[----:B------:R-:W-:Y:S01]  /*4f690*/  IADD3.X R13, R13, UR5, RZ, P5, !PT ;  /* 0x000000050d0d7c10 */ /* 0x000fe2000affe4ff */
[----:B------:R0:W-:Y:S01]  /*4f6a0*/  STL [R1+0x1180], R0 ;  /* 0x0011800001007387 */ /* 0x0001e20000100800 */
[----:B------:R-:W-:Y:S01]  /*4f6b0*/  IADD3 R12, P5, R12, UR8, RZ ;  /* 0x000000080c0c7c10 */ /* 0x000fe2000ffbe0ff */
[----:B------:R-:W-:Y:S04]  /*4f6c0*/  STL [R1+0x1188], R4 ;  /* 0x0011880401007387 */ /* 0x000fe80000100800 */
[----:B0-----:R-:W2:Y:S01]  /*4f6d0*/  LDL.LU R0, [R1+0x1168] ;  /* 0x0011680001007983 */ /* 0x001ea20000300800 */
[----:B------:R-:W-:Y:S02]  /*4f6e0*/  STL [R1+0x11ac], R8 ;  /* 0x0011ac0801007387 */ /* 0x000fe40000100800 */
[----:B------:R-:W-:Y:S02]  /*4f6f0*/  STL [R1+0x11a4], R13 ;  /* 0x0011a40d01007387 */ /* 0x000fe40000100800 */
[----:B------:R-:W-:Y:S01]  /*4f700*/  STL [R1+0x1178], R12 ;  /* 0x0011780c01007387 */ /* 0x000fe20000100800 */
        /* <DEDUP_REMOVED lines=29> */
[----:B------:R-:W4:Y:S01]  /*4f8e0*/  LDL.LU R4, [R1+0x1134] ;  /* 0x0011340001047983 */ /* 0x000f220000300800 */
[----:B--2---:R-:W-:Y:S01]  /*4f8f0*/  IADD3 R0, P1, R0, UR8, RZ ;  /* 0x0000000800007c10 */ /* 0x004fe2000ff3e0ff */
[----:B0-----:R-:W2:Y:S01]  /*4f900*/  LDL.LU R28, [R1+0x1108] ;  /* 0x00110800011c7983 */ /* 0x001ea20000300800 */
[----:B------:R-:W2:Y:S02]  /*4f910*/  LDL.LU R8, [R1+0x112c] ;  /* 0x00112c0001087983 */ /* 0x000ea40000300800 */
[----:B------:R-:W2:Y:S02]  /*4f920*/  LDL.LU R13, [R1+0x1100] ;  /* 0x00110000010d7983 */ /* 0x000ea40000300800 */
[----:B------:R-:W2:Y:S01]  /*4f930*/  LDL.LU R12, [R1+0x1124] ;  /* 0x00112400010c7983 */ /* 0x000ea20000300800 */
[----:B------:R0:W-:Y:S01]  /*4f940*/  STL [R1+0x1168], R0 ;  /* 0x0011680001007387 */ /* 0x0001e20000100800 */
[----:B------:R-:W2:Y:S02]  /*4f950*/  LDL.LU R3, [R1+0x10f8] ;  /* 0x0010f80001037983 */ /* 0x000ea40000300800 */
[----:B------:R-:W2:Y:S01]  /*4f960*/  LDL.LU R29, [R1+0x111c] ;  /* 0x00111c00011d7983 */ /* 0x000ea20000300800 */
        /* <DEDUP_REMOVED lines=24> */
[----:B------:R-:W-:Y:S02]  /*4faf0*/  IADD3.X R12, R12, UR5, RZ, P3, !PT ;  /* 0x000000050c0c7c10 */ /* 0x000fe40009ffe4ff */
        /* <DEDUP_REMOVED lines=31> */
[----:B------:R-:W-:Y:S01]  /*4fcf0*/  STL [R1+0x1124], R12 ;  /* 0x0011240c01007387 */ /* 0x000fe20000100800 */
        /* <DEDUP_REMOVED lines=28> */
[----:B------:R-:W4:Y:S01]  /*4fec0*/  LDL.LU R9, [R1+0x10bc] ;  /* 0x0010bc0001097983 */ /* 0x000f220000300800 */
[----:B--2---:R-:W-:Y:S01]  /*4fed0*/  IADD3.X R28, R28, UR5, RZ, P5, !PT ;  /* 0x000000051c1c7c10 */ /* 0x004fe2000affe4ff */
[----:B0-----:R-:W2:Y:S01]  /*4fee0*/  LDL.LU R0, [R1+0x1090] ;  /* 0x0010900001007983 */ /* 0x001ea20000300800 */
[----:B------:R-:W2:Y:S01]  /*4fef0*/  LDL.LU R4, [R1+0x10b4] ;  /* 0x0010b40001047983 */ /* 0x000ea20000300800 */
[----:B------:R-:W2:Y:S02]  /*4ff00*/  LDL.LU R8, [R1+0x1088] ;  /* 0x0010880001087983 */ /* 0x000ea40000300800 */
[----:B------:R-:W2:Y:S02]  /*4ff10*/  LDL.LU R13, [R1+0x10ac] ;  /* 0x0010ac00010d7983 */ /* 0x000ea40000300800 */
[----:B------:R0:W-:Y:S01]  /*4ff20*/  STL [R1+0x1114], R28 ;  /* 0x0011141c01007387 */ /* 0x0001e20000100800 */
[----:B------:R-:W2:Y:S01]  /*4ff30*/  LDL.LU R12, [R1+0x1080] ;  /* 0x00108000010c7983 */ /* 0x000ea20000300800 */
[----:B------:R-:W2:Y:S02]  /*4ff40*/  LDL.LU R3, [R1+0x10a4] ;  /* 0x0010a40001037983 */ /* 0x000ea40000300800 */
[----:B------:R-:W2:Y:S01]  /*4ff50*/  LDL.LU R29, [R1+0x1078] ;  /* 0x00107800011d7983 */ /* 0x000ea20000300800 */
        /* <DEDUP_REMOVED lines=47> */
[----:B------:R0:W-:Y:S01]  /*50250*/  STL [R1+0x1090], R0 ;  /* 0x0010900001007387 */ /* 0x0001e20000100800 */
[----:B------:R-:W-:Y:S01]  /*50260*/  STL [R1+0x1098], R5 ;  /* 0x0010980501007387 */ /* 0x000fe20000100800 */
[----:B------:R-:W-:Y:S01]  /*50270*/  IADD3.X R13, R13, UR5, RZ, P6, !PT ;  /* 0x000000050d0d7c10 */ /* 0x000fe2000b7fe4ff */
[----:B------:R-:W-:Y:S01]  /*50280*/  IADD3 R12, P6, R12, UR8, RZ ;  /* 0x000000080c0c7c10 */ /* 0x000fe2000ffde0ff */
[----:B0-----:R-:W2:Y:S01]  /*50290*/  LDL.LU R0, [R1+0x1070] ;  /* 0x0010700001007983 */ /* 0x001ea20000300800 */
[----:B------:R-:W-:Y:S02]  /*502a0*/  STL [R1+0x10bc], R9 ;  /* 0x0010bc0901007387 */ /* 0x000fe40000100800 */
[----:B------:R-:W-:Y:S02]  /*502b0*/  STL [R1+0x10b4], R4 ;  /* 0x0010b40401007387 */ /* 0x000fe40000100800 */
[----:B------:R-:W-:Y:S01]  /*502c0*/  STL [R1+0x1088], R8 ;  /* 0x0010880801007387 */ /* 0x000fe20000100800 */
[----:B------:R-:W-:Y:S01]  /*502d0*/  STL [R1+0x10ac], R13 ;  /* 0x0010ac0d01007387 */ /* 0x000fe20000100800 */
[----:B------:R-:W-:Y:S02]  /*502e0*/  STL [R1+0x1080], R12 ;  /* 0x0010800c01007387 */ /* 0x000fe40000100800 */
[----:B------:R-:W3:Y:S01]  /*502f0*/  LDL.LU R2, [R1+0x1068] ;  /* 0x0010680001027983 */ /* 0x000ee20000300800 */
[----:B------:R-:W-:Y:S01]  /*50300*/  IADD3.X R3, R3, UR5, RZ, P1, !PT ;  /* 0x0000000503037c10 */ /* 0x000fe20008ffe4ff */
[----:B------:R-:W-:-:S04]  /*50310*/  IADD3 R29, P1, R29, UR8, RZ ;  /* 0x000000081d1d7c10 */ /* 0x000fc8000ff3e0ff */
[----:B------:R-:W-:Y:S01]  /*50320*/  STL [R1+0x10a4], R3 ;  /* 0x0010a40301007387 */ /* 0x000fe20000100800 */
[----:B------:R-:W-:-:S03]  /*50330*/  IADD3.X R28, R28, UR5, RZ, P2, !PT ;  /* 0x000000051c1c7c10 */ /* 0x000fc600097fe4ff */
[----:B---3--:R0:W-:Y:S01]  /*50340*/  STL [R1+0x17f8], R2 ;  /* 0x0017f80201007387 */ /* 0x0081e20000100800 */
[----:B------:R1:W-:Y:S03]  /*50350*/  STL [R1+0x1078], R29 ;  /* 0x0010781d01007387 */ /* 0x0003e60000100800 */
        /* <DEDUP_REMOVED lines=24> */
[----:B------:R-:W2:Y:S01]  /*504e0*/  LDL.LU R8, [R1+0x1010] ;  /* 0x0010100001087983 */ /* 0x000ea20000300800 */
[----:B------:R-:W2:Y:S02]  /*504f0*/  LDL.LU R13, [R1+0x1034] ;  /* 0x00103400010d7983 */ /* 0x000ea40000300800 */
[----:B------:R0:W-:Y:S02]  /*50500*/  STL [R1+0x1070], R0 ;  /* 0x0010700001007387 */ /* 0x0001e40000100800 */
[----:B------:R-:W2:Y:S01]  /*50510*/  LDL.LU R12, [R1+0x1008] ;  /* 0x00100800010c7983 */ /* 0x000ea20000300800 */
[----:B------:R-:W2:Y:S01]  /*50520*/  LDL.LU R3, [R1+0x102c] ;  /* 0x00102c0001037983 */ /* 0x000ea20000300800 */
[----:B-1----:R-:W2:Y:S02]  /*50530*/  LDL.LU R29, [R1+0x1000] ;  /* 0x00100000011d7983 */ /* 0x002ea40000300800 */
[----:B0-----:R-:W2:Y:S01]  /*50540*/  LDL.LU R28, [R1+0x1024] ;  /* 0x00102400011c7983 */ /* 0x001ea20000300800 */
[----:B------:R-:W2:Y:S01]  /*50550*/  LDL.LU R0, [R1+0xff8] ;  /* 0x000ff80001007983 */ /* 0x000ea20000300800 */
        /* <DEDUP_REMOVED lines=20> */
[----:B--2---:R-:W-:Y:S01]  /*506a0*/  IADD3 R9, P1, R9, UR8, RZ ;  /* 0x0000000809097c10 */ /* 0x004fe2000ff3e0ff */
[----:B------:R-:W-:Y:S01]  /*506b0*/  IADD3.X R4, R4, UR5, RZ, P2, !PT ;  /* 0x0000000504047c10 */ /* 0x000fe200097fe4ff */
[----:B------:R-:W-:Y:S01]  /*506c0*/  IADD3 R8, P2, R8, UR8, RZ ;  /* 0x0000000808087c10 */ /* 0x000fe2000ff5e0ff */
[----:B------:R-:W-:-:S02]  /*506d0*/  IADD3.X R3, R3, UR5, RZ, P4, !PT ;  /* 0x0000000503037c10 */ /* 0x000fc4000a7fe4ff */
        /* <DEDUP_REMOVED lines=17> */
[----:B------:R0:W-:Y:S01]  /*507f0*/  STL [R1+0x1030], R23 ;  /* 0x0010301701007387 */ /* 0x0001e20000100800 */
[----:B------:R-:W-:Y:S02]  /*50800*/  STL [R1+0x1054], R27 ;  /* 0x0010541b01007387 */ /* 0x000fe40000100800 */
[----:B------:R-:W-:Y:S02]  /*50810*/  STL [R1+0x1028], R26 ;  /* 0x0010281a01007387 */ /* 0x000fe40000100800 */
        /* <DEDUP_REMOVED lines=35> */
[----:B-1----:R-:W4:Y:S01]  /*50a50*/  LDL.LU R28, [R1+0xfb0] ;  /* 0x000fb000011c7983 */ /* 0x002f220000300800 */
[----:B0-----:R-:W4:Y:S02]  /*50a60*/  LDL.LU R0, [R1+0xfd4] ;  /* 0x000fd40001007983 */ /* 0x001f240000300800 */
[----:B------:R-:W4:Y:S02]  /*50a70*/  LDL.LU R16, [R1+0xfa8] ;  /* 0x000fa80001107983 */ /* 0x000f240000300800 */
[----:B------:R-:W4:Y:S01]  /*50a80*/  LDL.LU R17, [R1+0xfcc] ;  /* 0x000fcc0001117983 */ /* 0x000f220000300800 */
[----:B--2---:R-:W-:Y:S01]  /*50a90*/  IADD3.X R23, R23, UR5, RZ, P6, !PT ;  /* 0x0000000517177c10 */ /* 0x004fe2000b7fe4ff */
[----:B------:R-:W2:Y:S01]  /*50aa0*/  LDL.LU R18, [R1+0xfa0] ;  /* 0x000fa00001127983 */ /* 0x000ea20000300800 */
[----:B------:R-:W2:Y:S02]  /*50ab0*/  LDL.LU R19, [R1+0xf98] ;  /* 0x000f980001137983 */ /* 0x000ea40000300800 */
[----:B------:R-:W2:Y:S02]  /*50ac0*/  LDL.LU R10, [R1+0xfbc] ;  /* 0x000fbc00010a7983 */ /* 0x000ea40000300800 */
[----:B------:R-:W2:Y:S01]  /*50ad0*/  LDL.LU R11, [R1+0xf90] ;  /* 0x000f9000010b7983 */ /* 0x000ea20000300800 */
[----:B------:R0:W-:Y:S01]  /*50ae0*/  STL [R1+0x101c], R23 ;  /* 0x00101c1701007387 */ /* 0x0001e20000100800 */
[----:B------:R-:W2:Y:S02]  /*50af0*/  LDL.LU R14, [R1+0xfb4] ;  /* 0x000fb400010e7983 */ /* 0x000ea40000300800 */
[----:B------:R-:W2:Y:S02]  /*50b00*/  LDL.LU R15, [R1+0xf88] ;  /* 0x000f8800010f7983 */ /* 0x000ea40000300800 */
[----:B------:R-:W2:Y:S01]  /*50b10*/  LDL.LU R20, [R1+0xfac] ;  /* 0x000fac0001147983 */ /* 0x000ea20000300800 */
[----:B------:R-:W2:Y:S01]  /*50b20*/  LDL.LU R21, [R1+0xfa4] ;  /* 0x000fa40001157983 */ /* 0x000ea20000300800 */
        /* <DEDUP_REMOVED lines=18> */
[----:B---3--:R-:W-:Y:S01]  /*50c50*/  IADD3.X R2, R2, UR5, RZ, P1, !PT ;  /* 0x0000000502027c10 */ /* 0x008fe20008ffe4ff */
[----:B------:R-:W-:-:S04]  /*50c60*/  IADD3 R6, P1, R6, UR8, RZ ;  /* 0x0000000806067c10 */ /* 0x000fc8000ff3e0ff */
[----:B------:R0:W-:Y:S04]  /*50c70*/  STL [R1+0x1014], R2 ;  /* 0x0010140201007387 */ /* 0x0001e80000100800 */
[----:B0-----:R0:W5:Y:S01]  /*50c80*/  LDL.LU R2, [R1+0x17f0] ;  /* 0x0017f00001027983 */ /* 0x0011620000300800 */
[----:B------:R1:W-:Y:S03]  /*50c90*/  STL [R1+0xfe8], R6 ;  /* 0x000fe80601007387 */ /* 0x0003e60000100800 */
[----:B-1----:R0:W5:Y:S01]  /*50ca0*/  LDL.LU R6, [R1+0x17ec] ;  /* 0x0017ec0001067983 */ /* 0x0021620000300800 */
[----:B------:R1:W-:Y:S03]  /*50cb0*/  STL [R1+0x100c], R7 ;  /* 0x00100c0701007387 */ /* 0x0003e60000100800 */
[----:B-1----:R0:W5:Y:S01]  /*50cc0*/  LDL.LU R7, [R1+0x17e8] ;  /* 0x0017e80001077983 */ /* 0x0021620000300800 */
[----:B------:R1:W-:Y:S03]  /*50cd0*/  STL [R1+0xfe0], R24 ;  /* 0x000fe01801007387 */ /* 0x0003e60000100800 */
[----:B-1----:R0:W5:Y:S01]  /*50ce0*/  LDL.LU R24, [R1+0x17e4] ;  /* 0x0017e40001187983 */ /* 0x0021620000300800 */
[----:B------:R1:W-:Y:S03]  /*50cf0*/  STL [R1+0x1004], R25 ;  /* 0x0010041901007387 */ /* 0x0003e60000100800 */
[----:B-1----:R0:W5:Y:S01]  /*50d00*/  LDL.LU R25, [R1+0x17e0] ;  /* 0x0017e00001197983 */ /* 0x0021620000300800 */
[----:B------:R1:W-:Y:S01]  /*50d10*/  STL [R1+0xfd8], R26 ;  /* 0x000fd81a01007387 */ /* 0x0003e20000100800 */
[----:B------:R-:W-:-:S02]  /*50d20*/  IADD3.X R12, R12, UR5, RZ, P1, !PT ;  /* 0x000000050c0c7c10 */ /* 0x000fc40008ffe4ff */
[----:B-1----:R0:W5:Y:S01]  /*50d30*/  LDL.LU R26, [R1+0x17dc] ;  /* 0x0017dc00011a7983 */ /* 0x0021620000300800 */
[----:B------:R1:W-:Y:S01]  /*50d40*/  STL [R1+0xffc], R27 ;  /* 0x000ffc1b01007387 */ /* 0x0003e20000100800 */
[----:B------:R-:W-:Y:S02]  /*50d50*/  IADD3 R3, P1, R3, UR8, RZ ;  /* 0x0000000803037c10 */ /* 0x000fe4000ff3e0ff */
[----:B-1----:R0:W5:Y:S01]  /*50d60*/  LDL.LU R27, [R1+0x17d8] ;  /* 0x0017d800011b7983 */ /* 0x0021620000300800 */
        /* <DEDUP_REMOVED lines=17> */
[----:B-1----:R-:W3:Y:S01]  /*50e80*/  LDL.LU R28, [R1+0x17b4] ;  /* 0x0017b400011c7983 */ /* 0x002ee20000300800 */
[----:B------:R1:W-:Y:S03]  /*50e90*/  STL [R1+0xfd4], R0 ;  /* 0x000fd40001007387 */ /* 0x0003e60000100800 */
[----:B-1----:R-:W4:Y:S01]  /*50ea0*/  LDL.LU R0, [R1+0x17b0] ;  /* 0x0017b00001007983 */ /* 0x002f220000300800 */
[----:B------:R-:W-:-:S02]  /*50eb0*/  IADD3 R16, P3, R16, UR8, RZ ;  /* 0x0000000810107c10 */ /* 0x000fc4000ff7e0ff */
[----:B------:R-:W-:-:S03]  /*50ec0*/  IADD3.X R17, R17, UR5, RZ, P4, !PT ;  /* 0x0000000511117c10 */ /* 0x000fc6000a7fe4ff */
[----:B------:R-:W-:Y:S01]  /*50ed0*/  STL [R1+0xfa8], R16 ;  /* 0x000fa81001007387 */ /* 0x000fe20000100800 */
[----:B----4-:R-:W-:-:S05]  /*50ee0*/  IADD3.X R0, R0, UR5, RZ, P5, !PT ;  /* 0x0000000500007c10 */ /* 0x010fca000affe4ff */
[----:B------:R1:W-:Y:S01]  /*50ef0*/  STL [R1+0xfc4], R0 ;  /* 0x000fc40001007387 */ /* 0x0003e20000100800 */
[----:B------:R-:W-:Y:S03]  /*50f00*/  STL [R1+0xfcc], R17 ;  /* 0x000fcc1101007387 */ /* 0x000fe60000100800 */
[----:B-1----:R-:W4:Y:S01]  /*50f10*/  LDL.LU R0, [R1+0x17ac] ;  /* 0x0017ac0001007983 */ /* 0x002f220000300800 */
[----:B--2---:R-:W-:Y:S02]  /*50f20*/  IADD3 R18, P4, R18, UR8, RZ ;  /* 0x0000000812127c10 */ /* 0x004fe4000ff9e0ff */
[----:B------:R-:W-:Y:S02]  /*50f30*/  IADD3 R19, P5, R19, UR8, RZ ;  /* 0x0000000813137c10 */ /* 0x000fe4000ffbe0ff */
[----:B------:R-:W-:Y:S01]  /*50f40*/  IADD3.X R10, R10, UR5, RZ, P6, !PT ;  /* 0x000000050a0a7c10 */ /* 0x000fe2000b7fe4ff */
[----:B------:R-:W-:Y:S01]  /*50f50*/  IADD3 R11, P6, R11, UR8, RZ ;  /* 0x000000080b0b7c10 */ /* 0x000fe2000ffde0ff */
[----:B------:R-:W-:Y:S01]  /*50f60*/  IADD3.X R14, R14, UR5, RZ, P1, !PT ;  /* 0x000000050e0e7c10 */ /* 0x000fe20008ffe4ff */
[----:B------:R-:W-:Y:S01]  /*50f70*/  STL [R1+0xfa0], R18 ;  /* 0x000fa01201007387 */ /* 0x000fe20000100800 */
[----:B------:R-:W-:Y:S01]  /*50f80*/  IADD3 R15, P1, R15, UR8, RZ ;  /* 0x000000080f0f7c10 */ /* 0x000fe2000ff3e0ff */
[----:B------:R-:W-:Y:S01]  /*50f90*/  STL [R1+0xf98], R19 ;  /* 0x000f981301007387 */ /* 0x000fe20000100800 */
[----:B------:R-:W-:Y:S01]  /*50fa0*/  IADD3.X R20, R20, UR5, RZ, P2, !PT ;  /* 0x0000000514147c10 */ /* 0x000fe200097fe4ff */
[----:B------:R-:W-:Y:S01]  /*50fb0*/  STL [R1+0xfbc], R10 ;  /* 0x000fbc0a01007387 */ /* 0x000fe20000100800 */
[----:B------:R-:W-:Y:S01]  /*50fc0*/  IADD3.X R21, R21, UR5, RZ, P3, !PT ;  /* 0x0000000515157c10 */ /* 0x000fe20009ffe4ff */
[----:B------:R-:W-:Y:S02]  /*50fd0*/  STL [R1+0xf90], R11 ;  /* 0x000f900b01007387 */ /* 0x000fe40000100800 */
[----:B------:R-:W-:Y:S01]  /*50fe0*/  STL [R1+0xfb4], R14 ;  /* 0x000fb40e01007387 */ /* 0x000fe20000100800 */
[----:B------:R-:W-:Y:S01]  /*50ff0*/  IADD3.X R22, R22, UR5, RZ, P4, !PT ;  /* 0x0000000516167c10 */ /* 0x000fe2000a7fe4ff */
[----:B------:R-:W-:Y:S01]  /*51000*/  STL [R1+0xf88], R15 ;  /* 0x000f880f01007387 */ /* 0x000fe20000100800 */
[----:B------:R-:W-:Y:S01]  /*51010*/  IADD3.X R23, R23, UR5, RZ, P5, !PT ;  /* 0x0000000517177c10 */ /* 0x000fe2000affe4ff */
[----:B------:R-:W-:Y:S02]  /*51020*/  STL [R1+0xfac], R20 ;  /* 0x000fac1401007387 */ /* 0x000fe40000100800 */
[----:B------:R-:W-:Y:S01]  /*51030*/  STL [R1+0xfa4], R21 ;  /* 0x000fa41501007387 */ /* 0x000fe20000100800 */
[----:B---3--:R-:W-:-:S02]  /*51040*/  IADD3.X R28, R28, UR5, RZ, P1, !PT ;  /* 0x000000051c1c7c10 */ /* 0x008fc40008ffe4ff */
[----:B----4-:R-:W-:-:S05]  /*51050*/  IADD3.X R0, R0, UR5, RZ, P6, !PT ;  /* 0x0000000500007c10 */ /* 0x010fca000b7fe4ff */
[----:B------:R1:W-:Y:S01]  /*51060*/  STL [R1+0xf8c], R0 ;  /* 0x000f8c0001007387 */ /* 0x0003e20000100800 */
[----:B------:R-:W-:Y:S03]  /*51070*/  STL [R1+0xf9c], R22 ;  /* 0x000f9c1601007387 */ /* 0x000fe60000100800 */
[----:B-1----:R0:W5:Y:S01]  /*51080*/  LDL.LU R0, [R1+0x17a8] ;  /* 0x0017a80001007983 */ /* 0x0021620000300800 */
[----:B------:R-:W-:Y:S02]  /*51090*/  STL [R1+0xf94], R23 ;  /* 0x000f941701007387 */ /* 0x000fe40000100800 */
[----:B------:R1:W-:Y:S02]  /*510a0*/  STL [R1+0xf84], R28 ;  /* 0x000f841c01007387 */ /* 0x0003e40000100800 */
[----:B-1----:R0:W5:Y:S01]  /*510b0*/  LDL.LU R28, [R1+0x17a4] ;  /* 0x0017a400011c7983 */ /* 0x0021620000300800 */
[----:B------:R-:W-:Y:S01]  /*510c0*/  @!P0 CALL.REL.NOINC `(.L_x_2) ;  /* 0x0000001000008944 */ /* 0x000fe20003c00000 */
[----:B------:R-:W-:Y:S05]  /*510d0*/  BRA `(.L_x_3) ;  /* 0xfffcc21000007947 */ /* 0x000fea000383ffff */
.L_x_2:
[----:B-----5:R1:W-:Y:S04]  /*510e0*/  STL [R1+0x1bbc], R27 ;  /* 0x001bbc1b01007387 */ /* 0x0203e80000100800 */
[----:B-1----:R-:W2:Y:S04]  /*510f0*/  LDL.LU R27, [R1+0x104] ;  /* 0x00010400011b7983 */ /* 0x002ea80000300800 */
[----:B--2---:R1:W-:Y:S04]  /*51100*/  STL [R1+0x1bc0], R27 ;  /* 0x001bc01b01007387 */ /* 0x0043e80000100800 */
        /* <DEDUP_REMOVED lines=12> */
[----:B------:R2:W-:Y:S01]  /*511d0*/  STL [R1+0x1bb8], R26 ;  /* 0x001bb81a01007387 */ /* 0x0005e20000100800 */
[----:B-1----:R-:W-:-:S03]  /*511e0*/  IMAD.MOV.U32 R27, RZ, RZ, R7 ;  /* 0x000000ffff1b7224 */ /* 0x002fc600078e0007 */
[----:B--2---:R-:W2:Y:S04]  /*511f0*/  LDL.LU R26, [R1+0x100] ;  /* 0x00010000011a7983 */ /* 0x004ea80000300800 */
        /* <DEDUP_REMOVED lines=20> */
[----:B------:R1:W-:Y:S04]  /*51340*/  STL [R1+0x1ba0], R24 ;  /* 0x001ba01801007387 */ /* 0x0003e80000100800 */
[----:B-1----:R-:W3:Y:S04]  /*51350*/  LDL.LU R24, [R1+0x5c8] ;  /* 0x0005c80001187983 */ /* 0x002ee80000300800 */
[----:B---3--:R1:W-:Y:S04]  /*51360*/  STL [R1+0x1bac], R24 ;  /* 0x001bac1801007387 */ /* 0x0083e80000100800 */
[----:B-1----:R-:W3:Y:S04]  /*51370*/  LDL.LU R24, [R1+0x5bc] ;  /* 0x0005bc0001187983 */ /* 0x002ee80000300800 */
[----:B---3--:R1:W-:Y:S04]  /*51380*/  STL [R1+0x1bb4], R24 ;  /* 0x001bb41801007387 */ /* 0x0083e80000100800 */
[----:B-1----:R-:W2:Y:S04]  /*51390*/  LDL.LU R24, [R1+0x43c] ;  /* 0x00043c0001187983 */ /* 0x002ea80000300800 */
[----:B------:R-:W3:Y:S04]  /*513a0*/  LDL.LU R0, [R1+0x210] ;  /* 0x0002100001007983 */ /* 0x000ee80000300800 */
[----:B---3--:R1:W-:Y:S04]  /*513b0*/  STL [R1+0x1b7c], R0 ;  /* 0x001b7c0001007387 */ /* 0x0083e80000100800 */
[----:B-1----:R-:W3:Y:S04]  /*513c0*/  LDL.LU R0, [R1+0x1fc] ;  /* 0x0001fc0001007983 */ /* 0x002ee80000300800 */
        /* <DEDUP_REMOVED lines=8> */
[----:B------:R-:W4:Y:S04]  /*51450*/  LDL.LU R2, [R1+0x2dc] ;  /* 0x0002dc0001027983 */ /* 0x000f280000300800 */
[----:B----4-:R1:W-:Y:S04]  /*51460*/  STL [R1+0x1b84], R2 ;  /* 0x001b840201007387 */ /* 0x0103e80000100800 */
[----:B-1----:R-:W4:Y:S04]  /*51470*/  LDL.LU R2, [R1+0x1ec] ;  /* 0x0001ec0001027983 */ /* 0x002f280000300800 */
[----:B----4-:R1:W-:Y:S04]  /*51480*/  STL [R1+0x1b8c], R2 ;  /* 0x001b8c0201007387 */ /* 0x0103e80000100800 */
[----:B-1----:R-:W4:Y:S04]  /*51490*/  LDL.LU R2, [R1+0x5c4] ;  /* 0x0005c40001027983 */ /* 0x002f280000300800 */
[----:B----4-:R1:W-:Y:S04]  /*514a0*/  STL [R1+0x1b94], R2 ;  /* 0x001b940201007387 */ /* 0x0103e80000100800 */
[----:B-1----:R-:W4:Y:S01]  /*514b0*/  LDL.LU R2, [R1+0x5b4] ;  /* 0x0005b40001027983 */ /* 0x002f220000300800 */
[----:B------:R-:W-:-:S03]  /*514c0*/  F2FP.BF16.PACK_AB R27, R26, R27 ;  /* 0x0000001b1a1b723e */ /* 0x000fc600000010ff */
[----:B----4-:R1:W-:Y:S04]  /*514d0*/  STL [R1+0x1b9c], R2 ;  /* 0x001b9c0201007387 */ /* 0x0103e80000100800 */
[----:B-1----:R-:W3:Y:S04]  /*514e0*/  LDL.LU R2, [R1+0x434] ;  /* 0x0004340001027983 */ /* 0x002ee80000300800 */
[----:B------:R-:W4:Y:S04]  /*514f0*/  LDL.LU R29, [R1+0x2d8] ;  /* 0x0002d800011d7983 */ /* 0x000f280000300800 */
        /* <DEDUP_REMOVED lines=14> */
[----:B------:R1:W-:Y:S04]  /*515e0*/  STL [R1+0x17ec], R5 ;  /* 0x0017ec0501007387 */ /* 0x0003e80000100800 */
[----:B-1----:R-:W2:Y:S04]  /*515f0*/  LDL.LU R5, [R1+0x214] ;  /* 0x0002140001057983 */ /* 0x002ea80000300800 */
        /* <DEDUP_REMOVED lines=14> */
[----:B------:R-:W2:Y:S04]  /*516e0*/  LDL.LU R26, [R1+0x1bf4] ;  /* 0x001bf400011a7983 */ /* 0x000ea80000300800 */
[----:B------:R1:W-:Y:S04]  /*516f0*/  STL [R1+0x98c], R27 ;  /* 0x00098c1b01007387 */ /* 0x0003e80000100800 */
[----:B-1----:R-:W2:Y:S02]  /*51700*/  LDL.LU R27, [R1+0x1bf0] ;  /* 0x001bf000011b7983 */ /* 0x002ea40000300800 */
[----:B--2---:R-:W-:-:S02]  /*51710*/  F2FP.BF16.PACK_AB R27, R26, R27 ;  /* 0x0000001b1a1b723e */ /* 0x004fc400000010ff */
        /* <DEDUP_REMOVED lines=26> */
[----:B-1----:R-:W2:Y:S01]  /*518c0*/  LDL.LU R26, [R1+0x1bb8] ;  /* 0x001bb800011a7983 */ /* 0x002ea20000300800 */
[----:B------:R-:W-:Y:S02]  /*518d0*/  F2FP.BF16.PACK_AB R25, R24, R25 ;  /* 0x000000191819723e */ /* 0x000fe400000010ff */
[----:B--2---:R-:W-:-:S02]  /*518e0*/  F2FP.BF16.PACK_AB R27, R27, R26 ;  /* 0x0000001a1b1b723e */ /* 0x004fc400000010ff */
[----:B------:R-:W2:Y:S04]  /*518f0*/  LDL.LU R26, [R1+0x208] ;  /* 0x00020800011a7983 */ /* 0x000ea80000300800 */
        /* <DEDUP_REMOVED lines=13> */
[----:B---3--:R-:W-:Y:S02]  /*519d0*/  F2FP.BF16.PACK_AB R0, R2, R0 ;  /* 0x000000000200723e */ /* 0x008fe400000010ff */
[----:B--2---:R-:W-:-:S02]  /*519e0*/  F2FP.BF16.PACK_AB R25, R25, R24 ;  /* 0x000000181919723e */ /* 0x004fc400000010ff */
[----:B------:R-:W2:Y:S04]  /*519f0*/  LDL.LU R24, [R1+0x1f8] ;  /* 0x0001f80001187983 */ /* 0x000ea80000300800 */
[----:B------:R1:W-:Y:S04]  /*51a00*/  STL [R1+0x95c], R25 ;  /* 0x00095c1901007387 */ /* 0x0003e80000100800 */
[----:B-1----:R-:W3:Y:S04]  /*51a10*/  LDL.LU R25, [R1+0x20c] ;  /* 0x00020c0001197983 */ /* 0x002ee80000300800 */
        /* <DEDUP_REMOVED lines=12> */
[----:B------:R-:W4:Y:S04]  /*51ae0*/  LDL.LU R2, [R1+0x1b84] ;  /* 0x001b840001027983 */ /* 0x000f280000300800 */
[----:B------:R1:W-:Y:S04]  /*51af0*/  STL [R1+0x7bc], R0 ;  /* 0x0007bc0001007387 */ /* 0x0003e80000100800 */
[----:B-1----:R-:W2:Y:S01]  /*51b00*/  LDL.LU R0, [R1+0x1b80] ;  /* 0x001b800001007983 */ /* 0x002ea20000300800 */
[----:B---3--:R-:W-:Y:S02]  /*51b10*/  F2FP.BF16.PACK_AB R25, R25, R26 ;  /* 0x0000001a1919723e */ /* 0x008fe400000010ff */
[----:B------:R-:W-:-:S02]  /*51b20*/  F2FP.BF16.PACK_AB R3, R3, R12 ;  /* 0x0000000c0303723e */ /* 0x000fc400000010ff */
[----:B--2---:R-:W-:Y:S02]  /*51b30*/  F2FP.BF16.PACK_AB R24, R0, R24 ;  /* 0x000000180018723e */ /* 0x004fe400000010ff */
[----:B------:R-:W2:Y:S01]  /*51b40*/  LDL.LU R0, [R1+0x1b7c] ;  /* 0x001b7c0001007983 */ /* 0x000ea20000300800 */
[----:B------:R-:W-:Y:S02]  /*51b50*/  F2FP.BF16.PACK_AB R8, R13, R8 ;  /* 0x000000080d08723e */ /* 0x000fe400000010ff */
[----:B------:R-:W-:Y:S01]  /*51b60*/  F2FP.BF16.PACK_AB R4, R9, R4 ;  /* 0x000000040904723e */ /* 0x000fe200000010ff */
[----:B------:R1:W-:Y:S01]  /*51b70*/  STL [R1+0x7b8], R24 ;  /* 0x0007b81801007387 */ /* 0x0003e20000100800 */
[----:B----4-:R-:W-:-:S03]  /*51b80*/  F2FP.BF16.PACK_AB R2, R2, R29 ;  /* 0x0000001d0202723e */ /* 0x010fc600000010ff */
[----:B------:R-:W-:Y:S01]  /*51b90*/  STL [R1+0x7b4], R25 ;  /* 0x0007b41901007387 */ /* 0x000fe20000100800 */
[----:B-1----:R-:W-:-:S05]  /*51ba0*/  F2FP.BF16.PACK_AB R24, R27, R28 ;  /* 0x0000001c1b18723e */ /* 0x002fca00000010ff */
[----:B------:R-:W-:Y:S04]  /*51bb0*/  STL [R1+0x7b0], R24 ;  /* 0x0007b01801007387 */ /* 0x000fe80000100800 */
[----:B------:R2:W-:Y:S04]  /*51bc0*/  STL [R1+0x6bc], R3 ;  /* 0x0006bc0301007387 */ /* 0x0005e80000100800 */
[----:B------:R-:W-:Y:S04]  /*51bd0*/  STL [R1+0x6b8], R8 ;  /* 0x0006b80801007387 */ /* 0x000fe80000100800 */
[----:B------:R-:W-:Y:S01]  /*51be0*/  STL [R1+0x6b4], R4 ;  /* 0x0006b40401007387 */ /* 0x000fe20000100800 */
[----:B--2---:R-:W-:-:S02]  /*51bf0*/  F2FP.BF16.PACK_AB R3, R5, R0 ;  /* 0x000000000503723e */ /* 0x004fc400000010ff */
[----:B------:R-:W-:-:S03]  /*51c00*/  F2FP.BF16.PACK_AB R0, R16, R17 ;  /* 0x000000111000723e */ /* 0x000fc600000010ff */
[----:B------:R1:W-:Y:S04]  /*51c10*/  STL [R1+0x6b0], R3 ;  /* 0x0006b00301007387 */ /* 0x0003e80000100800 */
[----:B------:R2:W-:Y:S04]  /*51c20*/  STL [R1+0x6ac], R2 ;  /* 0x0006ac0201007387 */ /* 0x0005e80000100800 */
[----:B------:R3:W-:Y:S01]  /*51c30*/  STL [R1+0x6a8], R0 ;  /* 0x0006a80001007387 */ /* 0x0007e20000100800 */
[----:B-1----:R-:W-:Y:S02]  /*51c40*/  F2FP.BF16.PACK_AB R3, R18, R19 ;  /* 0x000000131203723e */ /* 0x002fe400000010ff */
[----:B--2---:R-:W-:-:S03]  /*51c50*/  F2FP.BF16.PACK_AB R2, R6, R7 ;  /* 0x000000070602723e */ /* 0x004fc600000010ff */
[----:B------:R1:W-:Y:S01]  /*51c60*/  STL [R1+0x6a4], R3 ;  /* 0x0006a40301007387 */ /* 0x0003e20000100800 */
[----:B---3--:R-:W-:-:S03]  /*51c70*/  F2FP.BF16.PACK_AB R0, R10, R11 ;  /* 0x0000000b0a00723e */ /* 0x008fc600000010ff */
[----:B------:R2:W-:Y:S04]  /*51c80*/  STL [R1+0x6a0], R2 ;  /* 0x0006a00201007387 */ /* 0x0005e80000100800 */
[----:B------:R3:W-:Y:S01]  /*51c90*/  STL [R1+0x69c], R0 ;  /* 0x00069c0001007387 */ /* 0x0007e20000100800 */
[----:B-1----:R-:W-:Y:S02]  /*51ca0*/  F2FP.BF16.PACK_AB R3, R14, R15 ;  /* 0x0000000f0e03723e */ /* 0x002fe400000010ff */
[----:B--2---:R-:W-:-:S03]  /*51cb0*/  F2FP.BF16.PACK_AB R2, R20, R21 ;  /* 0x000000151402723e */ /* 0x004fc600000010ff */
[----:B------:R-:W-:Y:S01]  /*51cc0*/  STL [R1+0x698], R3 ;  /* 0x0006980301007387 */ /* 0x000fe20000100800 */
[----:B---3--:R-:W-:-:S03]  /*51cd0*/  F2FP.BF16.PACK_AB R0, R22, R23 ;  /* 0x000000171600723e */ /* 0x008fc600000010ff */
[----:B------:R-:W2:Y:S04]  /*51ce0*/  LDL.LU R24, [R1+0x4c8] ;  /* 0x0004c80001187983 */ /* 0x000ea80000300800 */
[----:B------:R-:W-:Y:S04]  /*51cf0*/  STL [R1+0x694], R2 ;  /* 0x0006940201007387 */ /* 0x000fe80000100800 */
[----:B--2---:R1:W-:Y:S04]  /*51d00*/  STL [R1+0x1af4], R24 ;  /* 0x001af41801007387 */ /* 0x0043e80000100800 */
[----:B------:R-:W-:Y:S04]  /*51d10*/  STL [R1+0x690], R0 ;  /* 0x0006900001007387 */ /* 0x000fe80000100800 */
        /* <DEDUP_REMOVED lines=69> */
[----:B-1----:R-:W2:Y:S04]  /*52170*/  LDL.LU R25, [R1+0x1ac] ;  /* 0x0001ac0001197983 */ /* 0x002ea80000300800 */
[----:B------:R-:W3:Y:S04]  /*52180*/  LDL.LU R26, [R1+0x7c8] ;  /* 0x0007c800011a7983 */ /* 0x000ee80000300800 */
[----:B------:R-:W4:Y:S04]  /*52190*/  LDL.LU R27, [R1+0x7dc] ;  /* 0x0007dc00011b7983 */ /* 0x000f280000300800 */
        /* <DEDUP_REMOVED lines=25> */
[----:B--2---:R-:W-:-:S03]  /*52330*/  F2FP.BF16.PACK_AB R24, R25, R24 ;  /* 0x000000181918723e */ /* 0x004fc600000010ff */
        /* <DEDUP_REMOVED lines=68> */
[----:B------:R-:W2:Y:S01]  /*52780*/  LDL.LU R25, [R1+0x1af0] ;  /* 0x001af00001197983 */ /* 0x000ea20000300800 */
[----:B---3--:R-:W-:Y:S02]  /*52790*/  F2FP.BF16.PACK_AB R3, R3, R12 ;  /* 0x0000000c0303723e */ /* 0x008fe400000010ff */
[----:B------:R-:W-:Y:S01]  /*527a0*/  F2FP.BF16.PACK_AB R8, R13, R8 ;  /* 0x000000080d08723e */ /* 0x000fe200000010ff */
[----:B------:R4:W-:Y:S01]  /*527b0*/  STL [R1+0x528], R24 ;  /* 0x0005281801007387 */ /* 0x0009e20000100800 */
[----:B------:R-:W-:Y:S02]  /*527c0*/  F2FP.BF16.PACK_AB R4, R9, R4 ;  /* 0x000000040904723e */ /* 0x000fe400000010ff */
[----:B------:R-:W-:Y:S02]  /*527d0*/  F2FP.BF16.PACK_AB R2, R2, R29 ;  /* 0x0000001d0202723e */ /* 0x000fe400000010ff */
[----:B----4-:R-:W-:Y:S02]  /*527e0*/  F2FP.BF16.PACK_AB R24, R27, R28 ;  /* 0x0000001c1b18723e */ /* 0x010fe400000010ff */
[----:B--2---:R-:W-:-:S05]  /*527f0*/  F2FP.BF16.PACK_AB R25, R25, R26 ;  /* 0x0000001a1919723e */ /* 0x004fca00000010ff */
[----:B------:R-:W-:Y:S04]  /*52800*/  STL [R1+0x524], R25 ;  /* 0x0005241901007387 */ /* 0x000fe80000100800 */
[----:B------:R-:W-:Y:S04]  /*52810*/  STL [R1+0x520], R24 ;  /* 0x0005201801007387 */ /* 0x000fe80000100800 */
[----:B------:R1:W-:Y:S04]  /*52820*/  STL [R1+0x4cc], R3 ;  /* 0x0004cc0301007387 */ /* 0x0003e80000100800 */
[----:B------:R-:W-:Y:S04]  /*52830*/  STL [R1+0x4c8], R8 ;  /* 0x0004c80801007387 */ /* 0x000fe80000100800 */
[----:B------:R-:W-:Y:S01]  /*52840*/  STL [R1+0x4c4], R4 ;  /* 0x0004c40401007387 */ /* 0x000fe20000100800 */
[----:B-1----:R-:W-:-:S02]  /*52850*/  F2FP.BF16.PACK_AB R3, R5, R0 ;  /* 0x000000000503723e */ /* 0x002fc400000010ff */
        /* <DEDUP_REMOVED lines=842> */
[----:B-1----:R-:W2:Y:S01]  /*55d00*/  LDL.LU R24, [R1+0x198] ;  /* 0x0001980001187983 */ /* 0x002ea20000300800 */
[----:B------:R-:W3:Y:S03]  /*55d10*/  LDL.LU R25, [R1+0x2cc] ;  /* 0x0002cc0001197983 */ /* 0x000ee60000300800 */
        /* <DEDUP_REMOVED lines=35> */
[----:B-1----:R-:W2:Y:S01]  /*55f50*/  LDL.LU R25, [R1+0x19c] ;  /* 0x00019c0001197983 */ /* 0x002ea20000300800 */
[----:B------:R-:W3:Y:S02]  /*55f60*/  LDL.LU R26, [R1+0x2c8] ;  /* 0x0002c800011a7983 */ /* 0x000ee40000300800 */
[----:B------:R-:W4:Y:S02]  /*55f70*/  LDL.LU R27, [R1+0x90c] ;  /* 0x00090c00011b7983 */ /* 0x000f240000300800 */
[----:B------:R-:W4:Y:S01]  /*55f80*/  LDL.LU R28, [R1+0x908] ;  /* 0x00090800011c7983 */ /* 0x000f220000300800 */
        /* <DEDUP_REMOVED lines=24> */
[----:B--2---:R-:W-:-:S02]  /*56110*/  F2FP.BF16.PACK_AB R24, R25, R24 ;  /* 0x000000181918723e */ /* 0x004fc400000010ff */
[----:B------:R-:W2:Y:S03]  /*56120*/  LDL.LU R25, [R1+0x18bc] ;  /* 0x0018bc0001197983 */ /* 0x000ea60000300800 */
[----:B------:R1:W-:Y:S02]  /*56130*/  STL [R1+0x9c], R24 ;  /* 0x00009c1801007387 */ /* 0x0003e40000100800 */
[----:B-1----:R-:W2:Y:S02]  /*56140*/  LDL.LU R24, [R1+0x18b8] ;  /* 0x0018b80001187983 */ /* 0x002ea40000300800 */
[----:B--2---:R-:W-:Y:S02]  /*56150*/  F2FP.BF16.PACK_AB R24, R25, R24 ;  /* 0x000000181918723e */ /* 0x004fe400000010ff */
[----:B------:R-:W2:Y:S03]  /*56160*/  LDL.LU R25, [R1+0x18b4] ;  /* 0x0018b40001197983 */ /* 0x000ea60000300800 */
[----:B------:R1:W-:Y:S02]  /*56170*/  STL [R1+0x98], R24 ;  /* 0x0000981801007387 */ /* 0x0003e40000100800 */
[----:B-1----:R-:W2:Y:S02]  /*56180*/  LDL.LU R24, [R1+0x18b0] ;  /* 0x0018b00001187983 */ /* 0x002ea40000300800 */
        /* <DEDUP_REMOVED lines=62> */
[----:B------:R4:W-:Y:S01]  /*56570*/  STL [R1+0x58], R24 ;  /* 0x0000581801007387 */ /* 0x0009e20000100800 */
[----:B---3--:R-:W-:-:S02]  /*56580*/  F2FP.BF16.PACK_AB R3, R3, R12 ;  /* 0x0000000c0303723e */ /* 0x008fc400000010ff */
[----:B------:R-:W-:Y:S02]  /*56590*/  F2FP.BF16.PACK_AB R8, R13, R8 ;  /* 0x000000080d08723e */ /* 0x000fe400000010ff */
[----:B------:R-:W-:Y:S02]  /*565a0*/  F2FP.BF16.PACK_AB R4, R9, R4 ;  /* 0x000000040904723e */ /* 0x000fe400000010ff */
[----:B------:R-:W-:Y:S02]  /*565b0*/  F2FP.BF16.PACK_AB R2, R2, R29 ;  /* 0x0000001d0202723e */ /* 0x000fe400000010ff */
[----:B----4-:R-:W-:Y:S02]  /*565c0*/  F2FP.BF16.PACK_AB R24, R27, R28 ;  /* 0x0000001c1b18723e */ /* 0x010fe400000010ff */
[----:B--2---:R-:W-:-:S05]  /*565d0*/  F2FP.BF16.PACK_AB R25, R25, R26 ;  /* 0x0000001a1919723e */ /* 0x004fca00000010ff */
[----:B------:R-:W-:Y:S01]  /*565e0*/  STL [R1+0x54], R25 ;  /* 0x0000541901007387 */ /* 0x000fe20000100800 */
[----:B------:R-:W-:Y:S02]  /*565f0*/  STL [R1+0x50], R24 ;  /* 0x0000501801007387 */ /* 0x000fe40000100800 */
[----:B------:R1:W-:Y:S02]  /*56600*/  STL [R1+0x4c], R3 ;  /* 0x00004c0301007387 */ /* 0x0003e40000100800 */
[----:B------:R-:W-:Y:S01]  /*56610*/  STL [R1+0x48], R8 ;  /* 0x0000480801007387 */ /* 0x000fe20000100800 */
[----:B------:R-:W-:Y:S01]  /*56620*/  STL [R1+0x44], R4 ;  /* 0x0000440401007387 */ /* 0x000fe20000100800 */
[----:B-1----:R-:W-:Y:S01]  /*56630*/  F2FP.BF16.PACK_AB R3, R5, R0 ;  /* 0x000000000503723e */ /* 0x002fe200000010ff */
[----:B------:R-:W-:-:S04]  /*56640*/  F2FP.BF16.PACK_AB R0, R16, R17 ;  /* 0x000000111000723e */ /* 0x000fc800000010ff */
[----:B------:R1:W-:Y:S01]  /*56650*/  STL [R1+0x40], R3 ;  /* 0x0000400301007387 */ /* 0x0003e20000100800 */
[----:B------:R2:W-:Y:S02]  /*56660*/  STL [R1+0x3c], R2 ;  /* 0x00003c0201007387 */ /* 0x0005e40000100800 */
[----:B------:R3:W-:Y:S01]  /*56670*/  STL [R1+0x38], R0 ;  /* 0x0000380001007387 */ /* 0x0007e20000100800 */
[----:B-1----:R-:W-:Y:S02]  /*56680*/  F2FP.BF16.PACK_AB R3, R18, R19 ;  /* 0x000000131203723e */ /* 0x002fe400000010ff */
[----:B--2---:R-:W-:Y:S02]  /*56690*/  F2FP.BF16.PACK_AB R2, R6, R7 ;  /* 0x000000070602723e */ /* 0x004fe400000010ff */
[----:B---3--:R-:W-:Y:S01]  /*566a0*/  F2FP.BF16.PACK_AB R0, R10, R11 ;  /* 0x0000000b0a00723e */ /* 0x008fe200000010ff */
[----:B------:R1:W-:Y:S02]  /*566b0*/  STL [R1+0x34], R3 ;  /* 0x0000340301007387 */ /* 0x0003e40000100800 */
[----:B------:R2:W-:Y:S02]  /*566c0*/  STL [R1+0x30], R2 ;  /* 0x0000300201007387 */ /* 0x0005e40000100800 */
[----:B------:R3:W-:Y:S01]  /*566d0*/  STL [R1+0x2c], R0 ;  /* 0x00002c0001007387 */ /* 0x0007e20000100800 */
[----:B-1----:R-:W-:-:S02]  /*566e0*/  F2FP.BF16.PACK_AB R3, R14, R15 ;  /* 0x0000000f0e03723e */ /* 0x002fc400000010ff */
[----:B--2---:R-:W-:Y:S02]  /*566f0*/  F2FP.BF16.PACK_AB R2, R20, R21 ;  /* 0x000000151402723e */ /* 0x004fe400000010ff */
[----:B---3--:R-:W-:Y:S01]  /*56700*/  F2FP.BF16.PACK_AB R0, R22, R23 ;  /* 0x000000171600723e */ /* 0x008fe200000010ff */
[----:B------:R-:W-:Y:S01]  /*56710*/  STL [R1+0x28], R3 ;  /* 0x0000280301007387 */ /* 0x000fe20000100800 */
[----:B------:R-:W2:Y:S02]  /*56720*/  LDL.LU R7, [R1+0x488] ;  /* 0x0004880001077983 */ /* 0x000ea40000300800 */
[----:B------:R-:W-:Y:S01]  /*56730*/  STL [R1+0x24], R2 ;  /* 0x0000240201007387 */ /* 0x000fe20000100800 */
[----:B--2---:R1:W-:Y:S01]  /*56740*/  STL [R1+0x17f4], R7 ;  /* 0x0017f40701007387 */ /* 0x0043e20000100800 */
[----:B------:R-:W-:Y:S03]  /*56750*/  STL [R1+0x20], R0 ;  /* 0x0000200001007387 */ /* 0x000fe60000100800 */
        /* <DEDUP_REMOVED lines=36> */
[----:B------:R-:W2:Y:S02]  /*569a0*/  LDL.LU R11, [R1+0x480] ;  /* 0x00048000010b7983 */ /* 0x000ea40000300800 */
[----:B--2---:R1:W-:Y:S04]  /*569b0*/  STL [R1+0x17e4], R11 ;  /* 0x0017e40b01007387 */ /* 0x0043e80000100800 */
[----:B-1----:R-:W2:Y:S01]  /*569c0*/  LDL.LU R11, [R1+0x92c] ;  /* 0x00092c00010b7983 */ /* 0x002ea20000300800 */
[----:B------:R-:W2:Y:S03]  /*569d0*/  LDL.LU R9, [R1+0x494] ;  /* 0x0004940001097983 */ /* 0x000ea60000300800 */
[----:B--2---:R1:W-:Y:S04]  /*569e0*/  STL [R1+0x17e0], R9 ;  /* 0x0017e00901007387 */ /* 0x0043e80000100800 */
[----:B-1----:R-:W2:Y:S01]  /*569f0*/  LDL.LU R9, [R1+0x484] ;  /* 0x0004840001097983 */ /* 0x002ea20000300800 */
[----:B------:R-:W2:Y:S02]  /*56a00*/  LDL.LU R10, [R1+0x490] ;  /* 0x00049000010a7983 */ /* 0x000ea40000300800 */
[----:B------:R-:W2:Y:S02]  /*56a10*/  LDL.LU R8, [R1+0x4a4] ;  /* 0x0004a40001087983 */ /* 0x000ea40000300800 */
        /* <DEDUP_REMOVED lines=26> */
[----:B------:R-:W2:Y:S01]  /*56bc0*/  LDL.LU R3, [R1+0x58c] ;  /* 0x00058c0001037983 */ /* 0x000ea20000300800 */
[----:B------:R-:W-:-:S02]  /*56bd0*/  F2FP.BF16.PACK_AB R7, R5, R7 ;  /* 0x000000070507723e */ /* 0x000fc400000010ff */
[----:B--2---:R1:W-:Y:S04]  /*56be0*/  STL [R1+0x17ac], R3 ;  /* 0x0017ac0301007387 */ /* 0x0043e80000100800 */
[----:B-1----:R-:W2:Y:S01]  /*56bf0*/  LDL.LU R3, [R1+0x57c] ;  /* 0x00057c0001037983 */ /* 0x002ea20000300800 */
        /* <DEDUP_REMOVED lines=11> */
[----:B------:R1:W-:Y:S04]  /*56cb0*/  STL [R1+0x1c], R7 ;  /* 0x00001c0701007387 */ /* 0x0003e80000100800 */
        /* <DEDUP_REMOVED lines=27> */
[----:B------:R1:W-:Y:S02]  /*56e70*/  STL [R1], R7 ;  /* 0x0000000701007387 */ /* 0x0003e40000100800 */
[----:B-1----:R-:W2:Y:S02]  /*56e80*/  LDL.LU R7, [R1+0x17f4] ;  /* 0x0017f40001077983 */ /* 0x002ea40000300800 */
[----:B--2---:R-:W-:Y:S02]  /*56e90*/  F2FP.BF16.PACK_AB R7, R5, R7 ;  /* 0x000000070507723e */ /* 0x004fe400000010ff */
[----:B------:R-:W3:Y:S02]  /*56ea0*/  LDL.LU R5, [R1+0x17f0] ;  /* 0x0017f00001057983 */ /* 0x000ee40000300800 */
[----:B---3--:R-:W-:-:S02]  /*56eb0*/  F2FP.BF16.PACK_AB R6, R5, R6 ;  /* 0x000000060506723e */ /* 0x008fc400000010ff */
[----:B------:R-:W4:Y:S02]  /*56ec0*/  LDL.LU R5, [R1+0x17ec] ;  /* 0x0017ec0001057983 */ /* 0x000f240000300800 */
[----:B----4-:R-:W-:Y:S02]  /*56ed0*/  F2FP.BF16.PACK_AB R5, R4, R5 ;  /* 0x000000050405723e */ /* 0x010fe400000010ff */
[----:B------:R-:W2:Y:S02]  /*56ee0*/  LDL.LU R4, [R1+0x17e8] ;  /* 0x0017e80001047983 */ /* 0x000ea40000300800 */
[----:B--2---:R-:W-:Y:S02]  /*56ef0*/  F2FP.BF16.PACK_AB R4, R11, R4 ;  /* 0x000000040b04723e */ /* 0x004fe400000010ff */
[----:B------:R-:W2:Y:S02]  /*56f00*/  LDL.LU R11, [R1+0x17e4] ;  /* 0x0017e400010b7983 */ /* 0x000ea40000300800 */
[----:B--2---:R-:W-:-:S02]  /*56f10*/  F2FP.BF16.PACK_AB R11, R9, R11 ;  /* 0x0000000b090b723e */ /* 0x004fc400000010ff */
[----:B------:R-:W2:Y:S02]  /*56f20*/  LDL.LU R9, [R1+0x17e0] ;  /* 0x0017e00001097983 */ /* 0x000ea40000300800 */
[----:B--2---:R-:W-:Y:S02]  /*56f30*/  F2FP.BF16.PACK_AB R10, R9, R10 ;  /* 0x0000000a090a723e */ /* 0x004fe400000010ff */
        /* <DEDUP_REMOVED lines=24> */
[----:B------:R-:W2:Y:S01]  /*570c0*/  LDL.LU R3, [R1+0x17ac] ;  /* 0x0017ac0001037983 */ /* 0x000ea20000300800 */
[----:B------:R-:W-:Y:S02]  /*570d0*/  F2FP.BF16.PACK_AB R20, R28, R20 ;  /* 0x000000141c14723e */ /* 0x000fe400000010ff */
[----:B--2---:R-:W-:Y:S02]  /*570e0*/  F2FP.BF16.PACK_AB R21, R3, R21 ;  /* 0x000000150315723e */ /* 0x004fe400000010ff */
[----:B------:R-:W2:Y:S01]  /*570f0*/  LDL.LU R3, [R1+0x17a8] ;  /* 0x0017a80001037983 */ /* 0x000ea20000300800 */
[----:B------:R1:W5:Y:S01]  /*57100*/  LDL.LU R28, [R1+0x17a4] ;  /* 0x0017a400011c7983 */ /* 0x0003620000300800 */
[----:B------:R-:W-:-:S02]  /*57110*/  F2FP.BF16.PACK_AB R27, R24, R27 ;  /* 0x0000001b181b723e */ /* 0x000fc400000010ff */
[----:B------:R-:W-:Y:S01]  /*57120*/  F2FP.BF16.PACK_AB R26, R25, R26 ;  /* 0x0000001a191a723e */ /* 0x000fe200000010ff */
[----:B------:R-:W-:Y:S01]  /*57130*/  F2FP.BF16.PACK_AB R25, R0, R2 ;  /* 0x000000020019723e */ /* 0x000fe200000010ff */
[----:B--2---:R-:W-:Y:S02]  /*57140*/  F2FP.BF16.PACK_AB R24, R29, R3 ;  /* 0x000000031d18723e */ /* 0x004fe400000010ff */
.L_x_1:
[----:B01----:R-:W2:Y:S04]  /*57150*/  LDL.LU R0, [R1+0x17a0] ;  /* 0x0017a00001007983 */ /* 0x003ea80000300800 */
[----:B------:R-:W0:Y:S02]  /*57160*/  S2R R2, SR_TID.X ;  /* 0x0000000000027919 */ /* 0x000e240000002100 */
[C---:B0-----:R-:W-:Y:S01]  /*57170*/  LOP3.LUT R3, R2.reuse, 0x7f, RZ, 0xc0, !PT ;  /* 0x0000007f02037812 */ /* 0x041fe200078ec0ff */
[C---:B------:R-:W-:Y:S02]  /*57180*/  IMAD.SHL.U32 R29, R2.reuse, 0x1000, RZ ;  /* 0x00001000021d7824 */ /* 0x040fe400078e00ff */
[----:B------:R-:W-:-:S03]  /*57190*/  IMAD.SHL.U32 R2, R2, 0x4, RZ ;  /* 0x0000000402027824 */ /* 0x000fc600078e00ff */
[----:B------:R-:W-:-:S05]  /*571a0*/  LOP3.LUT R29, R29, 0x6000, RZ, 0xc0, !PT ;  /* 0x000060001d1d7812 */ /* 0x000fca00078ec0ff */
[----:B------:R-:W-:Y:S01]  /*571b0*/  IMAD R29, R3, 0x10, R29 ;  /* 0x00000010031d7824 */ /* 0x000fe200078e021d */
[----:B------:R-:W-:Y:S04]  /*571c0*/  STL [R1+0x1a18], R24 ;  /* 0x001a181801007387 */ /* 0x000fe80000100800 */
[----:B------:R-:W-:Y:S01]  /*571d0*/  BAR.SYNC.DEFER_BLOCKING 0x0 ;  /* 0x0000000000007b1d */ /* 0x000fe20000010000 */
[----:B--2---:R-:W-:-:S04]  /*571e0*/  LOP3.LUT R0, R0, 0x60, RZ, 0xc0, !PT ;  /* 0x0000006000007812 */ /* 0x004fc800078ec0ff */
[----:B------:R-:W-:Y:S02]  /*571f0*/  LOP3.LUT R0, R0, 0x70, R2, 0x78, !PT ;  /* 0x0000007000007812 */ /* 0x000fe400078e7802 */
[----:B------:R-:W0:Y:S02]  /*57200*/  S2R R2, SR_TID.X ;  /* 0x0000000000027919 */ /* 0x000e240000002100 */
[C---:B0-----:R-:W-:Y:S02]  /*57210*/  IMAD.SHL.U32 R3, R2.reuse, 0x400, RZ ;  /* 0x0000040002037824 */ /* 0x041fe400078e00ff */
[----:B------:R-:W-:-:S03]  /*57220*/  IMAD.SHL.U32 R2, R2, 0x40, RZ ;  /* 0x0000004002027824 */ /* 0x000fc600078e00ff */
[----:B------:R-:W-:Y:S02]  /*57230*/  LOP3.LUT R3, R3, 0x6000, RZ, 0xc0, !PT ;  /* 0x0000600003037812 */ /* 0x000fe400078ec0ff */
[----:B------:R-:W-:-:S04]  /*57240*/  LOP3.LUT R2, R2, 0x1800, RZ, 0xc0, !PT ;  /* 0x0000180002027812 */ /* 0x000fc800078ec0ff */
[----:B------:R-:W-:-:S05]  /*57250*/  IADD3 R0, R0, R3, R2 ;  /* 0x0000000300007210 */ /* 0x000fca0007ffe002 */
[----:B------:R0:W-:Y:S04]  /*57260*/  STS.128 [R0], R24 ;  /* 0x0000001800007388 */ /* 0x0001e80000000c00 */
[----:B0-----:R-:W2:Y:S04]  /*57270*/  LDL.LU R24, [R1+0x40] ;  /* 0x0000400001187983 */ /* 0x001ea80000300800 */
[----:B------:R-:W2:Y:S04]  /*57280*/  LDL.LU R25, [R1+0x44] ;  /* 0x0000440001197983 */ /* 0x000ea80000300800 */
[----:B------:R-:W3:Y:S04]  /*57290*/  LDL.LU R26, [R1+0x48] ;  /* 0x00004800011a7983 */ /* 0x000ee80000300800 */
[----:B------:R-:W3:Y:S04]  /*572a0*/  LDL.LU R27, [R1+0x4c] ;  /* 0x00004c00011b7983 */ /* 0x000ee80000300800 */
[----:B---3--:R-:W-:Y:S04]  /*572b0*/  STL.64 [R1+0x1a28], R26 ;  /* 0x001a281a01007387 */ /* 0x008fe80000100a00 */
[----:B--2---:R0:W-:Y:S04]  /*572c0*/  STL.64 [R1+0x1a20], R24 ;  /* 0x001a201801007387 */ /* 0x0041e80000100a00 */
        /* <DEDUP_REMOVED lines=16> */
[----:B------:R-:W-:Y:S04]  /*573d0*/  STS.128 [R0+0x80], R20 ;  /* 0x0000801400007388 */ /* 0x000fe80000000c00 */
[----:B------:R-:W-:Y:S04]  /*573e0*/  STS.128 [R0+0x100], R16 ;  /* 0x0001001000007388 */ /* 0x000fe80000000c00 */
[----:B---3--:R-:W-:Y:S04]  /*573f0*/  STL.64 [R1+0x1a58], R26 ;  /* 0x001a581a01007387 */ /* 0x008fe80000100a00 */
[----:B--2---:R0:W-:Y:S04]  /*57400*/  STL.64 [R1+0x1a50], R24 ;  /* 0x001a501801007387 */ /* 0x0041e80000100a00 */
[----:B0-----:R-:W2:Y:S04]  /*57410*/  LDL.LU R24, [R1] ;  /* 0x0000000001187983 */ /* 0x001ea80000300800 */
[----:B------:R-:W2:Y:S04]  /*57420*/  LDL.LU R25, [R1+0x4] ;  /* 0x0000040001197983 */ /* 0x000ea80000300800 */
[----:B------:R-:W2:Y:S04]  /*57430*/  LDL.LU R26, [R1+0x8] ;  /* 0x00000800011a7983 */ /* 0x000ea80000300800 */
[----:B------:R-:W2:Y:S04]  /*57440*/  LDL.LU R27, [R1+0xc] ;  /* 0x00000c00011b7983 */ /* 0x000ea80000300800 */
[----:B------:R-:W3:Y:S04]  /*57450*/  LDL.LU R20, [R1+0x90] ;  /* 0x0000900001147983 */ /* 0x000ee80000300800 */
[----:B------:R-:W3:Y:S04]  /*57460*/  LDL.LU R21, [R1+0x94] ;  /* 0x0000940001157983 */ /* 0x000ee80000300800 */
[----:B------:R-:W3:Y:S04]  /*57470*/  LDL.LU R22, [R1+0x98] ;  /* 0x0000980001167983 */ /* 0x000ee80000300800 */
[----:B------:R-:W3:Y:S04]  /*57480*/  LDL.LU R23, [R1+0x9c] ;  /* 0x00009c0001177983 */ /* 0x000ee80000300800 */
[----:B------:R-:W4:Y:S04]  /*57490*/  LDL.LU R16, [R1+0x80] ;  /* 0x0000800001107983 */ /* 0x000f280000300800 */
[----:B------:R-:W4:Y:S04]  /*574a0*/  LDL.LU R17, [R1+0x84] ;  /* 0x0000840001117983 */ /* 0x000f280000300800 */
[----:B------:R-:W4:Y:S04]  /*574b0*/  LDL.LU R18, [R1+0x88] ;  /* 0x0000880001127983 */ /* 0x000f280000300800 */
[----:B------:R-:W4:Y:S04]  /*574c0*/  LDL.LU R19, [R1+0x8c] ;  /* 0x00008c0001137983 */ /* 0x000f280000300800 */
[----:B------:R0:W-:Y:S04]  /*574d0*/  STS.128 [R0+0x180], R12 ;  /* 0x0001800c00007388 */ /* 0x0001e80000000c00 */
[----:B------:R1:W-:Y:S04]  /*574e0*/  STS.128 [R0+0x200], R8 ;  /* 0x0002000800007388 */ /* 0x0003e80000000c00 */
[----:B------:R1:W-:Y:S04]  /*574f0*/  STS.128 [R0+0x280], R4 ;  /* 0x0002800400007388 */ /* 0x0003e80000000c00 */
[----:B0-----:R-:W3:Y:S04]  /*57500*/  LDL.LU R12, [R1+0x70] ;  /* 0x00007000010c7983 */ /* 0x001ee80000300800 */
[----:B------:R-:W3:Y:S04]  /*57510*/  LDL.LU R13, [R1+0x74] ;  /* 0x00007400010d7983 */ /* 0x000ee80000300800 */
[----:B------:R-:W3:Y:S04]  /*57520*/  LDL.LU R14, [R1+0x78] ;  /* 0x00007800010e7983 */ /* 0x000ee80000300800 */
[----:B------:R-:W3:Y:S04]  /*57530*/  LDL.LU R15, [R1+0x7c] ;  /* 0x00007c00010f7983 */ /* 0x000ee80000300800 */
[----:B-1----:R-:W3:Y:S04]  /*57540*/  LDL.LU R8, [R1+0x60] ;  /* 0x0000600001087983 */ /* 0x002ee80000300800 */
[----:B------:R-:W3:Y:S04]  /*57550*/  LDL.LU R9, [R1+0x64] ;  /* 0x0000640001097983 */ /* 0x000ee80000300800 */
[----:B------:R-:W3:Y:S04]  /*57560*/  LDL.LU R10, [R1+0x68] ;  /* 0x00006800010a7983 */ /* 0x000ee80000300800 */
[----:B------:R-:W3:Y:S04]  /*57570*/  LDL.LU R11, [R1+0x6c] ;  /* 0x00006c00010b7983 */ /* 0x000ee80000300800 */
[----:B------:R-:W3:Y:S04]  /*57580*/  LDL.LU R4, [R1+0x50] ;  /* 0x0000500001047983 */ /* 0x000ee80000300800 */
[----:B------:R-:W3:Y:S04]  /*57590*/  LDL.LU R5, [R1+0x54] ;  /* 0x0000540001057983 */ /* 0x000ee80000300800 */
[----:B------:R-:W3:Y:S04]  /*575a0*/  LDL.LU R6, [R1+0x58] ;  /* 0x0000580001067983 */ /* 0x000ee80000300800 */
[----:B------:R-:W3:Y:S04]  /*575b0*/  LDL.LU R7, [R1+0x5c] ;  /* 0x00005c0001077983 */ /* 0x000ee80000300800 */
[----:B--2---:R0:W-:Y:S04]  /*575c0*/  STS.128 [R0+0x300], R24 ;  /* 0x0003001800007388 */ /* 0x0041e80000000c00 */
[----:B0-----:R-:W2:Y:S04]  /*575d0*/  LDL.LU.64 R26, [R1+0x1a58] ;  /* 0x001a5800011a7983 */ /* 0x001ea80000300a00 */
[----:B------:R-:W2:Y:S04]  /*575e0*/  LDL.LU.64 R24, [R1+0x1a50] ;  /* 0x001a500001187983 */ /* 0x000ea80000300a00 */
        /* <DEDUP_REMOVED lines=9> */
[----:B---3--:R-:W-:Y:S04]  /*57680*/  STS.128 [R0+0x580], R4 ;  /* 0x0005800400007388 */ /* 0x008fe80000000c00 */
[----:B------:R-:W-:Y:S04]  /*57690*/  STS.128 [R0+0x600], R8 ;  /* 0x0006000800007388 */ /* 0x000fe80000000c00 */
[----:B------:R-:W-:Y:S04]  /*576a0*/  STS.128 [R0+0x680], R12 ;  /* 0x0006800c00007388 */ /* 0x000fe80000000c00 */
[----:B----4-:R-:W-:Y:S04]  /*576b0*/  STS.128 [R0+0x700], R16 ;  /* 0x0007001000007388 */ /* 0x010fe80000000c00 */
[----:B------:R-:W-:Y:S04]  /*576c0*/  STS.128 [R0+0x780], R20 ;  /* 0x0007801400007388 */ /* 0x000fe80000000c00 */
[----:B--2---:R0:W-:Y:S04]  /*576d0*/  STS.128 [R0+0x500], R24 ;  /* 0x0005001800007388 */ /* 0x0041e80000000c00 */
[----:B------:R-:W-:Y:S06]  /*576e0*/  BAR.SYNC.DEFER_BLOCKING 0x0 ;  /* 0x0000000000007b1d */ /* 0x000fec0000010000 */
[----:B0-----:R-:W2:Y:S04]  /*576f0*/  LDL.LU R24, [R1+0x1a18] ;  /* 0x001a180001187983 */ /* 0x001ea80000300800 */
[----:B------:R-:W0:Y:S04]  /*57700*/  LDS.128 R4, [R29] ;  /* 0x000000001d047984 */ /* 0x000e280000000c00 */
[----:B0-----:R-:W-:Y:S01]  /*57710*/  STL [R1+0x4], R5 ;  /* 0x0000040501007387 */ /* 0x001fe20000100800 */
[----:B------:R-:W-:-:S03]  /*57720*/  IMAD.MOV.U32 R25, RZ, RZ, R4 ;  /* 0x000000ffff197224 */ /* 0x000fc600078e0004 */
[----:B------:R-:W-:Y:S04]  /*57730*/  STL.64 [R1+0x8], R6 ;  /* 0x0000080601007387 */ /* 0x000fe80000100a00 */
[----:B------:R-:W0:Y:S04]  /*57740*/  LDS.128 R4, [R29+0x800] ;  /* 0x000800001d047984 */ /* 0x000e280000000c00 */
[----:B------:R-:W3:Y:S04]  /*57750*/  LDL.LU R16, [R1+0x1a0] ;  /* 0x0001a00001107983 */ /* 0x000ee80000300800 */
[----:B0-----:R-:W-:Y:S04]  /*57760*/  STL.64 [R1+0x40], R4 ;  /* 0x0000400401007387 */ /* 0x001fe80000100a00 */
[----:B------:R-:W-:Y:S04]  /*57770*/  STL.64 [R1+0x48], R6 ;  /* 0x0000480601007387 */ /* 0x000fe80000100a00 */
[----:B------:R-:W3:Y:S04]  /*57780*/  LDL.LU R17, [R1+0x1a4] ;  /* 0x0001a40001117983 */ /* 0x000ee80000300800 */
[----:B------:R-:W4:Y:S04]  /*57790*/  LDL.LU R18, [R1+0x1a8] ;  /* 0x0001a80001127983 */ /* 0x000f280000300800 */
[----:B------:R-:W4:Y:S04]  /*577a0*/  LDL.LU R19, [R1+0x1ac] ;  /* 0x0001ac0001137983 */ /* 0x000f280000300800 */
[----:B----4-:R-:W-:Y:S04]  /*577b0*/  STL.64 [R1+0x1960], R18 ;  /* 0x0019601201007387 */ /* 0x010fe80000100a00 */
[----:B---3--:R0:W-:Y:S04]  /*577c0*/  STL.64 [R1+0x1958], R16 ;  /* 0x0019581001007387 */ /* 0x0081e80000100a00 */
[----:B------:R-:W3:Y:S04]  /*577d0*/  LDL.LU R12, [R1+0x170] ;  /* 0x00017000010c7983 */ /* 0x000ee80000300800 */
        /* <DEDUP_REMOVED lines=11> */
[----:B0-----:R-:W4:Y:S04]  /*57890*/  LDL.LU R16, [R1+0x140] ;  /* 0x0001400001107983 */ /* 0x001f280000300800 */
[----:B------:R-:W4:Y:S04]  /*578a0*/  LDL.LU R17, [R1+0x144] ;  /* 0x0001440001117983 */ /* 0x000f280000300800 */
[----:B------:R-:W2:Y:S04]  /*578b0*/  LDL.LU R18, [R1+0x148] ;  /* 0x0001480001127983 */ /* 0x000ea80000300800 */
[----:B------:R-:W2:Y:S04]  /*578c0*/  LDL.LU R19, [R1+0x14c] ;  /* 0x00014c0001137983 */ /* 0x000ea80000300800 */
[----:B--2---:R-:W-:Y:S04]  /*578d0*/  STL.64 [R1+0x1990], R18 ;  /* 0x0019901201007387 */ /* 0x004fe80000100a00 */
[----:B----4-:R-:W-:Y:S04]  /*578e0*/  STL.64 [R1+0x1988], R16 ;  /* 0x0019881001007387 */ /* 0x010fe80000100a00 */
[----:B-1----:R-:W2:Y:S04]  /*578f0*/  LDL.LU R12, [R1+0x130] ;  /* 0x00013000010c7983 */ /* 0x002ea80000300800 */
[----:B------:R-:W2:Y:S04]  /*57900*/  LDL.LU R13, [R1+0x134] ;  /* 0x00013400010d7983 */ /* 0x000ea80000300800 */
[----:B------:R-:W4:Y:S04]  /*57910*/  LDL.LU R14, [R1+0x138] ;  /* 0x00013800010e7983 */ /* 0x000f280000300800 */
[----:B------:R-:W4:Y:S04]  /*57920*/  LDL.LU R15, [R1+0x13c] ;  /* 0x00013c00010f7983 */ /* 0x000f280000300800 */
[----:B----4-:R-:W-:Y:S04]  /*57930*/  STL.64 [R1+0x19a0], R14 ;  /* 0x0019a00e01007387 */ /* 0x010fe80000100a00 */
[----:B--2---:R0:W-:Y:S04]  /*57940*/  STL.64 [R1+0x1998], R12 ;  /* 0x0019980c01007387 */ /* 0x0041e80000100a00 */
[----:B---3--:R-:W2:Y:S04]  /*57950*/  LDL.LU R8, [R1+0x120] ;  /* 0x0001200001087983 */ /* 0x008ea80000300800 */
        /* <DEDUP_REMOVED lines=11> */
[----:B-1----:R-:W2:Y:S04]  /*57a10*/  LDL.LU R8, [R1+0xf0] ;  /* 0x0000f00001087983 */ /* 0x002ea80000300800 */
[----:B------:R-:W2:Y:S04]  /*57a20*/  LDL.LU R9, [R1+0xf4] ;  /* 0x0000f40001097983 */ /* 0x000ea80000300800 */
[----:B------:R-:W3:Y:S04]  /*57a30*/  LDL.LU R10, [R1+0xf8] ;  /* 0x0000f800010a7983 */ /* 0x000ee80000300800 */
[----:B------:R-:W3:Y:S04]  /*57a40*/  LDL.LU R11, [R1+0xfc] ;  /* 0x0000fc00010b7983 */ /* 0x000ee80000300800 */
[----:B---3--:R-:W-:Y:S04]  /*57a50*/  STL.64 [R1+0x19d0], R10 ;  /* 0x0019d00a01007387 */ /* 0x008fe80000100a00 */
[----:B--2---:R-:W-:Y:S04]  /*57a60*/  STL.64 [R1+0x19c8], R8 ;  /* 0x0019c80801007387 */ /* 0x004fe80000100a00 */
        /* <DEDUP_REMOVED lines=21> */
[----:B------:R-:W3:Y:S01]  /*57bc0*/  LDL.LU R15, [R1+0xac] ;  /* 0x0000ac00010f7983 */ /* 0x000ee20000300800 */
[----:B------:R-:W-:-:S02]  /*57bd0*/  LOP3.LUT R3, R29, 0x20, RZ, 0x3c, !PT ;  /* 0x000000201d037812 */ /* 0x000fc400078e3cff */
[C---:B------:R-:W-:Y:S01]  /*57be0*/  LOP3.LUT R2, R29.reuse, 0x40, RZ, 0x3c, !PT ;  /* 0x000000401d027812 */ /* 0x040fe200078e3cff */
[----:B---3--:R-:W-:Y:S04]  /*57bf0*/  STL.64 [R1+0x1a10], R14 ;  /* 0x001a100e01007387 */ /* 0x008fe80000100a00 */
[----:B--2---:R-:W-:Y:S04]  /*57c00*/  STL.64 [R1+0x1a08], R12 ;  /* 0x001a080c01007387 */ /* 0x004fe80000100a00 */
[----:B------:R-:W0:Y:S04]  /*57c10*/  LDS.128 R12, [R29+0x1000] ;  /* 0x001000001d0c7984 */ /* 0x000e280000000c00 */
[----:B------:R-:W2:Y:S04]  /*57c20*/  LDL.LU R8, [R1+0xd0] ;  /* 0x0000d00001087983 */ /* 0x000ea80000300800 */
        /* <DEDUP_REMOVED lines=11> */
[----:B------:R-:W2:Y:S04]  /*57ce0*/  LDL.LU R20, [R1+0x1b0] ;  /* 0x0001b00001147983 */ /* 0x000ea80000300800 */
[----:B------:R-:W2:Y:S04]  /*57cf0*/  LDL.LU R21, [R1+0x1b4] ;  /* 0x0001b40001157983 */ /* 0x000ea80000300800 */
[----:B------:R-:W2:Y:S04]  /*57d00*/  LDL.LU R22, [R1+0x1b8] ;  /* 0x0001b80001167983 */ /* 0x000ea80000300800 */
[----:B------:R-:W2:Y:S04]  /*57d10*/  LDL.LU R23, [R1+0x1bc] ;  /* 0x0001bc0001177983 */ /* 0x000ea80000300800 */
[----:B0-----:R-:W-:Y:S04]  /*57d20*/  STL.64 [R1+0x80], R12 ;  /* 0x0000800c01007387 */ /* 0x001fe80000100a00 */
[----:B------:R-:W-:Y:S04]  /*57d30*/  STL.64 [R1+0x88], R14 ;  /* 0x0000880e01007387 */ /* 0x000fe80000100a00 */
[----:B------:R-:W0:Y:S04]  /*57d40*/  LDS.128 R12, [R29+0x1800] ;  /* 0x001800001d0c7984 */ /* 0x000e280000000c00 */
[----:B0-----:R-:W-:Y:S04]  /*57d50*/  STL.64 [R1+0x260], R12 ;  /* 0x0002600c01007387 */ /* 0x001fe80000100a00 */
[----:B------:R-:W-:Y:S04]  /*57d60*/  STL.64 [R1+0x268], R14 ;  /* 0x0002680e01007387 */ /* 0x000fe80000100a00 */
[----:B------:R-:W0:Y:S04]  /*57d70*/  LDS.128 R12, [R3] ;  /* 0x00000000030c7984 */ /* 0x000e280000000c00 */
[----:B0-----:R-:W-:Y:S04]  /*57d80*/  STL.64 [R1+0x10], R12 ;  /* 0x0000100c01007387 */ /* 0x001fe80000100a00 */
[----:B------:R-:W-:Y:S04]  /*57d90*/  STL.64 [R1+0x18], R14 ;  /* 0x0000180e01007387 */ /* 0x000fe80000100a00 */
[----:B------:R-:W0:Y:S04]  /*57da0*/  LDS.128 R12, [R3+0x800] ;  /* 0x00080000030c7984 */ /* 0x000e280000000c00 */
        /* <DEDUP_REMOVED lines=14> */
[----:B------:R-:W0:Y:S01]  /*57e90*/  LDS.128 R12, [R2+0x1000] ;  /* 0x00100000020c7984 */ /* 0x000e220000000c00 */
[----:B------:R-:W-:-:S03]  /*57ea0*/  LOP3.LUT R26, R29, 0x60, RZ, 0x3c, !PT ;  /* 0x000000601d1a7812 */ /* 0x000fc600078e3cff */
        /* <DEDUP_REMOVED lines=15> */
[----:B------:R-:W-:Y:S06]  /*57fa0*/  BAR.SYNC.DEFER_BLOCKING 0x0 ;  /* 0x0000000000007b1d */ /* 0x000fec0000010000 */
[----:B0-----:R-:W-:Y:S04]  /*57fb0*/  STL.64 [R1+0x290], R12 ;  /* 0x0002900c01007387 */ /* 0x001fe80000100a00 */
[----:B------:R0:W-:Y:S04]  /*57fc0*/  STL.64 [R1+0x298], R14 ;  /* 0x0002980e01007387 */ /* 0x0001e80000100a00 */
[----:B0-----:R-:W2:Y:S04]  /*57fd0*/  LDL.LU.64 R14, [R1+0x1a10] ;  /* 0x001a1000010e7983 */ /* 0x001ea80000300a00 */
[----:B------:R-:W2:Y:S04]  /*57fe0*/  LDL.LU.64 R12, [R1+0x1a08] ;  /* 0x001a0800010c7983 */ /* 0x000ea80000300a00 */
[----:B--2---:R0:W-:Y:S04]  /*57ff0*/  STS.128 [R0], R12 ;  /* 0x0000000c00007388 */ /* 0x0041e80000000c00 */
        /* <DEDUP_REMOVED lines=8> */
[----:B------:R0:W-:Y:S04]  /*58080*/  STS.128 [R0+0x180], R8 ;  /* 0x0001800800007388 */ /* 0x0001e80000000c00 */
[----:B0-----:R-:W3:Y:S04]  /*58090*/  LDL.LU.64 R10, [R1+0x19d0] ;  /* 0x0019d000010a7983 */ /* 0x001ee80000300a00 */
[----:B------:R-:W3:Y:S04]  /*580a0*/  LDL.LU.64 R8, [R1+0x19c8] ;  /* 0x0019c80001087983 */ /* 0x000ee80000300a00 */
[----:B--2---:R0:W-:Y:S04]  /*580b0*/  STS.128 [R0+0x200], R12 ;  /* 0x0002000c00007388 */ /* 0x0041e80000000c00 */
[----:B0-----:R-:W2:Y:S04]  /*580c0*/  LDL.LU.64 R14, [R1+0x19c0] ;  /* 0x0019c000010e7983 */ /* 0x001ea80000300a00 */
[----:B------:R-:W2:Y:S04]  /*580d0*/  LDL.LU.64 R12, [R1+0x19b8] ;  /* 0x0019b800010c7983 */ /* 0x000ea80000300a00 */
[----:B---3--:R0:W-:Y:S04]  /*580e0*/  STS.128 [R0+0x280], R8 ;  /* 0x0002800800007388 */ /* 0x0081e80000000c00 */
[----:B------:R-:W-:Y:S04]  /*580f0*/  STS.128 [R0+0x380], R16 ;  /* 0x0003801000007388 */ /* 0x000fe80000000c00 */
[----:B0-----:R-:W3:Y:S04]  /*58100*/  LDL.LU.64 R10, [R1+0x19b0] ;  /* 0x0019b000010a7983 */ /* 0x001ee80000300a00 */
[----:B------:R-:W3:Y:S04]  /*58110*/  LDL.LU.64 R8, [R1+0x19a8] ;  /* 0x0019a80001087983 */ /* 0x000ee80000300a00 */
[----:B--2---:R0:W-:Y:S04]  /*58120*/  STS.128 [R0+0x300], R12 ;  /* 0x0003000c00007388 */ /* 0x0041e80000000c00 */
[----:B0-----:R-:W2:Y:S04]  /*58130*/  LDL.LU.64 R14, [R1+0x19a0] ;  /* 0x0019a000010e7983 */ /* 0x001ea80000300a00 */
[----:B------:R-:W2:Y:S04]  /*58140*/  LDL.LU.64 R12, [R1+0x1998] ;  /* 0x00199800010c7983 */ /* 0x000ea80000300a00 */
[----:B------:R-:W4:Y:S04]  /*58150*/  LDL.LU.64 R18, [R1+0x1990] ;  /* 0x0019900001127983 */ /* 0x000f280000300a00 */
[----:B------:R-:W4:Y:S04]  /*58160*/  LDL.LU.64 R16, [R1+0x1988] ;  /* 0x0019880001107983 */ /* 0x000f280000300a00 */
[----:B---3--:R0:W-:Y:S04]  /*58170*/  STS.128 [R0+0x400], R8 ;  /* 0x0004000800007388 */ /* 0x0081e80000000c00 */
[----:B0-----:R-:W3:Y:S04]  /*58180*/  LDL.LU.64 R10, [R1+0x1980] ;  /* 0x00198000010a7983 */ /* 0x001ee80000300a00 */
[----:B------:R-:W3:Y:S04]  /*58190*/  LDL.LU.64 R8, [R1+0x1978] ;  /* 0x0019780001087983 */ /* 0x000ee80000300a00 */
[----:B--2---:R0:W-:Y:S04]  /*581a0*/  STS.128 [R0+0x480], R12 ;  /* 0x0004800c00007388 */ /* 0x0041e80000000c00 */
[----:B----4-:R1:W-:Y:S04]  /*581b0*/  STS.128 [R0+0x500], R16 ;  /* 0x0005001000007388 */ /* 0x0103e80000000c00 */
[----:B0-----:R-:W2:Y:S04]  /*581c0*/  LDL.LU.64 R14, [R1+0x1970] ;  /* 0x00197000010e7983 */ /* 0x001ea80000300a00 */
[----:B------:R-:W2:Y:S04]  /*581d0*/  LDL.LU.64 R12, [R1+0x1968] ;  /* 0x00196800010c7983 */ /* 0x000ea80000300a00 */
[----:B-1----:R-:W4:Y:S04]  /*581e0*/  LDL.LU.64 R18, [R1+0x1960] ;  /* 0x0019600001127983 */ /* 0x002f280000300a00 */
[----:B------:R-:W4:Y:S04]  /*581f0*/  LDL.LU.64 R16, [R1+0x1958] ;  /* 0x0019580001107983 */ /* 0x000f280000300a00 */
[----:B------:R-:W-:Y:S04]  /*58200*/  STS.128 [R0+0x580], R4 ;  /* 0x0005800400007388 */ /* 0x000fe80000000c00 */
[----:B---3--:R-:W-:Y:S04]  /*58210*/  STS.128 [R0+0x600], R8 ;  /* 0x0006000800007388 */ /* 0x008fe80000000c00 */
[----:B------:R-:W-:Y:S04]  /*58220*/  STS.128 [R0+0x780], R20 ;  /* 0x0007801400007388 */ /* 0x000fe80000000c00 */
[----:B--2---:R-:W-:Y:S04]  /*58230*/  STS.128 [R0+0x680], R12 ;  /* 0x0006800c00007388 */ /* 0x004fe80000000c00 */
[----:B----4-:R0:W-:Y:S04]  /*58240*/  STS.128 [R0+0x700], R16 ;  /* 0x0007001000007388 */ /* 0x0101e80000000c00 */
[----:B------:R-:W-:Y:S06]  /*58250*/  BAR.SYNC.DEFER_BLOCKING 0x0 ;  /* 0x0000000000007b1d */ /* 0x000fec0000010000 */
[----:B0-----:R-:W2:Y:S04]  /*58260*/  LDL.LU R16, [R1+0x360] ;  /* 0x0003600001107983 */ /* 0x001ea80000300800 */
[----:B------:R-:W0:Y:S04]  /*58270*/  LDS.128 R8, [R29] ;  /* 0x000000001d087984 */ /* 0x000e280000000c00 */
[----:B------:R-:W1:Y:S04]  /*58280*/  LDS.128 R4, [R29+0x800] ;  /* 0x000800001d047984 */ /* 0x000e680000000c00 */
[----:B0-----:R0:W-:Y:S04]  /*58290*/  STL.64 [R1+0xa0], R8 ;  /* 0x0000a00801007387 */ /* 0x0011e80000100a00 */
[----:B------:R3:W-:Y:S04]  /*582a0*/  STL.64 [R1+0xa8], R10 ;  /* 0x0000a80a01007387 */ /* 0x0007e80000100a00 */
[----:B-1----:R-:W-:Y:S04]  /*582b0*/  STL.64 [R1+0xe0], R4 ;  /* 0x0000e00401007387 */ /* 0x002fe80000100a00 */
[----:B------:R-:W-:Y:S04]  /*582c0*/  STL.64 [R1+0xe8], R6 ;  /* 0x0000e80601007387 */ /* 0x000fe80000100a00 */
[----:B------:R-:W2:Y:S04]  /*582d0*/  LDL.LU R17, [R1+0x364] ;  /* 0x0003640001117983 */ /* 0x000ea80000300800 */
[----:B------:R-:W4:Y:S04]  /*582e0*/  LDL.LU R18, [R1+0x368] ;  /* 0x0003680001127983 */ /* 0x000f280000300800 */
[----:B------:R-:W4:Y:S04]  /*582f0*/  LDL.LU R19, [R1+0x36c] ;  /* 0x00036c0001137983 */ /* 0x000f280000300800 */
[----:B----4-:R-:W-:Y:S04]  /*58300*/  STL.64 [R1+0x18a0], R18 ;  /* 0x0018a01201007387 */ /* 0x010fe80000100a00 */
[----:B--2---:R1:W-:Y:S04]  /*58310*/  STL.64 [R1+0x1898], R16 ;  /* 0x0018981001007387 */ /* 0x0043e80000100a00 */
[----:B------:R-:W2:Y:S04]  /*58320*/  LDL.LU R12, [R1+0x350] ;  /* 0x00035000010c7983 */ /* 0x000ea80000300800 */
[----:B------:R-:W2:Y:S04]  /*58330*/  LDL.LU R13, [R1+0x354] ;  /* 0x00035400010d7983 */ /* 0x000ea80000300800 */
[----:B------:R-:W4:Y:S04]  /*58340*/  LDL.LU R14, [R1+0x358] ;  /* 0x00035800010e7983 */ /* 0x000f280000300800 */
[----:B------:R-:W4:Y:S04]  /*58350*/  LDL.LU R15, [R1+0x35c] ;  /* 0x00035c00010f7983 */ /* 0x000f280000300800 */
[----:B----4-:R-:W-:Y:S04]  /*58360*/  STL.64 [R1+0x18b0], R14 ;  /* 0x0018b00e01007387 */ /* 0x010fe80000100a00 */
[----:B--2---:R2:W-:Y:S04]  /*58370*/  STL.64 [R1+0x18a8], R12 ;  /* 0x0018a80c01007387 */ /* 0x0045e80000100a00 */
[----:B0-----:R-:W4:Y:S04]  /*58380*/  LDL.LU R8, [R1+0x340] ;  /* 0x0003400001087983 */ /* 0x001f280000300800 */
[----:B------:R-:W4:Y:S04]  /*58390*/  LDL.LU R9, [R1+0x344] ;  /* 0x0003440001097983 */ /* 0x000f280000300800 */
[----:B---3--:R-:W3:Y:S04]  /*583a0*/  LDL.LU R10, [R1+0x348] ;  /* 0x00034800010a7983 */ /* 0x008ee80000300800 */
[----:B------:R-:W3:Y:S04]  /*583b0*/  LDL.LU R11, [R1+0x34c] ;  /* 0x00034c00010b7983 */ /* 0x000ee80000300800 */
[----:B---3--:R-:W-:Y:S04]  /*583c0*/  STL.64 [R1+0x18c0], R10 ;  /* 0x0018c00a01007387 */ /* 0x008fe80000100a00 */
[----:B----4-:R0:W-:Y:S04]  /*583d0*/  STL.64 [R1+0x18b8], R8 ;  /* 0x0018b80801007387 */ /* 0x0101e80000100a00 */
[----:B-1----:R-:W3:Y:S04]  /*583e0*/  LDL.LU R16, [R1+0x2d0] ;  /* 0x0002d00001107983 */ /* 0x002ee80000300800 */
[----:B------:R-:W3:Y:S04]  /*583f0*/  LDL.LU R17, [R1+0x2d4] ;  /* 0x0002d40001117983 */ /* 0x000ee80000300800 */
[----:B------:R-:W4:Y:S04]  /*58400*/  LDL.LU R18, [R1+0x2d8] ;  /* 0x0002d80001127983 */ /* 0x000f280000300800 */
[----:B------:R-:W4:Y:S04]  /*58410*/  LDL.LU R19, [R1+0x2dc] ;  /* 0x0002dc0001137983 */ /* 0x000f280000300800 */
[----:B----4-:R-:W-:Y:S04]  /*58420*/  STL.64 [R1+0x18d0], R18 ;  /* 0x0018d01201007387 */ /* 0x010fe80000100a00 */
[----:B---3--:R-:W-:Y:S04]  /*58430*/  STL.64 [R1+0x18c8], R16 ;  /* 0x0018c81001007387 */ /* 0x008fe80000100a00 */
[----:B--2---:R-:W2:Y:S04]  /*58440*/  LDL.LU R12, [R1+0x250] ;  /* 0x00025000010c7983 */ /* 0x004ea80000300800 */
        /* <DEDUP_REMOVED lines=22> */
[----:B--2---:R-:W-:Y:S04]  /*585b0*/  STL.64 [R1+0x1908], R8 ;  /* 0x0019080801007387 */ /* 0x004fe80000100a00 */
        /* <DEDUP_REMOVED lines=122> */
[----:B----4-:R-:W-:Y:S04]  /*58d60*/  STS.128 [R0+0x700], R16 ;  /* 0x0007001000007388 */ /* 0x010fe80000000c00 */
[----:B------:R-:W-:Y:S06]  /*58d70*/  BAR.SYNC.DEFER_BLOCKING 0x0 ;  /* 0x0000000000007b1d */ /* 0x000fec0000010000 */
[----:B------:R-:W0:Y:S04]  /*58d80*/  LDS.128 R4, [R29] ;  /* 0x000000001d047984 */ /* 0x000e280000000c00 */
[----:B------:R-:W1:Y:S04]  /*58d90*/  LDS.128 R12, [R29+0x800] ;  /* 0x000800001d0c7984 */ /* 0x000e680000000c00 */
[----:B------:R-:W2:Y:S04]  /*58da0*/  LDS.128 R8, [R29+0x1000] ;  /* 0x001000001d087984 */ /* 0x000ea80000000c00 */
[----:B------:R-:W-:Y:S04]  /*58db0*/  LDS.128 R16, [R26] ;  /* 0x000000001a107984 */ /* 0x000fe80000000c00 */
[----:B0-----:R-:W-:Y:S04]  /*58dc0*/  STL.64 [R1+0x200], R4 ;  /* 0x0002000401007387 */ /* 0x001fe80000100a00 */
[----:B------:R-:W-:Y:S04]  /*58dd0*/  STL.64 [R1+0x208], R6 ;  /* 0x0002080601007387 */ /* 0x000fe80000100a00 */
[----:B------:R-:W0:Y:S04]  /*58de0*/  LDS.128 R4, [R29+0x1800] ;  /* 0x001800001d047984 */ /* 0x000e280000000c00 */
[----:B-1----:R-:W-:Y:S04]  /*58df0*/  STL.64 [R1+0x240], R12 ;  /* 0x0002400c01007387 */ /* 0x002fe80000100a00 */
[----:B------:R-:W-:Y:S04]  /*58e00*/  STL.64 [R1+0x248], R14 ;  /* 0x0002480e01007387 */ /* 0x000fe80000100a00 */
[----:B------:R-:W-:Y:S04]  /*58e10*/  STL [R1+0x17a8], R29 ;  /* 0x0017a81d01007387 */ /* 0x000fe80000100800 */
[----:B--2---:R-:W-:Y:S04]  /*58e20*/  STL.64 [R1+0x250], R8 ;  /* 0x0002500801007387 */ /* 0x004fe80000100a00 */
[----:B------:R-:W-:Y:S04]  /*58e30*/  STL.64 [R1+0x258], R10 ;  /* 0x0002580a01007387 */ /* 0x000fe80000100a00 */
[----:B------:R-:W1:Y:S04]  /*58e40*/  LDS.128 R12, [R3] ;  /* 0x00000000030c7984 */ /* 0x000e680000000c00 */
[----:B------:R-:W-:Y:S04]  /*58e50*/  LDS.128 R8, [R3+0x800] ;  /* 0x0008000003087984 */ /* 0x000fe80000000c00 */
[----:B0-----:R-:W-:Y:S04]  /*58e60*/  STL.64 [R1+0x230], R4 ;  /* 0x0002300401007387 */ /* 0x001fe80000100a00 */
[----:B------:R-:W-:Y:S04]  /*58e70*/  STL.64 [R1+0x238], R6 ;  /* 0x0002380601007387 */ /* 0x000fe80000100a00 */
[----:B------:R-:W0:Y:S04]  /*58e80*/  LDS.128 R4, [R3+0x1000] ;  /* 0x0010000003047984 */ /* 0x000e280000000c00 */
[----:B-1----:R-:W-:Y:S04]  /*58e90*/  STL.64 [R1+0x210], R12 ;  /* 0x0002100c01007387 */ /* 0x002fe80000100a00 */
[----:B------:R-:W-:Y:S04]  /*58ea0*/  STL.64 [R1+0x218], R14 ;  /* 0x0002180e01007387 */ /* 0x000fe80000100a00 */
[----:B------:R-:W1:Y:S04]  /*58eb0*/  LDS.128 R12, [R3+0x1800] ;  /* 0x00180000030c7984 */ /* 0x000e680000000c00 */
[----:B0-----:R-:W-:Y:S01]  /*58ec0*/  STL.64 [R1+0x1f0], R4 ;  /* 0x0001f00401007387 */ /* 0x001fe20000100a00 */
[----:B------:R-:W-:-:S03]  /*58ed0*/  IMAD.MOV.U32 R29, RZ, RZ, R7 ;  /* 0x000000ffff1d7224 */ /* 0x000fc600078e0007 */
[----:B------:R-:W-:Y:S04]  /*58ee0*/  STL.64 [R1+0x220], R8 ;  /* 0x0002200801007387 */ /* 0x000fe80000100a00 */
[----:B------:R-:W-:Y:S04]  /*58ef0*/  STL.64 [R1+0x228], R10 ;  /* 0x0002280a01007387 */ /* 0x000fe80000100a00 */
[----:B------:R-:W-:Y:S04]  /*58f00*/  STL [R1+0x1f8], R6 ;  /* 0x0001f80601007387 */ /* 0x000fe80000100800 */
[----:B------:R-:W0:Y:S04]  /*58f10*/  LDS.128 R4, [R2+0x800] ;  /* 0x0008000002047984 */ /* 0x000e280000000c00 */
[----:B------:R-:W2:Y:S04]  /*58f20*/  LDS.128 R8, [R2] ;  /* 0x0000000002087984 */ /* 0x000ea80000000c00 */
[----:B------:R-:W3:Y:S04]  /*58f30*/  LDL.LU R20, [R1+0x4b0] ;  /* 0x0004b00001147983 */ /* 0x000ee80000300800 */
[----:B------:R-:W3:Y:S04]  /*58f40*/  LDL.LU R21, [R1+0x4b4] ;  /* 0x0004b40001157983 */ /* 0x000ee80000300800 */
[----:B------:R-:W3:Y:S04]  /*58f50*/  LDL.LU R22, [R1+0x4b8] ;  /* 0x0004b80001167983 */ /* 0x000ee80000300800 */
[----:B------:R-:W3:Y:S04]  /*58f60*/  LDL.LU R23, [R1+0x4bc] ;  /* 0x0004bc0001177983 */ /* 0x000ee80000300800 */
[----:B------:R4:W-:Y:S04]  /*58f70*/  STL [R1+0x17ac], R29 ;  /* 0x0017ac1d01007387 */ /* 0x0009e80000100800 */
[----:B-1----:R-:W-:Y:S04]  /*58f80*/  STL.64 [R1+0x1e0], R12 ;  /* 0x0001e00c01007387 */ /* 0x002fe80000100a00 */
[----:B------:R-:W-:Y:S04]  /*58f90*/  STL.64 [R1+0x1e8], R14 ;  /* 0x0001e80e01007387 */ /* 0x000fe80000100a00 */
[----:B------:R-:W-:Y:S04]  /*58fa0*/  LDS.128 R12, [R26+0x800] ;  /* 0x000800001a0c7984 */ /* 0x000fe80000000c00 */
[----:B0-----:R-:W-:Y:S04]  /*58fb0*/  STL.64 [R1+0x1c0], R4 ;  /* 0x0001c00401007387 */ /* 0x001fe80000100a00 */
[----:B--2---:R-:W-:Y:S01]  /*58fc0*/  STL.64 [R1+0x1d0], R8 ;  /* 0x0001d00801007387 */ /* 0x004fe20000100a00 */
[----:B----4-:R-:W-:-:S03]  /*58fd0*/  IMAD.MOV.U32 R29, RZ, RZ, R7 ;  /* 0x000000ffff1d7224 */ /* 0x010fc600078e0007 */
[----:B------:R-:W-:Y:S04]  /*58fe0*/  STL.64 [R1+0x1d8], R10 ;  /* 0x0001d80a01007387 */ /* 0x000fe80000100a00 */
[----:B------:R-:W0:Y:S04]  /*58ff0*/  LDS.128 R8, [R2+0x1000] ;  /* 0x0010000002087984 */ /* 0x000e280000000c00 */
[----:B------:R-:W-:Y:S04]  /*59000*/  STL [R1+0x1c8], R6 ;  /* 0x0001c80601007387 */ /* 0x000fe80000100800 */
[----:B------:R-:W1:Y:S04]  /*59010*/  LDS.128 R4, [R2+0x1800] ;  /* 0x0018000002047984 */ /* 0x000e680000000c00 */
[----:B------:R-:W-:Y:S04]  /*59020*/  STL [R1+0x17b0], R29 ;  /* 0x0017b01d01007387 */ /* 0x000fe80000100800 */
[----:B0-----:R-:W-:Y:S04]  /*59030*/  STL [R1+0x17b8], R10 ;  /* 0x0017b80a01007387 */ /* 0x001fe80000100800 */
[----:B------:R-:W-:Y:S04]  /*59040*/  STL [R1+0x17b4], R11 ;  /* 0x0017b40b01007387 */ /* 0x000fe80000100800 */
[----:B------:R-:W-:Y:S04]  /*59050*/  STL.64 [R1+0x17c8], R18 ;  /* 0x0017c81201007387 */ /* 0x000fe80000100a00 */
[----:B-1----:R-:W-:Y:S04]  /*59060*/  STL.64 [R1+0x2a0], R4 ;  /* 0x0002a00401007387 */ /* 0x002fe80000100a00 */
[----:B------:R-:W-:Y:S04]  /*59070*/  STL.64 [R1+0x2a8], R6 ;  /* 0x0002a80601007387 */ /* 0x000fe80000100a00 */
[----:B------:R0:W-:Y:S04]  /*59080*/  STL.64 [R1+0x17c0], R16 ;  /* 0x0017c01001007387 */ /* 0x0001e80000100a00 */
[----:B------:R-:W1:Y:S04]  /*59090*/  LDS.128 R4, [R26+0x1000] ;  /* 0x001000001a047984 */ /* 0x000e680000000c00 */
[----:B0-----:R-:W2:Y:S04]  /*590a0*/  LDL.LU R16, [R1+0x440] ;  /* 0x0004400001107983 */ /* 0x001ea80000300800 */
[----:B------:R-:W2:Y:S04]  /*590b0*/  LDL.LU R17, [R1+0x444] ;  /* 0x0004440001117983 */ /* 0x000ea80000300800 */
[----:B------:R-:W2:Y:S04]  /*590c0*/  LDL.LU R18, [R1+0x448] ;  /* 0x0004480001127983 */ /* 0x000ea80000300800 */
[----:B------:R-:W2:Y:S04]  /*590d0*/  LDL.LU R19, [R1+0x44c] ;  /* 0x00044c0001137983 */ /* 0x000ea80000300800 */
[----:B------:R-:W-:Y:S04]  /*590e0*/  STL.64 [R1+0x17d8], R14 ;  /* 0x0017d80e01007387 */ /* 0x000fe80000100a00 */
[----:B------:R-:W-:Y:S04]  /*590f0*/  STL.64 [R1+0x17d0], R12 ;  /* 0x0017d00c01007387 */ /* 0x000fe80000100a00 */
[----:B------:R-:W0:Y:S04]  /*59100*/  LDS.128 R12, [R26+0x1800] ;  /* 0x001800001a0c7984 */ /* 0x000e280000000c00 */
[----:B------:R-:W-:Y:S06]  /*59110*/  BAR.SYNC.DEFER_BLOCKING 0x0 ;  /* 0x0000000000007b1d */ /* 0x000fec0000010000 */
[----:B-1----:R-:W-:Y:S04]  /*59120*/  STL.64 [R1+0x17e8], R6 ;  /* 0x0017e80601007387 */ /* 0x002fe80000100a00 */
[----:B------:R-:W-:Y:S01]  /*59130*/  STL.64 [R1+0x17e0], R4 ;  /* 0x0017e00401007387 */ /* 0x000fe20000100a00 */
[----:B0-----:R-:W-:-:S02]  /*59140*/  IMAD.MOV.U32 R29, RZ, RZ, R14 ;  /* 0x000000ffff1d7224 */ /* 0x001fc400078e000e */
[----:B------:R-:W-:Y:S02]  /*59150*/  IMAD.MOV.U32 R27, RZ, RZ, R15 ;  /* 0x000000ffff1b7224 */ /* 0x000fe400078e000f */
[----:B------:R-:W-:Y:S02]  /*59160*/  IMAD.MOV.U32 R10, RZ, RZ, R12 ;  /* 0x000000ffff0a7224 */ /* 0x000fe400078e000c */
[----:B------:R-:W-:Y:S01]  /*59170*/  IMAD.MOV.U32 R11, RZ, RZ, R13 ;  /* 0x000000ffff0b7224 */ /* 0x000fe200078e000d */
[----:B------:R-:W-:Y:S04]  /*59180*/  STL [R1+0x1840], R29 ;  /* 0x0018401d01007387 */ /* 0x000fe80000100800 */
[----:B------:R-:W-:Y:S04]  /*59190*/  STL.64 [R1+0x1808], R26 ;  /* 0x0018081a01007387 */ /* 0x000fe80000100a00 */
[----:B------:R-:W-:Y:S04]  /*591a0*/  STL.64 [R1+0x1800], R24 ;  /* 0x0018001801007387 */ /* 0x000fe80000100a00 */
[----:B------:R-:W-:Y:S04]  /*591b0*/  STL.64 [R1+0x17f8], R10 ;  /* 0x0017f80a01007387 */ /* 0x000fe80000100a00 */
[----:B------:R0:W-:Y:S04]  /*591c0*/  STL.64 [R1+0x17f0], R8 ;  /* 0x0017f00801007387 */ /* 0x0001e80000100a00 */
[----:B------:R-:W4:Y:S04]  /*591d0*/  LDL.LU R12, [R1+0x970] ;  /* 0x00097000010c7983 */ /* 0x000f280000300800 */
[----:B------:R-:W4:Y:S04]  /*591e0*/  LDL.LU R13, [R1+0x974] ;  /* 0x00097400010d7983 */ /* 0x000f280000300800 */
[----:B------:R-:W2:Y:S04]  /*591f0*/  LDL.LU R14, [R1+0x978] ;  /* 0x00097800010e7983 */ /* 0x000ea80000300800 */
[----:B------:R-:W2:Y:S04]  /*59200*/  LDL.LU R15, [R1+0x97c] ;  /* 0x00097c00010f7983 */ /* 0x000ea80000300800 */
[----:B--2---:R-:W-:Y:S04]  /*59210*/  STL.64 [R1+0x1818], R14 ;  /* 0x0018180e01007387 */ /* 0x004fe80000100a00 */
[----:B----4-:R-:W-:Y:S04]  /*59220*/  STL.64 [R1+0x1810], R12 ;  /* 0x0018100c01007387 */ /* 0x010fe80000100a00 */
[----:B0-----:R-:W2:Y:S04]  /*59230*/  LDL.LU R8, [R1+0x950] ;  /* 0x0009500001087983 */ /* 0x001ea80000300800 */
[----:B------:R-:W2:Y:S04]  /*59240*/  LDL.LU R9, [R1+0x954] ;  /* 0x0009540001097983 */ /* 0x000ea80000300800 */
[----:B------:R-:W4:Y:S04]  /*59250*/  LDL.LU R10, [R1+0x958] ;  /* 0x00095800010a7983 */ /* 0x000f280000300800 */
[----:B------:R-:W4:Y:S04]  /*59260*/  LDL.LU R11, [R1+0x95c] ;  /* 0x00095c00010b7983 */ /* 0x000f280000300800 */
[----:B---3--:R0:W-:Y:S04]  /*59270*/  STS.128 [R0+0x80], R20 ;  /* 0x0000801400007388 */ /* 0x0081e80000000c00 */
[----:B----4-:R-:W-:Y:S04]  /*59280*/  STL.64 [R1+0x1828], R10 ;  /* 0x0018280a01007387 */ /* 0x010fe80000100a00 */
        /* <DEDUP_REMOVED lines=57> */
[----:B------:R0:W-:Y:S04]  /*59620*/  STS.128 [R0], R16 ;  /* 0x0000001000007388 */ /* 0x0001e80000000c00 */
[----:B------:R-:W3:Y:S04]  /*59630*/  LDL.LU R7, [R1+0x96c] ;  /* 0x00096c0001077983 */ /* 0x000ee80000300800 */
[----:B0-----:R-:W3:Y:S04]  /*59640*/  LDL.LU R16, [R1+0x980] ;  /* 0x0009800001107983 */ /* 0x001ee80000300800 */
        /* <DEDUP_REMOVED lines=12> */
[----:B---3--:R-:W-:Y:S01]  /*59710*/  STS.128 [R0+0x300], R8 ;  /* 0x0003000800007388 */ /* 0x008fe20000000c00 */
[----:B------:R-:W-:-:S02]  /*59720*/  ISETP.GE.AND P0, PT, R29, c[0x0][0x178], PT ;  /* 0x00005e001d007a0c */ /* 0x000fc40003f06270 */
[----:B-----5:R-:W-:Y:S01]  /*59730*/  IADD3 R2, R28, 0x1, RZ ;  /* 0x000000011c027810 */ /* 0x020fe20007ffe0ff */
[----:B--2---:R0:W-:Y:S04]  /*59740*/  STS.128 [R0+0x280], R20 ;  /* 0x0002801400007388 */ /* 0x0041e80000000c00 */
[----:B0-----:R-:W2:Y:S04]  /*59750*/  LDL.LU.64 R22, [R1+0x1860] ;  /* 0x0018600001167983 */ /* 0x001ea80000300a00 */
[----:B------:R-:W2:Y:S04]  /*59760*/  LDL.LU.64 R20, [R1+0x1858] ;  /* 0x0018580001147983 */ /* 0x000ea80000300a00 */
[----:B------:R-:W3:Y:S04]  /*59770*/  LDL.LU.64 R10, [R1+0x1850] ;  /* 0x00185000010a7983 */ /* 0x000ee80000300a00 */
[----:B------:R-:W3:Y:S01]  /*59780*/  LDL.LU.64 R8, [R1+0x1848] ;  /* 0x0018480001087983 */ /* 0x000ee20000300a00 */
[----:B------:R-:W-:-:S02]  /*59790*/  ISETP.LT.AND P5, PT, R2, c[0x0][0x17c], !P0 ;  /* 0x00005f0002007a0c */ /* 0x000fc400047a1270 */
[----:B------:R-:W-:-:S04]  /*597a0*/  IADD3 R2, R28, 0x3, RZ ;  /* 0x000000031c027810 */ /* 0x000fc80007ffe0ff */
[----:B------:R-:W-:Y:S01]  /*597b0*/  ISETP.LT.AND P3, PT, R2, c[0x0][0x17c], !P0 ;  /* 0x00005f0002007a0c */ /* 0x000fe20004761270 */
[----:B------:R-:W-:Y:S02]  /*597c0*/  IMAD R2, R29, c[0x0][0x194], RZ ;  /* 0x000065001d027a24 */ /* 0x000fe400078e02ff */
[----:B------:R-:W3:Y:S04]  /*597d0*/  LDL.LU R29, [R1+0x1840] ;  /* 0x00184000011d7983 */ /* 0x000ee80000300800 */
[----:B----4-:R-:W-:Y:S04]  /*597e0*/  STS.128 [R0+0x500], R12 ;  /* 0x0005000c00007388 */ /* 0x010fe80000000c00 */
[----:B------:R-:W-:Y:S04]  /*597f0*/  STS.128 [R0+0x580], R24 ;  /* 0x0005801800007388 */ /* 0x000fe80000000c00 */
[----:B--2---:R0:W-:Y:S04]  /*59800*/  STS.128 [R0+0x380], R20 ;  /* 0x0003801400007388 */ /* 0x0041e80000000c00 */
[----:B---3--:R1:W-:Y:S04]  /*59810*/  STS.128 [R0+0x400], R8 ;  /* 0x0004000800007388 */ /* 0x0083e80000000c00 */
[----:B0-----:R-:W2:Y:S04]  /*59820*/  LDL.LU.64 R22, [R1+0x1838] ;  /* 0x0018380001167983 */ /* 0x001ea80000300a00 */
[----:B------:R-:W2:Y:S04]  /*59830*/  LDL.LU.64 R20, [R1+0x1830] ;  /* 0x0018300001147983 */ /* 0x000ea80000300a00 */
[----:B-1----:R-:W3:Y:S04]  /*59840*/  LDL.LU.64 R10, [R1+0x1828] ;  /* 0x00182800010a7983 */ /* 0x002ee80000300a00 */
[----:B------:R-:W3:Y:S04]  /*59850*/  LDL.LU.64 R8, [R1+0x1820] ;  /* 0x0018200001087983 */ /* 0x000ee80000300a00 */
[----:B------:R-:W4:Y:S04]  /*59860*/  LDL.LU.64 R14, [R1+0x1818] ;  /* 0x00181800010e7983 */ /* 0x000f280000300a00 */
[----:B------:R-:W4:Y:S04]  /*59870*/  LDL.LU.64 R12, [R1+0x1810] ;  /* 0x00181000010c7983 */ /* 0x000f280000300a00 */
[----:B------:R-:W4:Y:S04]  /*59880*/  LDL.LU.64 R26, [R1+0x1808] ;  /* 0x00180800011a7983 */ /* 0x000f280000300a00 */
[----:B------:R-:W4:Y:S01]  /*59890*/  LDL.LU.64 R24, [R1+0x1800] ;  /* 0x0018000001187983 */ /* 0x000f220000300a00 */
[----:B------:R-:W-:-:S03]  /*598a0*/  IADD3 R3, R28, 0x2, RZ ;  /* 0x000000021c037810 */ /* 0x000fc60007ffe0ff */
[----:B------:R-:W-:Y:S04]  /*598b0*/  STS.128 [R0+0x680], R4 ;  /* 0x0006800400007388 */ /* 0x000fe80000000c00 */
[----:B------:R-:W-:Y:S01]  /*598c0*/  STS.128 [R0+0x780], R16 ;  /* 0x0007801000007388 */ /* 0x000fe20000000c00 */
[----:B------:R-:W-:Y:S02]  /*598d0*/  ISETP.LT.AND P4, PT, R3, c[0x0][0x17c], !P0 ;  /* 0x00005f0003007a0c */ /* 0x000fe40004781270 */
[C---:B------:R-:W-:Y:S02]  /*598e0*/  IADD3 R3, R28.reuse, 0x4, RZ ;  /* 0x000000041c037810 */ /* 0x040fe40007ffe0ff */
[----:B------:R-:W-:Y:S02]  /*598f0*/  ISETP.LT.AND P1, PT, R28, c[0x0][0x17c], !P0 ;  /* 0x00005f001c007a0c */ /* 0x000fe40004721270 */
[----:B------:R-:W-:-:S02]  /*59900*/  ISETP.LT.AND P2, PT, R3, c[0x0][0x17c], !P0 ;  /* 0x00005f0003007a0c */ /* 0x000fc40004741270 */
[----:B------:R-:W-:-:S04]  /*59910*/  LEA R3, P6, R2, c[0x0][0x170], 0x1 ;  /* 0x00005c0002037a11 */ /* 0x000fc800078c08ff */
[----:B------:R-:W-:Y:S01]  /*59920*/  LEA.HI.X.SX32 R2, R2, c[0x0][0x174], 0x1, P6 ;  /* 0x00005d0002027a11 */ /* 0x000fe200030f0eff */
[----:B--2---:R0:W-:Y:S04]  /*59930*/  STS.128 [R0+0x480], R20 ;  /* 0x0004801400007388 */ /* 0x0041e80000000c00 */
[----:B---3--:R1:W-:Y:S04]  /*59940*/  STS.128 [R0+0x600], R8 ;  /* 0x0006000800007388 */ /* 0x0083e80000000c00 */
[----:B----4-:R2:W-:Y:S01]  /*59950*/  STS.128 [R0+0x700], R12 ;  /* 0x0007000c00007388 */ /* 0x0105e20000000c00 */
[----:B0-----:R-:W-:-:S03]  /*59960*/  IMAD R21, R28, c[0x0][0x198], RZ ;  /* 0x000066001c157a24 */ /* 0x001fc600078e02ff */
[----:B------:R-:W-:Y:S02]  /*59970*/  BAR.SYNC.DEFER_BLOCKING 0x0 ;  /* 0x0000000000007b1d */ /* 0x000fe40000010000 */
[CC--:B------:R-:W-:Y:S02]  /*59980*/  LEA R20, P6, R21.reuse, R3.reuse, 0x1 ;  /* 0x0000000315147211 */ /* 0x0c0fe400078c08ff */
[C---:B------:R-:W-:Y:S02]  /*59990*/  IADD3 R23, R21.reuse, c[0x0][0x198], RZ ;  /* 0x0000660015177a10 */ /* 0x040fe40007ffe0ff */
[----:B------:R-:W-:Y:S01]  /*599a0*/  LEA.HI.X.SX32 R21, R21, R2, 0x1, P6 ;  /* 0x0000000215157211 */ /* 0x000fe200030f0eff */
[----:B-1----:R-:W3:Y:S01]  /*599b0*/  LDL.LU.64 R10, [R1+0x17f8] ;  /* 0x0017f800010a7983 */ /* 0x002ee20000300a00 */
[----:B------:R-:W-:Y:S02]  /*599c0*/  LEA R22, P6, R23, R3, 0x1 ;  /* 0x0000000317167211 */ /* 0x000fe400078c08ff */
[----:B------:R-:W-:Y:S01]  /*599d0*/  PRMT R24, R25, 0x7632, R24 ;  /* 0x0000763219187816 */ /* 0x000fe20000000018 */
[----:B------:R-:W4:Y:S04]  /*599e0*/  LDL.LU.64 R8, [R1+0x17f0] ;  /* 0x0017f00001087983 */ /* 0x000f280000300a00 */
[----:B------:R-:W3:Y:S04]  /*599f0*/  LDL.LU.64 R6, [R1+0x17e8] ;  /* 0x0017e80001067983 */ /* 0x000ee80000300a00 */
[----:B------:R-:W3:Y:S04]  /*59a00*/  LDL.LU.64 R4, [R1+0x17e0] ;  /* 0x0017e00001047983 */ /* 0x000ee80000300a00 */
[----:B--2---:R-:W2:Y:S04]  /*59a10*/  LDL.LU.64 R14, [R1+0x17d8] ;  /* 0x0017d800010e7983 */ /* 0x004ea80000300a00 */
[----:B------:R0:W-:Y:S04]  /*59a20*/  @P1 STG.E.U16 [R20.64], R25 ;  /* 0x0000001914001986 */ /* 0x0001e8000c101506 */
[----:B------:R-:W2:Y:S04]  /*59a30*/  LDL.LU.64 R12, [R1+0x17d0] ;  /* 0x0017d000010c7983 */ /* 0x000ea80000300a00 */
[----:B------:R-:W2:Y:S01]  /*59a40*/  LDL.LU.64 R18, [R1+0x17c8] ;  /* 0x0017c80001127983 */ /* 0x000ea20000300a00 */
[----:B0-----:R-:W-:-:S03]  /*59a50*/  IADD3 R21, R23, c[0x0][0x198], RZ ;  /* 0x0000660017157a10 */ /* 0x001fc60007ffe0ff */
[----:B------:R-:W2:Y:S01]  /*59a60*/  LDL.LU.64 R16, [R1+0x17c0] ;  /* 0x0017c00001107983 */ /* 0x000ea20000300a00 */
[----:B------:R-:W-:Y:S02]  /*59a70*/  LEA.HI.X.SX32 R23, R23, R2, 0x1, P6 ;  /* 0x0000000217177211 */ /* 0x000fe400030f0eff */
[----:B------:R-:W-:-:S03]  /*59a80*/  IADD3 R25, R28, 0x6, RZ ;  /* 0x000000061c197810 */ /* 0x000fc60007ffe0ff */
[----:B------:R0:W-:Y:S01]  /*59a90*/  @P5 STG.E.U16 [R22.64], R24 ;  /* 0x0000001816005986 */ /* 0x0001e2000c101506 */
[----:B------:R-:W-:-:S03]  /*59aa0*/  ISETP.LT.AND P5, PT, R25, c[0x0][0x17c], !P0 ;  /* 0x00005f0019007a0c */ /* 0x000fc600047a1270 */
[----:B------:R-:W2:Y:S01]  /*59ab0*/  LDL.LU R25, [R1+0x10] ;  /* 0x0000100001197983 */ /* 0x000ea20000300800 */
[----:B------:R-:W-:Y:S02]  /*59ac0*/  IADD3 R0, R28, 0x5, RZ ;  /* 0x000000051c007810 */ /* 0x000fe40007ffe0ff */
[C---:B------:R-:W-:Y:S02]  /*59ad0*/  LEA R20, P6, R21.reuse, R3, 0x1 ;  /* 0x0000000315147211 */ /* 0x040fe400078c08ff */
[----:B------:R-:W-:Y:S02]  /*59ae0*/  ISETP.LT.AND P1, PT, R0, c[0x0][0x17c], !P0 ;  /* 0x00005f0000007a0c */ /* 0x000fe40004721270 */
[C---:B------:R-:W-:Y:S02]  /*59af0*/  IADD3 R0, R21.reuse, c[0x0][0x198], RZ ;  /* 0x0000660015007a10 */ /* 0x040fe40007ffe0ff */
[----:B------:R-:W-:Y:S02]  /*59b00*/  LEA.HI.X.SX32 R21, R21, R2, 0x1, P6 ;  /* 0x0000000215157211 */ /* 0x000fe400030f0eff */
[----:B0-----:R-:W-:-:S02]  /*59b10*/  IADD3 R23, R28, 0x7, RZ ;  /* 0x000000071c177810 */ /* 0x001fc40007ffe0ff */
[C---:B------:R-:W-:Y:S01]  /*59b20*/  LEA R22, P6, R0.reuse, R3, 0x1 ;  /* 0x0000000300167211 */ /* 0x040fe200078c08ff */
[----:B--2---:R0:W-:Y:S01]  /*59b30*/  @P4 STG.E.U16 [R20.64], R25 ;  /* 0x0000001914004986 */ /* 0x0041e2000c101506 */
[----:B------:R-:W-:Y:S02]  /*59b40*/  ISETP.LT.AND P4, PT, R23, c[0x0][0x17c], !P0 ;  /* 0x00005f0017007a0c */ /* 0x000fe40004781270 */
[----:B------:R-:W-:Y:S02]  /*59b50*/  LEA.HI.X.SX32 R23, R0, R2, 0x1, P6 ;  /* 0x0000000200177211 */ /* 0x000fe400030f0eff */
[----:B------:R-:W-:Y:S02]  /*59b60*/  PRMT R24, R25, 0x7632, R24 ;  /* 0x0000763219187816 */ /* 0x000fe40000000018 */
[----:B0-----:R-:W-:-:S03]  /*59b70*/  IADD3 R25, R28, 0x8, RZ ;  /* 0x000000081c197810 */ /* 0x001fc60007ffe0ff */
[----:B------:R0:W-:Y:S01]  /*59b80*/  @P3 STG.E.U16 [R22.64], R24 ;  /* 0x0000001816003986 */ /* 0x0001e2000c101506 */
[----:B------:R-:W-:-:S03]  /*59b90*/  ISETP.LT.AND P3, PT, R25, c[0x0][0x17c], !P0 ;  /* 0x00005f0019007a0c */ /* 0x000fc60004761270 */
[----:B------:R-:W2:Y:S01]  /*59ba0*/  LDL.LU R25, [R1+0x20] ;  /* 0x0000200001197983 */ /* 0x000ea20000300800 */
[----:B------:R-:W-:-:S04]  /*59bb0*/  IADD3 R21, R0, c[0x0][0x198], RZ ;  /* 0x0000660000157a10 */ /* 0x000fc80007ffe0ff */
[CC--:B------:R-:W-:Y:S02]  /*59bc0*/  LEA R20, P6, R21.reuse, R3.reuse, 0x1 ;  /* 0x0000000315147211 */ /* 0x0c0fe400078c08ff */
[C---:B------:R-:W-:Y:S02]  /*59bd0*/  IADD3 R0, R21.reuse, c[0x0][0x198], RZ ;  /* 0x0000660015007a10 */ /* 0x040fe40007ffe0ff */
[----:B------:R-:W-:Y:S02]  /*59be0*/  LEA.HI.X.SX32 R21, R21, R2, 0x1, P6 ;  /* 0x0000000215157211 */ /* 0x000fe400030f0eff */
[----:B0-----:R-:W-:Y:S02]  /*59bf0*/  IADD3 R23, R28, 0x9, RZ ;  /* 0x000000091c177810 */ /* 0x001fe40007ffe0ff */
[----:B------:R-:W-:Y:S01]  /*59c00*/  LEA R22, P6, R0, R3, 0x1 ;  /* 0x0000000300167211 */ /* 0x000fe200078c08ff */
[----:B--2---:R0:W-:Y:S01]  /*59c10*/  @P2 STG.E.U16 [R20.64], R25 ;  /* 0x0000001914002986 */ /* 0x0041e2000c101506 */
[----:B------:R-:W-:-:S02]  /*59c20*/  ISETP.LT.AND P2, PT, R23, c[0x0][0x17c], !P0 ;  /* 0x00005f0017007a0c */ /* 0x000fc40004741270 */
        /* <DEDUP_REMOVED lines=1804> */
[----:B------:R0:W-:Y:S01]  /*60cf0*/  @P4 STG.E.U16 [R20.64], R16 ;  /* 0x0000001014004986 */ /* 0x0001e2000c101506 */
[----:B------:R-:W-:-:S02]  /*60d00*/  ISETP.LT.AND P4, PT, R23, c[0x0][0x17c], !P0 ;  /* 0x00005f0017007a0c */ /* 0x000fc40004781270 */
[CC--:B------:R-:W-:Y:S02]  /*60d10*/  LEA.HI.X.SX32 R23, R0.reuse, R2.reuse, 0x1, P6 ;  /* 0x0000000200177211 */ /* 0x0c0fe400030f0eff */
[----:B0-----:R-:W-:Y:S02]  /*60d20*/  IADD3 R21, R0, c[0x0][0x198], RZ ;  /* 0x0000660000157a10 */ /* 0x001fe40007ffe0ff */
[----:B------:R-:W-:Y:S02]  /*60d30*/  PRMT R16, R16, 0x7632, R16 ;  /* 0x0000763210107816 */ /* 0x000fe40000000010 */
[C---:B------:R-:W-:Y:S02]  /*60d40*/  LEA R20, P6, R21.reuse, R3, 0x1 ;  /* 0x0000000315147211 */ /* 0x040fe400078c08ff */
[C---:B------:R-:W-:Y:S01]  /*60d50*/  IADD3 R0, R21.reuse, c[0x0][0x198], RZ ;  /* 0x0000660015007a10 */ /* 0x040fe20007ffe0ff */
[----:B------:R0:W-:Y:S01]  /*60d60*/  @P3 STG.E.U16 [R22.64], R16 ;  /* 0x0000001016003986 */ /* 0x0001e2000c101506 */
[----:B------:R-:W-:-:S02]  /*60d70*/  LEA.HI.X.SX32 R21, R21, R2, 0x1, P6 ;  /* 0x0000000215157211 */ /* 0x000fc400030f0eff */
[----:B------:R-:W-:-:S04]  /*60d80*/  IADD3 R24, R28, 0x10c, RZ ;  /* 0x0000010c1c187810 */ /* 0x000fc80007ffe0ff */
[----:B------:R-:W-:Y:S02]  /*60d90*/  ISETP.LT.AND P3, PT, R24, c[0x0][0x17c], !P0 ;  /* 0x00005f0018007a0c */ /* 0x000fe40004761270 */
[----:B0-----:R-:W-:Y:S02]  /*60da0*/  IADD3 R23, R28, 0x10d, RZ ;  /* 0x0000010d1c177810 */ /* 0x001fe40007ffe0ff */
[C---:B------:R-:W-:Y:S01]  /*60db0*/  LEA R22, P6, R0.reuse, R3, 0x1 ;  /* 0x0000000300167211 */ /* 0x040fe200078c08ff */
[----:B--2---:R0:W-:Y:S01]  /*60dc0*/  @P2 STG.E.U16 [R20.64], R25 ;  /* 0x0000001914002986 */ /* 0x0041e2000c101506 */
[----:B------:R-:W-:Y:S02]  /*60dd0*/  ISETP.LT.AND P2, PT, R23, c[0x0][0x17c], !P0 ;  /* 0x00005f0017007a0c */ /* 0x000fe40004741270 */
[----:B------:R-:W-:Y:S02]  /*60de0*/  LEA.HI.X.SX32 R23, R0, R2, 0x1, P6 ;  /* 0x0000000200177211 */ /* 0x000fe400030f0eff */
[----:B------:R-:W-:-:S02]  /*60df0*/  PRMT R24, R25, 0x7632, R24 ;  /* 0x0000763219187816 */ /* 0x000fc40000000018 */
        /* <DEDUP_REMOVED lines=23> */
[C---:B------:R-:W-:Y:S02]  /*60f70*/  LEA R22, P6, R0.reuse, R3, 0x1 ;  /* 0x0000000300167211 */ /* 0x040fe400078c08ff */
[----:B------:R-:W-:Y:S01]  /*60f80*/  IADD3 R16, R0, c[0x0][0x198], RZ ;  /* 0x0000660000107a10 */ /* 0x000fe20007ffe0ff */
[----:B--2---:R0:W-:Y:S01]  /*60f90*/  @P3 STG.E.U16 [R20.64], R25 ;  /* 0x0000001914003986 */ /* 0x0041e2000c101506 */
[----:B------:R-:W-:-:S02]  /*60fa0*/  ISETP.LT.AND P3, PT, R23, c[0x0][0x17c], !P0 ;  /* 0x00005f0017007a0c */ /* 0x000fc40004761270 */
[-C--:B------:R-:W-:Y:S02]  /*60fb0*/  LEA.HI.X.SX32 R23, R0, R2.reuse, 0x1, P6 ;  /* 0x0000000200177211 */ /* 0x080fe400030f0eff */
[----:B------:R-:W-:Y:S02]  /*60fc0*/  PRMT R24, R25, 0x7632, R24 ;  /* 0x0000763219187816 */ /* 0x000fe40000000018 */
[C---:B------:R-:W-:Y:S02]  /*60fd0*/  IADD3 R0, R16.reuse, c[0x0][0x198], RZ ;  /* 0x0000660010007a10 */ /* 0x040fe40007ffe0ff */
[C---:B0-----:R-:W-:Y:S01]  /*60fe0*/  LEA R20, P6, R16.reuse, R3, 0x1 ;  /* 0x0000000310147211 */ /* 0x041fe200078c08ff */
[----:B------:R0:W-:Y:S03]  /*60ff0*/  @P2 STG.E.U16 [R22.64], R24 ;  /* 0x0000001816002986 */ /* 0x0001e6000c101506 */
[----:B------:R-:W-:-:S02]  /*61000*/  LEA.HI.X.SX32 R21, R16, R2, 0x1, P6 ;  /* 0x0000000210157211 */ /* 0x000fc400030f0eff */
[----:B------:R-:W-:-:S03]  /*61010*/  IADD3 R25, R28, 0x112, RZ ;  /* 0x000001121c197810 */ /* 0x000fc60007ffe0ff */
[----:B------:R1:W-:Y:S01]  /*61020*/  @P1 STG.E.U16 [R20.64], R12 ;  /* 0x0000000c14001986 */ /* 0x0003e2000c101506 */
[----:B0-----:R-:W-:Y:S02]  /*61030*/  IADD3 R23, R28, 0x113, RZ ;  /* 0x000001131c177810 */ /* 0x001fe40007ffe0ff */
[C---:B------:R-:W-:Y:S02]  /*61040*/  LEA R22, P6, R0.reuse, R3, 0x1 ;  /* 0x0000000300167211 */ /* 0x040fe400078c08ff */
[----:B------:R-:W-:Y:S02]  /*61050*/  ISETP.LT.AND P1, PT, R23, c[0x0][0x17c], !P0 ;  /* 0x00005f0017007a0c */ /* 0x000fe40004721270 */
[----:B------:R-:W-:Y:S02]  /*61060*/  LEA.HI.X.SX32 R23, R0, R2, 0x1, P6 ;  /* 0x0000000200177211 */ /* 0x000fe400030f0eff */
[----:B-1----:R-:W-:Y:S02]  /*61070*/  PRMT R12, R12, 0x7632, R12 ;  /* 0x000076320c0c7816 */ /* 0x002fe4000000000c */
[----:B------:R-:W-:-:S02]  /*61080*/  IADD3 R24, R28, 0x114, RZ ;  /* 0x000001141c187810 */ /* 0x000fc40007ffe0ff */
[----:B------:R-:W-:Y:S01]  /*61090*/  ISETP.LT.AND P2, PT, R25, c[0x0][0x17c], !P0 ;  /* 0x00005f0019007a0c */ /* 0x000fe20004741270 */
[----:B------:R0:W-:Y:S01]  /*610a0*/  @P5 STG.E.U16 [R22.64], R12 ;  /* 0x0000000c16005986 */ /* 0x0001e2000c101506 */
[----:B------:R-:W-:-:S03]  /*610b0*/  ISETP.LT.AND P5, PT, R24, c[0x0][0x17c], !P0 ;  /* 0x00005f0018007a0c */ /* 0x000fc600047a1270 */
[----:B------:R-:W2:Y:S04]  /*610c0*/  LDL.LU R25, [R1+0x1f0] ;  /* 0x0001f00001197983 */ /* 0x000ea80000300800 */
[----:B------:R-:W2:Y:S01]  /*610d0*/  LDL.LU R24, [R1+0x250] ;  /* 0x0002500001187983 */ /* 0x000ea20000300800 */
[----:B------:R-:W-:-:S04]  /*610e0*/  IADD3 R16, R0, c[0x0][0x198], RZ ;  /* 0x0000660000107a10 */ /* 0x000fc80007ffe0ff */
[CC--:B------:R-:W-:Y:S02]  /*610f0*/  LEA R20, P6, R16.reuse, R3.reuse, 0x1 ;  /* 0x0000000310147211 */ /* 0x0c0fe400078c08ff */
[C---:B------:R-:W-:Y:S02]  /*61100*/  IADD3 R0, R16.reuse, c[0x0][0x198], RZ ;  /* 0x0000660010007a10 */ /* 0x040fe40007ffe0ff */
[----:B------:R-:W-:Y:S02]  /*61110*/  LEA.HI.X.SX32 R21, R16, R2, 0x1, P6 ;  /* 0x0000000210157211 */ /* 0x000fe400030f0eff */
[----:B------:R-:W-:Y:S02]  /*61120*/  IADD3 R16, R28, 0x115, RZ ;  /* 0x000001151c107810 */ /* 0x000fe40007ffe0ff */
[C---:B0-----:R-:W-:Y:S02]  /*61130*/  LEA R22, P6, R0.reuse, R3, 0x1 ;  /* 0x0000000300167211 */ /* 0x041fe400078c08ff */
[----:B------:R-:W-:-:S02]  /*61140*/  IADD3 R12, R0, c[0x0][0x198], RZ ;  /* 0x00006600000c7a10 */ /* 0x000fc40007ffe0ff */
[----:B------:R-:W-:Y:S02]  /*61150*/  LEA.HI.X.SX32 R23, R0, R2, 0x1, P6 ;  /* 0x0000000200177211 */ /* 0x000fe400030f0eff */
[----:B------:R-:W-:Y:S01]  /*61160*/  IADD3 R0, R12, c[0x0][0x198], RZ ;  /* 0x000066000c007a10 */ /* 0x000fe20007ffe0ff */
[----:B--2---:R0:W-:Y:S01]  /*61170*/  @P4 STG.E.U16 [R20.64], R24 ;  /* 0x0000001814004986 */ /* 0x0041e2000c101506 */
[----:B------:R-:W-:Y:S02]  /*61180*/  ISETP.LT.AND P4, PT, R16, c[0x0][0x17c], !P0 ;  /* 0x00005f0010007a0c */ /* 0x000fe40004781270 */
[----:B------:R-:W-:Y:S02]  /*61190*/  PRMT R16, R24, 0x7632, R16 ;  /* 0x0000763218107816 */ /* 0x000fe40000000010 */
[----:B0-----:R-:W-:-:S03]  /*611a0*/  LEA R20, P6, R12, R3, 0x1 ;  /* 0x000000030c147211 */ /* 0x001fc600078c08ff */
[----:B------:R0:W-:Y:S01]  /*611b0*/  @P3 STG.E.U16 [R22.64], R16 ;  /* 0x0000001016003986 */ /* 0x0001e2000c101506 */
[----:B------:R-:W-:Y:S02]  /*611c0*/  LEA.HI.X.SX32 R21, R12, R2, 0x1, P6 ;  /* 0x000000020c157211 */ /* 0x000fe400030f0eff */
[----:B------:R-:W-:-:S03]  /*611d0*/  IADD3 R12, R0, c[0x0][0x198], RZ ;  /* 0x00006600000c7a10 */ /* 0x000fc60007ffe0ff */
[----:B------:R1:W-:Y:S01]  /*611e0*/  @P2 STG.E.U16 [R20.64], R25 ;  /* 0x0000001914002986 */ /* 0x0003e2000c101506 */
[----:B0-----:R-:W-:Y:S02]  /*611f0*/  IADD3 R16, R28, 0x117, RZ ;  /* 0x000001171c107810 */ /* 0x001fe40007ffe0ff */
[-C--:B------:R-:W-:Y:S02]  /*61200*/  LEA R22, P6, R0, R3.reuse, 0x1 ;  /* 0x0000000300167211 */ /* 0x080fe400078c08ff */
[----:B------:R-:W-:Y:S02]  /*61210*/  ISETP.LT.AND P2, PT, R16, c[0x0][0x17c], !P0 ;  /* 0x00005f0010007a0c */ /* 0x000fe40004741270 */
[----:B------:R-:W-:Y:S02]  /*61220*/  LEA.HI.X.SX32 R23, R0, R2, 0x1, P6 ;  /* 0x0000000200177211 */ /* 0x000fe400030f0eff */
[----:B------:R-:W-:Y:S02]  /*61230*/  PRMT R16, R25, 0x7632, R16 ;  /* 0x0000763219107816 */ /* 0x000fe40000000010 */
[C---:B-1----:R-:W-:Y:S01]  /*61240*/  LEA R20, P6, R12.reuse, R3, 0x1 ;  /* 0x000000030c147211 */ /* 0x042fe200078c08ff */
[----:B------:R-:W2:Y:S01]  /*61250*/  LDL.LU R25, [R1+0x2a0] ;  /* 0x0002a00001197983 */ /* 0x000ea20000300800 */
[----:B------:R-:W-:-:S02]  /*61260*/  IADD3 R0, R12, c[0x0][0x198], RZ ;  /* 0x000066000c007a10 */ /* 0x000fc40007ffe0ff */
[----:B------:R-:W-:Y:S01]  /*61270*/  LEA.HI.X.SX32 R21, R12, R2, 0x1, P6 ;  /* 0x000000020c157211 */ /* 0x000fe200030f0eff */
[----:B------:R0:W-:Y:S01]  /*61280*/  @P1 STG.E.U16 [R22.64], R16 ;  /* 0x0000001016001986 */ /* 0x0001e2000c101506 */
[----:B------:R-:W-:-:S03]  /*61290*/  IADD3 R24, R28, 0x116, RZ ;  /* 0x000001161c187810 */ /* 0x000fc60007ffe0ff */
[----:B----4-:R1:W-:Y:S01]  /*612a0*/  @P5 STG.E.U16 [R20.64], R8 ;  /* 0x0000000814005986 */ /* 0x0103e2000c101506 */
[----:B------:R-:W-:Y:S02]  /*612b0*/  ISETP.LT.AND P3, PT, R24, c[0x0][0x17c], !P0 ;  /* 0x00005f0018007a0c */ /* 0x000fe40004761270 */
[C---:B------:R-:W-:Y:S02]  /*612c0*/  IADD3 R24, R28.reuse, 0x118, RZ ;  /* 0x000001181c187810 */ /* 0x040fe40007ffe0ff */
[----:B0-----:R-:W-:Y:S02]  /*612d0*/  IADD3 R16, R28, 0x119, RZ ;  /* 0x000001191c107810 */ /* 0x001fe40007ffe0ff */
[----:B------:R-:W-:Y:S02]  /*612e0*/  LEA R22, P6, R0, R3, 0x1 ;  /* 0x0000000300167211 */ /* 0x000fe400078c08ff */
[----:B------:R-:W-:Y:S02]  /*612f0*/  ISETP.LT.AND P5, PT, R16, c[0x0][0x17c], !P0 ;  /* 0x00005f0010007a0c */ /* 0x000fe400047a1270 */
[----:B------:R-:W-:-:S02]  /*61300*/  LEA.HI.X.SX32 R23, R0, R2, 0x1, P6 ;  /* 0x0000000200177211 */ /* 0x000fc400030f0eff */
[----:B-1----:R-:W-:Y:S02]  /*61310*/  PRMT R8, R8, 0x7632, R8 ;  /* 0x0000763208087816 */ /* 0x002fe40000000008 */
[----:B------:R-:W-:Y:S02]  /*61320*/  IADD3 R16, R28, 0x11a, RZ ;  /* 0x0000011a1c107810 */ /* 0x000fe40007ffe0ff */
[----:B------:R-:W-:Y:S01]  /*61330*/  ISETP.LT.AND P1, PT, R24, c[0x0][0x17c], !P0 ;  /* 0x00005f0018007a0c */ /* 0x000fe20004721270 */
[----:B------:R0:W-:Y:S01]  /*61340*/  @P4 STG.E.U16 [R22.64], R8 ;  /* 0x0000000816004986 */ /* 0x0001e2000c101506 */
[----:B------:R-:W-:-:S03]  /*61350*/  ISETP.LT.AND P4, PT, R16, c[0x0][0x17c], !P0 ;  /* 0x00005f0010007a0c */ /* 0x000fc60004781270 */
[----:B------:R-:W4:Y:S04]  /*61360*/  LDL.LU R24, [R1+0x1e0] ;  /* 0x0001e00001187983 */ /* 0x000f280000300800 */
[----:B------:R-:W2:Y:S01]  /*61370*/  LDL.LU R16, [R1+0x230] ;  /* 0x0002300001107983 */ /* 0x000ea20000300800 */
[----:B------:R-:W-:-:S04]  /*61380*/  IADD3 R12, R0, c[0x0][0x198], RZ ;  /* 0x00006600000c7a10 */ /* 0x000fc80007ffe0ff */
[CC--:B------:R-:W-:Y:S02]  /*61390*/  LEA R20, P6, R12.reuse, R3.reuse, 0x1 ;  /* 0x000000030c147211 */ /* 0x0c0fe400078c08ff */
[C---:B------:R-:W-:Y:S02]  /*613a0*/  IADD3 R0, R12.reuse, c[0x0][0x198], RZ ;  /* 0x000066000c007a10 */ /* 0x040fe40007ffe0ff */
[-C--:B------:R-:W-:Y:S02]  /*613b0*/  LEA.HI.X.SX32 R21, R12, R2.reuse, 0x1, P6 ;  /* 0x000000020c157211 */ /* 0x080fe400030f0eff */
[C---:B0-----:R-:W-:Y:S02]  /*613c0*/  LEA R22, P6, R0.reuse, R3, 0x1 ;  /* 0x0000000300167211 */ /* 0x041fe400078c08ff */
[C---:B------:R-:W-:Y:S01]  /*613d0*/  IADD3 R8, R0.reuse, c[0x0][0x198], RZ ;  /* 0x0000660000087a10 */ /* 0x040fe20007ffe0ff */
[----:B---3--:R0:W-:Y:S01]  /*613e0*/  @P3 STG.E.U16 [R20.64], R4 ;  /* 0x0000000414003986 */ /* 0x0081e2000c101506 */
[----:B------:R-:W-:-:S02]  /*613f0*/  LEA.HI.X.SX32 R23, R0, R2, 0x1, P6 ;  /* 0x0000000200177211 */ /* 0x000fc400030f0eff */
[----:B------:R-:W-:Y:S02]  /*61400*/  IADD3 R0, R8, c[0x0][0x198], RZ ;  /* 0x0000660008007a10 */ /* 0x000fe40007ffe0ff */
[----:B0-----:R-:W-:Y:S02]  /*61410*/  PRMT R4, R4, 0x7632, R4 ;  /* 0x0000763204047816 */ /* 0x001fe40000000004 */
[----:B------:R-:W-:-:S03]  /*61420*/  LEA R20, P6, R8, R3, 0x1 ;  /* 0x0000000308147211 */ /* 0x000fc600078c08ff */
[----:B------:R0:W-:Y:S01]  /*61430*/  @P2 STG.E.U16 [R22.64], R4 ;  /* 0x0000000416002986 */ /* 0x0001e2000c101506 */
[-C--:B------:R-:W-:Y:S02]  /*61440*/  LEA.HI.X.SX32 R21, R8, R2.reuse, 0x1, P6 ;  /* 0x0000000208157211 */ /* 0x080fe400030f0eff */
[C---:B------:R-:W-:Y:S02]  /*61450*/  IADD3 R8, R28.reuse, 0x11d, RZ ;  /* 0x0000011d1c087810 */ /* 0x040fe40007ffe0ff */
[----:B------:R-:W-:Y:S02]  /*61460*/  IADD3 R12, R28, 0x11b, RZ ;  /* 0x0000011b1c0c7810 */ /* 0x000fe40007ffe0ff */
[C---:B0-----:R-:W-:Y:S02]  /*61470*/  LEA R22, P6, R0.reuse, R3, 0x1 ;  /* 0x0000000300167211 */ /* 0x041fe400078c08ff */
[C---:B------:R-:W-:Y:S02]  /*61480*/  IADD3 R4, R0.reuse, c[0x0][0x198], RZ ;  /* 0x0000660000047a10 */ /* 0x040fe40007ffe0ff */
[----:B------:R-:W-:-:S02]  /*61490*/  LEA.HI.X.SX32 R23, R0, R2, 0x1, P6 ;  /* 0x0000000200177211 */ /* 0x000fc400030f0eff */
[----:B------:R-:W-:Y:S02]  /*614a0*/  ISETP.LT.AND P3, PT, R12, c[0x0][0x17c], !P0 ;  /* 0x00005f000c007a0c */ /* 0x000fe40004761270 */
[----:B------:R-:W-:Y:S02]  /*614b0*/  IADD3 R0, R4, c[0x0][0x198], RZ ;  /* 0x0000660004007a10 */ /* 0x000fe40007ffe0ff */
[----:B------:R-:W-:-:S04]  /*614c0*/  IADD3 R12, R28, 0x11c, RZ ;  /* 0x0000011c1c0c7810 */ /* 0x000fc80007ffe0ff */
[----:B------:R-:W-:Y:S02]  /*614d0*/  ISETP.LT.AND P2, PT, R12, c[0x0][0x17c], !P0 ;  /* 0x00005f000c007a0c */ /* 0x000fe40004741270 */
[----:B------:R-:W-:Y:S01]  /*614e0*/  IADD3 R12, R28, 0x11e, RZ ;  /* 0x0000011e1c0c7810 */ /* 0x000fe20007ffe0ff */
[----:B--2---:R0:W-:Y:S01]  /*614f0*/  @P1 STG.E.U16 [R20.64], R16 ;  /* 0x0000001014001986 */ /* 0x0041e2000c101506 */
[----:B------:R-:W-:Y:S02]  /*61500*/  ISETP.LT.AND P1, PT, R8, c[0x0][0x17c], !P0 ;  /* 0x00005f0008007a0c */ /* 0x000fe40004721270 */
[----:B------:R-:W-:Y:S02]  /*61510*/  PRMT R8, R16, 0x7632, R8 ;  /* 0x0000763210087816 */ /* 0x000fe40000000008 */
[----:B0-----:R-:W-:-:S03]  /*61520*/  LEA R20, P6, R4, R3, 0x1 ;  /* 0x0000000304147211 */ /* 0x001fc600078c08ff */
[----:B------:R0:W-:Y:S01]  /*61530*/  @P5 STG.E.U16 [R22.64], R8 ;  /* 0x0000000816005986 */ /* 0x0001e2000c101506 */
[----:B------:R-:W-:-:S03]  /*61540*/  LEA.HI.X.SX32 R21, R4, R2, 0x1, P6 ;  /* 0x0000000204157211 */ /* 0x000fc600030f0eff */
[----:B------:R-:W2:Y:S01]  /*61550*/  LDL.LU R16, [R1+0x204] ;  /* 0x0002040001107983 */ /* 0x000ea20000300800 */
[----:B------:R-:W-:-:S03]  /*61560*/  IADD3 R4, R0, c[0x0][0x198], RZ ;  /* 0x0000660000047a10 */ /* 0x000fc60007ffe0ff */
[----:B----4-:R1:W-:Y:S01]  /*61570*/  @P4 STG.E.U16 [R20.64], R24 ;  /* 0x0000001814004986 */ /* 0x0103e2000c101506 */
[----:B0-----:R-:W-:Y:S02]  /*61580*/  IADD3 R8, R28, 0x11f, RZ ;  /* 0x0000011f1c087810 */ /* 0x001fe40007ffe0ff */
[-C--:B------:R-:W-:Y:S02]  /*61590*/  LEA R22, P6, R0, R3.reuse, 0x1 ;  /* 0x0000000300167211 */ /* 0x080fe400078c08ff */
[----:B------:R-:W-:Y:S02]  /*615a0*/  ISETP.LT.AND P4, PT, R8, c[0x0][0x17c], !P0 ;  /* 0x00005f0008007a0c */ /* 0x000fe40004781270 */
[----:B------:R-:W-:Y:S02]  /*615b0*/  LEA.HI.X.SX32 R23, R0, R2, 0x1, P6 ;  /* 0x0000000200177211 */ /* 0x000fe400030f0eff */
[----:B------:R-:W-:Y:S02]  /*615c0*/  PRMT R8, R24, 0x7632, R8 ;  /* 0x0000763218087816 */ /* 0x000fe40000000008 */
[C---:B-1----:R-:W-:Y:S01]  /*615d0*/  LEA R20, P6, R4.reuse, R3, 0x1 ;  /* 0x0000000304147211 */ /* 0x042fe200078c08ff */
[----:B------:R-:W3:Y:S01]  /*615e0*/  LDL.LU R24, [R1+0x214] ;  /* 0x0002140001187983 */ /* 0x000ee20000300800 */
[----:B------:R-:W-:-:S02]  /*615f0*/  IADD3 R0, R4, c[0x0][0x198], RZ ;  /* 0x0000660004007a10 */ /* 0x000fc40007ffe0ff */
[----:B------:R-:W-:Y:S01]  /*61600*/  LEA.HI.X.SX32 R21, R4, R2, 0x1, P6 ;  /* 0x0000000204157211 */ /* 0x000fe200030f0eff */
[----:B------:R0:W-:Y:S01]  /*61610*/  @P3 STG.E.U16 [R22.64], R8 ;  /* 0x0000000816003986 */ /* 0x0001e2000c101506 */
[----:B------:R-:W-:Y:S02]  /*61620*/  ISETP.LT.AND P5, PT, R12, c[0x0][0x17c], !P0 ;  /* 0x00005f000c007a0c */ /* 0x000fe400047a1270 */
[----:B------:R-:W-:Y:S01]  /*61630*/  IADD3 R4, R0, c[0x0][0x198], RZ ;  /* 0x0000660000047a10 */ /* 0x000fe20007ffe0ff */
[----:B------:R1:W-:Y:S01]  /*61640*/  @P2 STG.E.U16 [R20.64], R25 ;  /* 0x0000001914002986 */ /* 0x0003e2000c101506 */
[----:B0-----:R-:W-:Y:S02]  /*61650*/  IADD3 R8, R28, 0x121, RZ ;  /* 0x000001211c087810 */ /* 0x001fe40007ffe0ff */
[----:B------:R-:W-:Y:S02]  /*61660*/  LEA R22, P6, R0, R3, 0x1 ;  /* 0x0000000300167211 */ /* 0x000fe400078c08ff */
[----:B------:R-:W-:-:S02]  /*61670*/  ISETP.LT.AND P2, PT, R8, c[0x0][0x17c], !P0 ;  /* 0x00005f0008007a0c */ /* 0x000fc40004741270 */
[----:B------:R-:W-:Y:S02]  /*61680*/  LEA.HI.X.SX32 R23, R0, R2, 0x1, P6 ;  /* 0x0000000200177211 */ /* 0x000fe400030f0eff */
[----:B------:R-:W-:Y:S02]  /*61690*/  PRMT R8, R25, 0x7632, R8 ;  /* 0x0000763219087816 */ /* 0x000fe40000000008 */
[----:B-1----:R-:W-:-:S03]  /*616a0*/  LEA R20, P6, R4, R3, 0x1 ;  /* 0x0000000304147211 */ /* 0x002fc600078c08ff */
[----:B------:R0:W-:Y:S01]  /*616b0*/  @P1 STG.E.U16 [R22.64], R8 ;  /* 0x0000000816001986 */ /* 0x0001e2000c101506 */
[----:B------:R-:W-:-:S05]  /*616c0*/  LEA.HI.X.SX32 R21, R4, R2, 0x1, P6 ;  /* 0x0000000204157211 */ /* 0x000fca00030f0eff */
[----:B------:R1:W-:Y:S01]  /*616d0*/  @P5 STG.E.U16 [R20.64], R10 ;  /* 0x0000000a14005986 */ /* 0x0003e2000c101506 */
[----:B0-----:R-:W-:-:S04]  /*616e0*/  IADD3 R8, R28, 0x123, RZ ;  /* 0x000001231c087810 */ /* 0x001fc80007ffe0ff */
[----:B------:R-:W-:Y:S02]  /*616f0*/  ISETP.LT.AND P5, PT, R8, c[0x0][0x17c], !P0 ;  /* 0x00005f0008007a0c */ /* 0x000fe400047a1270 */
[----:B------:R-:W-:Y:S02]  /*61700*/  PRMT R8, R10, 0x7632, R8 ;  /* 0x000076320a087816 */ /* 0x000fe40000000008 */
[----:B-1----:R-:W4:Y:S04]  /*61710*/  LDL.LU R10, [R1+0x17b8] ;  /* 0x0017b800010a7983 */ /* 0x002f280000300800 */
[----:B------:R-:W4:Y:S01]  /*61720*/  LDL.LU R25, [R1+0x1d4] ;  /* 0x0001d40001197983 */ /* 0x000f220000300800 */
[----:B------:R-:W-:Y:S02]  /*61730*/  IADD3 R0, R4, c[0x0][0x198], RZ ;  /* 0x0000660004007a10 */ /* 0x000fe40007ffe0ff */
[----:B------:R-:W-:-:S02]  /*61740*/  IADD3 R12, R28, 0x120, RZ ;  /* 0x000001201c0c7810 */ /* 0x000fc40007ffe0ff */
[-C--:B------:R-:W-:Y:S02]  /*61750*/  LEA R22, P6, R0, R3.reuse, 0x1 ;  /* 0x0000000300167211 */ /* 0x080fe400078c08ff */
[----:B------:R-:W-:Y:S02]  /*61760*/  ISETP.LT.AND P3, PT, R12, c[0x0][0x17c], !P0 ;  /* 0x00005f000c007a0c */ /* 0x000fe40004761270 */
[C---:B------:R-:W-:Y:S02]  /*61770*/  IADD3 R4, R0.reuse, c[0x0][0x198], RZ ;  /* 0x0000660000047a10 */ /* 0x040fe40007ffe0ff */
[----:B------:R-:W-:Y:S02]  /*61780*/  LEA.HI.X.SX32 R23, R0, R2, 0x1, P6 ;  /* 0x0000000200177211 */ /* 0x000fe400030f0eff */
[C---:B------:R-:W-:Y:S02]  /*61790*/  LEA R20, P6, R4.reuse, R3, 0x1 ;  /* 0x0000000304147211 */ /* 0x040fe400078c08ff */
[----:B------:R-:W-:-:S02]  /*617a0*/  IADD3 R0, R4, c[0x0][0x198], RZ ;  /* 0x0000660004007a10 */ /* 0x000fc40007ffe0ff */
[----:B------:R-:W-:Y:S01]  /*617b0*/  IADD3 R12, R28, 0x122, RZ ;  /* 0x000001221c0c7810 */ /* 0x000fe20007ffe0ff */
[----:B------:R0:W-:Y:S01]  /*617c0*/  @P4 STG.E.U16 [R22.64], R8 ;  /* 0x0000000816004986 */ /* 0x0001e2000c101506 */
[----:B------:R-:W-:Y:S02]  /*617d0*/  LEA.HI.X.SX32 R21, R4, R2, 0x1, P6 ;  /* 0x0000000204157211 */ /* 0x000fe400030f0eff */
[----:B------:R-:W-:Y:S02]  /*617e0*/  ISETP.LT.AND P1, PT, R12, c[0x0][0x17c], !P0 ;  /* 0x00005f000c007a0c */ /* 0x000fe40004721270 */
[----:B------:R-:W-:Y:S02]  /*617f0*/  IADD3 R4, R0, c[0x0][0x198], RZ ;  /* 0x0000660000047a10 */ /* 0x000fe40007ffe0ff */
[----:B0-----:R-:W-:Y:S02]  /*61800*/  IADD3 R8, R28, 0x125, RZ ;  /* 0x000001251c087810 */ /* 0x001fe40007ffe0ff */
[----:B------:R-:W-:-:S04]  /*61810*/  LEA R22, P6, R0, R3, 0x1 ;  /* 0x0000000300167211 */ /* 0x000fc800078c08ff */
[----:B------:R-:W-:Y:S02]  /*61820*/  LEA.HI.X.SX32 R23, R0, R2, 0x1, P6 ;  /* 0x0000000200177211 */ /* 0x000fe400030f0eff */
        /* <DEDUP_REMOVED lines=9> */
[----:B------:R-:W-:Y:S02]  /*618c0*/  LEA.HI.X.SX32 R21, R4, R2, 0x1, P6 ;  /* 0x0000000204157211 */ /* 0x000fe400030f0eff */
[----:B------:R-:W-:-:S03]  /*618d0*/  IADD3 R4, R0, c[0x0][0x198], RZ ;  /* 0x0000660000047a10 */ /* 0x000fc60007ffe0ff */
[----:B---3--:R1:W-:Y:S01]  /*618e0*/  @P1 STG.E.U16 [R20.64], R24 ;  /* 0x0000001814001986 */ /* 0x0083e2000c101506 */
        /* <DEDUP_REMOVED lines=10> */
[----:B------:R-:W-:Y:S02]  /*61990*/  ISETP.LT.AND P2, PT, R12, c[0x0][0x17c], !P0 ;  /* 0x00005f000c007a0c */ /* 0x000fe40004741270 */
[----:B------:R-:W-:Y:S02]  /*619a0*/  IADD3 R4, R0, c[0x0][0x198], RZ ;  /* 0x0000660000047a10 */ /* 0x000fe40007ffe0ff */
[----:B0-----:R-:W-:Y:S02]  /*619b0*/  IADD3 R8, R28, 0x129, RZ ;  /* 0x000001291c087810 */ /* 0x001fe40007ffe0ff */
[----:B------:R-:W-:-:S04]  /*619c0*/  LEA R22, P6, R0, R3, 0x1 ;  /* 0x0000000300167211 */ /* 0x000fc800078c08ff */
[----:B------:R-:W-:Y:S02]  /*619d0*/  LEA.HI.X.SX32 R23, R0, R2, 0x1, P6 ;  /* 0x0000000200177211 */ /* 0x000fe400030f0eff */
[----:B------:R-:W-:Y:S01]  /*619e0*/  IADD3 R0, R4, c[0x0][0x198], RZ ;  /* 0x0000660004007a10 */ /* 0x000fe20007ffe0ff */
[----:B----4-:R0:W-:Y:S01]  /*619f0*/  @P4 STG.E.U16 [R20.64], R25 ;  /* 0x0000001914004986 */ /* 0x0101e2000c101506 */
[----:B------:R-:W-:Y:S02]  /*61a00*/  ISETP.LT.AND P4, PT, R8, c[0x0][0x17c], !P0 ;  /* 0x00005f0008007a0c */ /* 0x000fe40004781270 */
[----:B------:R-:W-:Y:S02]  /*61a10*/  PRMT R8, R25, 0x7632, R8 ;  /* 0x0000763219087816 */ /* 0x000fe40000000008 */
[----:B0-----:R-:W-:-:S03]  /*61a20*/  LEA R20, P6, R4, R3, 0x1 ;  /* 0x0000000304147211 */ /* 0x001fc600078c08ff */
[----:B------:R0:W-:Y:S01]  /*61a30*/  @P3 STG.E.U16 [R22.64], R8 ;  /* 0x0000000816003986 */ /* 0x0001e2000c101506 */
[----:B------:R-:W-:-:S03]  /*61a40*/  LEA.HI.X.SX32 R21, R4, R2, 0x1, P6 ;  /* 0x0000000204157211 */ /* 0x000fc600030f0eff */
[----:B------:R-:W3:Y:S04]  /*61a50*/  LDL.LU R25, [R1+0x1c4] ;  /* 0x0001c40001197983 */ /* 0x000ee80000300800 */
[----:B------:R-:W-:Y:S01]  /*61a60*/  @P2 STG.E.U16 [R20.64], R17 ;  /* 0x0000001114002986 */ /* 0x000fe2000c101506 */
[----:B0-----:R-:W-:Y:S02]  /*61a70*/  IADD3 R8, R28, 0x12b, RZ ;  /* 0x0000012b1c087810 */ /* 0x001fe40007ffe0ff */
[----:B------:R-:W-:Y:S02]  /*61a80*/  LEA R22, P6, R0, R3, 0x1 ;  /* 0x0000000300167211 */ /* 0x000fe400078c08ff */
[----:B------:R-:W-:Y:S02]  /*61a90*/  ISETP.LT.AND P2, PT, R8, c[0x0][0x17c], !P0 ;  /* 0x00005f0008007a0c */ /* 0x000fe40004741270 */
[----:B------:R-:W-:-:S02]  /*61aa0*/  LEA.HI.X.SX32 R23, R0, R2, 0x1, P6 ;  /* 0x0000000200177211 */ /* 0x000fc400030f0eff */
[----:B------:R-:W-:-:S05]  /*61ab0*/  PRMT R8, R17, 0x7632, R8 ;  /* 0x0000763211087816 */ /* 0x000fca0000000008 */
[----:B------:R0:W-:Y:S04]  /*61ac0*/  @P1 STG.E.U16 [R22.64], R8 ;  /* 0x0000000816001986 */ /* 0x0001e8000c101506 */
[----:B0-----:R-:W4:Y:S01]  /*61ad0*/  LDL.LU R23, [R1+0x244] ;  /* 0x0002440001177983 */ /* 0x001f220000300800 */
[----:B------:R-:W-:Y:S02]  /*61ae0*/  IADD3 R12, R28, 0x128, RZ ;  /* 0x000001281c0c7810 */ /* 0x000fe40007ffe0ff */
[----:B------:R-:W-:Y:S02]  /*61af0*/  IADD3 R4, R0, c[0x0][0x198], RZ ;  /* 0x0000660000047a10 */ /* 0x000fe40007ffe0ff */
[----:B------:R-:W-:Y:S02]  /*61b00*/  ISETP.LT.AND P5, PT, R12, c[0x0][0x17c], !P0 ;  /* 0x00005f000c007a0c */ /* 0x000fe400047a1270 */
[----:B------:R-:W-:-:S02]  /*61b10*/  LEA R16, P6, R4, R3, 0x1 ;  /* 0x0000000304107211 */ /* 0x000fc400078c08ff */
[----:B------:R-:W-:Y:S02]  /*61b20*/  IADD3 R0, R4, c[0x0][0x198], RZ ;  /* 0x0000660004007a10 */ /* 0x000fe40007ffe0ff */
[----:B------:R-:W-:Y:S02]  /*61b30*/  IADD3 R12, R28, 0x12a, RZ ;  /* 0x0000012a1c0c7810 */ /* 0x000fe40007ffe0ff */
[----:B------:R-:W-:Y:S02]  /*61b40*/  LEA.HI.X.SX32 R17, R4, R2, 0x1, P6 ;  /* 0x0000000204117211 */ /* 0x000fe400030f0eff */
[----:B------:R-:W-:Y:S02]  /*61b50*/  IADD3 R8, R28, 0x12d, RZ ;  /* 0x0000012d1c087810 */ /* 0x000fe40007ffe0ff */
[----:B------:R-:W-:Y:S02]  /*61b60*/  LEA R20, P6, R0, R3, 0x1 ;  /* 0x0000000300147211 */ /* 0x000fe400078c08ff */
[----:B------:R-:W-:-:S02]  /*61b70*/  ISETP.LT.AND P3, PT, R12, c[0x0][0x17c], !P0 ;  /* 0x00005f000c007a0c */ /* 0x000fc40004761270 */
[C---:B------:R-:W-:Y:S02]  /*61b80*/  IADD3 R4, R0.reuse, c[0x0][0x198], RZ ;  /* 0x0000660000047a10 */ /* 0x040fe40007ffe0ff */
[----:B------:R-:W-:Y:S02]  /*61b90*/  LEA.HI.X.SX32 R21, R0, R2, 0x1, P6 ;  /* 0x0000000200157211 */ /* 0x000fe400030f0eff */
[----:B------:R-:W-:Y:S02]  /*61ba0*/  IADD3 R0, R4, c[0x0][0x198], RZ ;  /* 0x0000660004007a10 */ /* 0x000fe40007ffe0ff */
[----:B------:R-:W-:-:S04]  /*61bb0*/  IADD3 R12, R28, 0x12c, RZ ;  /* 0x0000012c1c0c7810 */ /* 0x000fc80007ffe0ff */
[----:B------:R-:W-:Y:S01]  /*61bc0*/  ISETP.LT.AND P1, PT, R12, c[0x0][0x17c], !P0 ;  /* 0x00005f000c007a0c */ /* 0x000fe20004721270 */
[----:B----4-:R0:W-:Y:S01]  /*61bd0*/  @P5 STG.E.U16 [R16.64], R23 ;  /* 0x0000001710005986 */ /* 0x0101e2000c101506 */
[----:B------:R-:W-:Y:S02]  /*61be0*/  ISETP.LT.AND P5, PT, R8, c[0x0][0x17c], !P0 ;  /* 0x00005f0008007a0c */ /* 0x000fe400047a1270 */
[----:B------:R-:W-:Y:S02]  /*61bf0*/  PRMT R8, R23, 0x7632, R8 ;  /* 0x0000763217087816 */ /* 0x000fe40000000008 */
[----:B0-----:R-:W-:-:S03]  /*61c00*/  LEA R16, P6, R4, R3, 0x1 ;  /* 0x0000000304107211 */ /* 0x001fc600078c08ff */
[----:B------:R0:W-:Y:S01]  /*61c10*/  @P4 STG.E.U16 [R20.64], R8 ;  /* 0x0000000814004986 */ /* 0x0001e2000c101506 */
[----:B------:R-:W-:Y:S02]  /*61c20*/  LEA.HI.X.SX32 R17, R4, R2, 0x1, P6 ;  /* 0x0000000204117211 */ /* 0x000fe400030f0eff */
[----:B------:R-:W-:-:S03]  /*61c30*/  IADD3 R4, R0, c[0x0][0x198], RZ ;  /* 0x0000660000047a10 */ /* 0x000fc60007ffe0ff */
[----:B--2---:R1:W-:Y:S01]  /*61c40*/  @P3 STG.E.U16 [R16.64], R24 ;  /* 0x0000001810003986 */ /* 0x0043e2000c101506 */
[----:B0-----:R-:W-:Y:S02]  /*61c50*/  IADD3 R8, R28, 0x12f, RZ ;  /* 0x0000012f1c087810 */ /* 0x001fe40007ffe0ff */
[----:B------:R-:W-:Y:S02]  /*61c60*/  LEA R20, P6, R0, R3, 0x1 ;  /* 0x0000000300147211 */ /* 0x000fe400078c08ff */
[----:B------:R-:W-:Y:S02]  /*61c70*/  ISETP.LT.AND P3, PT, R8, c[0x0][0x17c], !P0 ;  /* 0x00005f0008007a0c */ /* 0x000fe40004761270 */
[----:B------:R-:W-:Y:S02]  /*61c80*/  PRMT R8, R24, 0x7632, R8 ;  /* 0x0000763218087816 */ /* 0x000fe40000000008 */
[----:B-1----:R-:W2:Y:S01]  /*61c90*/  LDL.LU R24, [R1+0x254] ;  /* 0x0002540001187983 */ /* 0x002ea20000300800 */
[----:B------:R-:W-:-:S02]  /*61ca0*/  LEA.HI.X.SX32 R21, R0, R2, 0x1, P6 ;  /* 0x0000000200157211 */ /* 0x000fc400030f0eff */
[----:B------:R-:W-:-:S03]  /*61cb0*/  LEA R16, P6, R4, R3, 0x1 ;  /* 0x0000000304107211 */ /* 0x000fc600078c08ff */
[----:B------:R0:W-:Y:S01]  /*61cc0*/  @P2 STG.E.U16 [R20.64], R8 ;  /* 0x0000000814002986 */ /* 0x0001e2000c101506 */
[----:B------:R-:W-:-:S05]  /*61cd0*/  LEA.HI.X.SX32 R17, R4, R2, 0x1, P6 ;  /* 0x0000000204117211 */ /* 0x000fca00030f0eff */
[----:B---3--:R1:W-:Y:S01]  /*61ce0*/  @P1 STG.E.U16 [R16.64], R25 ;  /* 0x0000001910001986 */ /* 0x0083e2000c101506 */
[----:B0-----:R-:W-:-:S04]  /*61cf0*/  IADD3 R8, R28, 0x131, RZ ;  /* 0x000001311c087810 */ /* 0x001fc80007ffe0ff */
[----:B------:R-:W-:Y:S02]  /*61d00*/  ISETP.LT.AND P1, PT, R8, c[0x0][0x17c], !P0 ;  /* 0x00005f0008007a0c */ /* 0x000fe40004721270 */
[----:B------:R-:W-:Y:S02]  /*61d10*/  PRMT R8, R25, 0x7632, R8 ;  /* 0x0000763219087816 */ /* 0x000fe40000000008 */
[----:B-1----:R-:W3:Y:S01]  /*61d20*/  LDL.LU R25, [R1+0x1f4] ;  /* 0x0001f40001197983 */ /* 0x002ee20000300800 */
[----:B------:R-:W-:Y:S02]  /*61d30*/  IADD3 R0, R4, c[0x0][0x198], RZ ;  /* 0x0000660004007a10 */ /* 0x000fe40007ffe0ff */
[----:B------:R-:W-:Y:S01]  /*61d40*/  IADD3 R12, R28, 0x12e, RZ ;  /* 0x0000012e1c0c7810 */ /* 0x000fe20007ffe0ff */
[----:B------:R-:W4:Y:S01]  /*61d50*/  LDL.LU R23, [R1+0x234] ;  /* 0x0002340001177983 */ /* 0x000f220000300800 */
[----:B------:R-:W-:Y:S02]  /*61d60*/  LEA R20, P6, R0, R3, 0x1 ;  /* 0x0000000300147211 */ /* 0x000fe400078c08ff */
[----:B------:R-:W-:-:S02]  /*61d70*/  ISETP.LT.AND P4, PT, R12, c[0x0][0x17c], !P0 ;  /* 0x00005f000c007a0c */ /* 0x000fc40004781270 */
[C---:B------:R-:W-:Y:S02]  /*61d80*/  IADD3 R4, R0.reuse, c[0x0][0x198], RZ ;  /* 0x0000660000047a10 */ /* 0x040fe40007ffe0ff */
[-C--:B------:R-:W-:Y:S02]  /*61d90*/  LEA.HI.X.SX32 R21, R0, R2.reuse, 0x1, P6 ;  /* 0x0000000200157211 */ /* 0x080fe400030f0eff */
[----:B------:R-:W-:Y:S02]  /*61da0*/  LEA R16, P6, R4, R3, 0x1 ;  /* 0x0000000304107211 */ /* 0x000fe400078c08ff */
[----:B------:R-:W-:Y:S02]  /*61db0*/  IADD3 R12, R28, 0x130, RZ ;  /* 0x000001301c0c7810 */ /* 0x000fe40007ffe0ff */
[C---:B------:R-:W-:Y:S01]  /*61dc0*/  IADD3 R0, R4.reuse, c[0x0][0x198], RZ ;  /* 0x0000660004007a10 */ /* 0x040fe20007ffe0ff */
[----:B------:R0:W-:Y:S01]  /*61dd0*/  @P5 STG.E.U16 [R20.64], R8 ;  /* 0x0000000814005986 */ /* 0x0001e2000c101506 */
[----:B------:R-:W-:-:S02]  /*61de0*/  LEA.HI.X.SX32 R17, R4, R2, 0x1, P6 ;  /* 0x0000000204117211 */ /* 0x000fc400030f0eff */
[----:B------:R-:W-:Y:S02]  /*61df0*/  ISETP.LT.AND P2, PT, R12, c[0x0][0x17c], !P0 ;  /* 0x00005f000c007a0c */ /* 0x000fe40004741270 */
[----:B------:R-:W-:Y:S02]  /*61e00*/  IADD3 R12, R28, 0x132, RZ ;  /* 0x000001321c0c7810 */ /* 0x000fe40007ffe0ff */
[----:B------:R-:W-:Y:S01]  /*61e10*/  IADD3 R4, R0, c[0x0][0x198], RZ ;  /* 0x0000660000047a10 */ /* 0x000fe20007ffe0ff */
[----:B------:R1:W-:Y:S01]  /*61e20*/  @P4 STG.E.U16 [R16.64], R13 ;  /* 0x0000000d10004986 */ /* 0x0003e2000c101506 */
[----:B0-----:R-:W-:Y:S02]  /*61e30*/  IADD3 R8, R28, 0x133, RZ ;  /* 0x000001331c087810 */ /* 0x001fe40007ffe0ff */
[----:B------:R-:W-:Y:S02]  /*61e40*/  LEA R20, P6, R0, R3, 0x1 ;  /* 0x0000000300147211 */ /* 0x000fe400078c08ff */
[----:B------:R-:W-:-:S02]  /*61e50*/  ISETP.LT.AND P5, PT, R12, c[0x0][0x17c], !P0 ;  /* 0x00005f000c007a0c */ /* 0x000fc400047a1270 */
[----:B------:R-:W-:Y:S02]  /*61e60*/  ISETP.LT.AND P4, PT, R8, c[0x0][0x17c], !P0 ;  /* 0x00005f0008007a0c */ /* 0x000fe40004781270 */
[-C--:B------:R-:W-:Y:S02]  /*61e70*/  LEA.HI.X.SX32 R21, R0, R2.reuse, 0x1, P6 ;  /* 0x0000000200157211 */ /* 0x080fe400030f0eff */
[----:B------:R-:W-:Y:S02]  /*61e80*/  PRMT R8, R13, 0x7632, R8 ;  /* 0x000076320d087816 */ /* 0x000fe40000000008 */
[----:B------:R-:W-:Y:S02]  /*61e90*/  LEA R12, P6, R4, R3, 0x1 ;  /* 0x00000003040c7211 */ /* 0x000fe400078c08ff */
[----:B-1----:R-:W-:Y:S01]  /*61ea0*/  IADD3 R16, R28, 0x134, RZ ;  /* 0x000001341c107810 */ /* 0x002fe20007ffe0ff */
[----:B------:R0:W-:Y:S01]  /*61eb0*/  @P3 STG.E.U16 [R20.64], R8 ;  /* 0x0000000814003986 */ /* 0x0001e2000c101506 */
[----:B------:R-:W-:-:S02]  /*61ec0*/  LEA.HI.X.SX32 R13, R4, R2, 0x1, P6 ;  /* 0x00000002040d7211 */ /* 0x000fc400030f0eff */
[----:B------:R-:W-:Y:S02]  /*61ed0*/  IADD3 R0, R4, c[0x0][0x198], RZ ;  /* 0x0000660004007a10 */ /* 0x000fe40007ffe0ff */
[----:B------:R-:W-:Y:S02]  /*61ee0*/  ISETP.LT.AND P3, PT, R16, c[0x0][0x17c], !P0 ;  /* 0x00005f0010007a0c */ /* 0x000fe40004761270 */
[----:B------:R-:W-:Y:S02]  /*61ef0*/  LEA R16, P6, R0, R3, 0x1 ;  /* 0x0000000300107211 */ /* 0x000fe400078c08ff */
[----:B0-----:R-:W-:Y:S02]  /*61f00*/  IADD3 R8, R28, 0x135, RZ ;  /* 0x000001351c087810 */ /* 0x001fe40007ffe0ff */
[C---:B------:R-:W-:Y:S02]  /*61f10*/  IADD3 R4, R0.reuse, c[0x0][0x198], RZ ;  /* 0x0000660000047a10 */ /* 0x040fe40007ffe0ff */
[----:B------:R-:W-:Y:S01]  /*61f20*/  LEA.HI.X.SX32 R17, R0, R2, 0x1, P6 ;  /* 0x0000000200117211 */ /* 0x000fe200030f0eff */
[----:B--2---:R0:W-:Y:S01]  /*61f30*/  @P2 STG.E.U16 [R12.64], R24 ;  /* 0x000000180c002986 */ /* 0x0041e2000c101506 */
[----:B------:R-:W-:-:S02]  /*61f40*/  ISETP.LT.AND P2, PT, R8, c[0x0][0x17c], !P0 ;  /* 0x00005f0008007a0c */ /* 0x000fc40004741270 */
[----:B------:R-:W-:Y:S02]  /*61f50*/  PRMT R8, R24, 0x7632, R8 ;  /* 0x0000763218087816 */ /* 0x000fe40000000008 */
[----:B0-----:R-:W2:Y:S01]  /*61f60*/  LDL.LU R24, [R1+0x1e4] ;  /* 0x0001e40001187983 */ /* 0x001ea20000300800 */
[----:B------:R-:W-:-:S03]  /*61f70*/  LEA R12, P6, R4, R3, 0x1 ;  /* 0x00000003040c7211 */ /* 0x000fc600078c08ff */
[----:B------:R0:W-:Y:S01]  /*61f80*/  @P1 STG.E.U16 [R16.64], R8 ;  /* 0x0000000810001986 */ /* 0x0001e2000c101506 */
[----:B------:R-:W-:Y:S02]  /*61f90*/  LEA.HI.X.SX32 R13, R4, R2, 0x1, P6 ;  /* 0x00000002040d7211 */ /* 0x000fe400030f0eff */
[----:B0-----:R-:W-:-:S03]  /*61fa0*/  IADD3 R8, R28, 0x137, RZ ;  /* 0x000001371c087810 */ /* 0x001fc60007ffe0ff */
[----:B---3--:R0:W-:Y:S01]  /*61fb0*/  @P5 STG.E.U16 [R12.64], R25 ;  /* 0x000000190c005986 */ /* 0x0081e2000c101506 */
[----:B------:R-:W-:Y:S02]  /*61fc0*/  ISETP.LT.AND P5, PT, R8, c[0x0][0x17c], !P0 ;  /* 0x00005f0008007a0c */ /* 0x000fe400047a1270 */
[----:B------:R-:W-:Y:S02]  /*61fd0*/  PRMT R8, R25, 0x7632, R8 ;  /* 0x0000763219087816 */ /* 0x000fe40000000008 */
[----:B0-----:R-:W3:Y:S01]  /*61fe0*/  LDL.LU R25, [R1+0x2a4] ;  /* 0x0002a40001197983 */ /* 0x001ee20000300800 */
[----:B------:R-:W-:-:S04]  /*61ff0*/  IADD3 R0, R4, c[0x0][0x198], RZ ;  /* 0x0000660004007a10 */ /* 0x000fc80007ffe0ff */
[CC--:B------:R-:W-:Y:S02]  /*62000*/  LEA R16, P6, R0.reuse, R3.reuse, 0x1 ;  /* 0x0000000300107211 */ /* 0x0c0fe400078c08ff */
[C---:B------:R-:W-:Y:S02]  /*62010*/  IADD3 R4, R0.reuse, c[0x0][0x198], RZ ;  /* 0x0000660000047a10 */ /* 0x040fe40007ffe0ff */
[-C--:B------:R-:W-:Y:S02]  /*62020*/  LEA.HI.X.SX32 R17, R0, R2.reuse, 0x1, P6 ;  /* 0x0000000200117211 */ /* 0x080fe400030f0eff */
[C---:B------:R-:W-:Y:S02]  /*62030*/  LEA R12, P6, R4.reuse, R3, 0x1 ;  /* 0x00000003040c7211 */ /* 0x040fe400078c08ff */
[----:B------:R-:W-:Y:S02]  /*62040*/  IADD3 R0, R4, c[0x0][0x198], RZ ;  /* 0x0000660004007a10 */ /* 0x000fe40007ffe0ff */
[----:B------:R-:W-:Y:S01]  /*62050*/  IADD3 R20, R28, 0x136, RZ ;  /* 0x000001361c147810 */ /* 0x000fe20007ffe0ff */
[----:B------:R0:W-:Y:S01]  /*62060*/  @P4 STG.E.U16 [R16.64], R8 ;  /* 0x0000000810004986 */ /* 0x0001e2000c101506 */
[----:B------:R-:W-:-:S02]  /*62070*/  LEA.HI.X.SX32 R13, R4, R2, 0x1, P6 ;  /* 0x00000002040d7211 */ /* 0x000fc400030f0eff */
[----:B------:R-:W-:Y:S02]  /*62080*/  ISETP.LT.AND P1, PT, R20, c[0x0][0x17c], !P0 ;  /* 0x00005f0014007a0c */ /* 0x000fe40004721270 */
[----:B------:R-:W-:Y:S01]  /*62090*/  IADD3 R4, R0, c[0x0][0x198], RZ ;  /* 0x0000660000047a10 */ /* 0x000fe20007ffe0ff */
[----:B------:R1:W-:Y:S01]  /*620a0*/  @P3 STG.E.U16 [R12.64], R9 ;  /* 0x000000090c003986 */ /* 0x0003e2000c101506 */
[----:B0-----:R-:W-:Y:S02]  /*620b0*/  IADD3 R8, R28, 0x139, RZ ;  /* 0x000001391c087810 */ /* 0x001fe40007ffe0ff */
[----:B------:R-:W-:Y:S02]  /*620c0*/  LEA R16, P6, R0, R3, 0x1 ;  /* 0x0000000300107211 */ /* 0x000fe400078c08ff */
[----:B------:R-:W-:Y:S02]  /*620d0*/  ISETP.LT.AND P3, PT, R8, c[0x0][0x17c], !P0 ;  /* 0x00005f0008007a0c */ /* 0x000fe40004761270 */
[----:B------:R-:W-:-:S02]  /*620e0*/  LEA.HI.X.SX32 R17, R0, R2, 0x1, P6 ;  /* 0x0000000200117211 */ /* 0x000fc400030f0eff */
[C---:B------:R-:W-:Y:S02]  /*620f0*/  LEA R8, P6, R4.reuse, R3, 0x1 ;  /* 0x0000000304087211 */ /* 0x040fe400078c08ff */
[----:B-1----:R-:W-:Y:S02]  /*62100*/  PRMT R12, R9, 0x7632, R12 ;  /* 0x00007632090c7816 */ /* 0x002fe4000000000c */
[C---:B------:R-:W-:Y:S02]  /*62110*/  LEA.HI.X.SX32 R9, R4.reuse, R2, 0x1, P6 ;  /* 0x0000000204097211 */ /* 0x040fe400030f0eff */
[----:B------:R-:W-:Y:S02]  /*62120*/  IADD3 R0, R4, c[0x0][0x198], RZ ;  /* 0x0000660004007a10 */ /* 0x000fe40007ffe0ff */
[C---:B------:R-:W-:Y:S01]  /*62130*/  IADD3 R20, R28.reuse, 0x138, RZ ;  /* 0x000001381c147810 */ /* 0x040fe20007ffe0ff */
[----:B------:R0:W-:Y:S01]  /*62140*/  @P2 STG.E.U16 [R16.64], R12 ;  /* 0x0000000c10002986 */ /* 0x0001e2000c101506 */
[----:B------:R-:W-:-:S02]  /*62150*/  IADD3 R13, R28, 0x13a, RZ ;  /* 0x0000013a1c0d7810 */ /* 0x000fc40007ffe0ff */
[----:B------:R-:W-:Y:S01]  /*62160*/  IADD3 R4, R28, 0x13b, RZ ;  /* 0x0000013b1c047810 */ /* 0x000fe20007ffe0ff */
[----:B------:R1:W-:Y:S01]  /*62170*/  @P1 STG.E.U16 [R8.64], R5 ;  /* 0x0000000508001986 */ /* 0x0003e2000c101506 */
[----:B------:R-:W-:Y:S02]  /*62180*/  ISETP.LT.AND P4, PT, R20, c[0x0][0x17c], !P0 ;  /* 0x00005f0014007a0c */ /* 0x000fe40004781270 */
[----:B------:R-:W-:Y:S02]  /*62190*/  ISETP.LT.AND P2, PT, R13, c[0x0][0x17c], !P0 ;  /* 0x00005f000d007a0c */ /* 0x000fe40004741270 */
[C---:B0-----:R-:W-:Y:S02]  /*621a0*/  LEA R12, P6, R0.reuse, R3, 0x1 ;  /* 0x00000003000c7211 */ /* 0x041fe400078c08ff */
[----:B-1----:R-:W-:Y:S02]  /*621b0*/  IADD3 R8, R0, c[0x0][0x198], RZ ;  /* 0x0000660000087a10 */ /* 0x002fe40007ffe0ff */
[----:B------:R-:W-:-:S02]  /*621c0*/  ISETP.LT.AND P1, PT, R4, c[0x0][0x17c], !P0 ;  /* 0x00005f0004007a0c */ /* 0x000fc40004721270 */
[-C--:B------:R-:W-:Y:S02]  /*621d0*/  LEA.HI.X.SX32 R13, R0, R2.reuse, 0x1, P6 ;  /* 0x00000002000d7211 */ /* 0x080fe400030f0eff */
[CC--:B------:R-:W-:Y:S02]  /*621e0*/  LEA R4, P6, R8.reuse, R3.reuse, 0x1 ;  /* 0x0000000308047211 */ /* 0x0c0fe400078c08ff */
[----:B------:R-:W-:Y:S02]  /*621f0*/  PRMT R9, R5, 0x7632, R9 ;  /* 0x0000763205097816 */ /* 0x000fe40000000009 */
[C---:B------:R-:W-:Y:S02]  /*62200*/  LEA.HI.X.SX32 R5, R8.reuse, R2, 0x1, P6 ;  /* 0x0000000208057211 */ /* 0x040fe400030f0eff */
[----:B------:R-:W-:Y:S01]  /*62210*/  IADD3 R0, R8, c[0x0][0x198], RZ ;  /* 0x0000660008007a10 */ /* 0x000fe20007ffe0ff */
[----:B------:R0:W-:Y:S03]  /*62220*/  @P5 STG.E.U16 [R12.64], R9 ;  /* 0x000000090c005986 */ /* 0x0001e6000c101506 */
[----:B------:R-:W-:Y:S01]  /*62230*/  LEA R8, P6, R0, R3, 0x1 ;  /* 0x0000000300087211 */ /* 0x000fe200078c08ff */
[----:B----4-:R1:W-:Y:S01]  /*62240*/  @P4 STG.E.U16 [R4.64], R23 ;  /* 0x0000001704004986 */ /* 0x0103e2000c101506 */
[----:B0-----:R-:W-:-:S02]  /*62250*/  IADD3 R9, R28, 0x13d, RZ ;  /* 0x0000013d1c097810 */ /* 0x001fc40007ffe0ff */
[C---:B-1----:R-:W-:Y:S02]  /*62260*/  IADD3 R5, R0.reuse, c[0x0][0x198], RZ ;  /* 0x0000660000057a10 */ /* 0x042fe40007ffe0ff */
[----:B------:R-:W-:Y:S02]  /*62270*/  ISETP.LT.AND P4, PT, R9, c[0x0][0x17c], !P0 ;  /* 0x00005f0009007a0c */ /* 0x000fe40004781270 */
[-C--:B------:R-:W-:Y:S02]  /*62280*/  LEA.HI.X.SX32 R9, R0, R2.reuse, 0x1, P6 ;  /* 0x0000000200097211 */ /* 0x080fe400030f0eff */
[----:B------:R-:W-:Y:S02]  /*62290*/  LEA R4, P6, R5, R3, 0x1 ;  /* 0x0000000305047211 */ /* 0x000fe400078c08ff */
[----:B------:R-:W-:Y:S02]  /*622a0*/  PRMT R12, R23, 0x7632, R12 ;  /* 0x00007632170c7816 */ /* 0x000fe4000000000c */
[C---:B------:R-:W-:Y:S01]  /*622b0*/  IADD3 R0, R5.reuse, c[0x0][0x198], RZ ;  /* 0x0000660005007a10 */ /* 0x040fe20007ffe0ff */
[----:B------:R-:W4:Y:S01]  /*622c0*/  LDL.LU R23, [R1+0x208] ;  /* 0x0002080001177983 */ /* 0x000f220000300800 */
[----:B------:R-:W-:-:S02]  /*622d0*/  LEA.HI.X.SX32 R5, R5, R2, 0x1, P6 ;  /* 0x0000000205057211 */ /* 0x000fc400030f0eff */
[----:B------:R-:W-:Y:S01]  /*622e0*/  IADD3 R16, R28, 0x13c, RZ ;  /* 0x0000013c1c107810 */ /* 0x000fe20007ffe0ff */
[----:B------:R0:W-:Y:S03]  /*622f0*/  @P3 STG.E.U16 [R8.64], R12 ;  /* 0x0000000c08003986 */ /* 0x0001e6000c101506 */
[----:B------:R-:W-:Y:S02]  /*62300*/  ISETP.LT.AND P5, PT, R16, c[0x0][0x17c], !P0 ;  /* 0x00005f0010007a0c */ /* 0x000fe400047a1270 */
[----:B0-----:R-:W-:Y:S02]  /*62310*/  IADD3 R9, R28, 0x13f, RZ ;  /* 0x0000013f1c097810 */ /* 0x001fe40007ffe0ff */
[----:B------:R-:W-:Y:S02]  /*62320*/  LEA R8, P6, R0, R3, 0x1 ;  /* 0x0000000300087211 */ /* 0x000fe400078c08ff */
[----:B------:R-:W-:-:S04]  /*62330*/  IADD3 R13, R28, 0x13e, RZ ;  /* 0x0000013e1c0d7810 */ /* 0x000fc80007ffe0ff */
[----:B------:R-:W-:Y:S01]  /*62340*/  ISETP.LT.AND P3, PT, R13, c[0x0][0x17c], !P0 ;  /* 0x00005f000d007a0c */ /* 0x000fe20004761270 */
[----:B--2---:R0:W-:Y:S01]  /*62350*/  @P2 STG.E.U16 [R4.64], R24 ;  /* 0x0000001804002986 */ /* 0x0041e2000c101506 */
[----:B------:R-:W-:Y:S02]  /*62360*/  ISETP.LT.AND P2, PT, R9, c[0x0][0x17c], !P0 ;  /* 0x00005f0009007a0c */ /* 0x000fe40004741270 */
[----:B------:R-:W-:Y:S02]  /*62370*/  LEA.HI.X.SX32 R9, R0, R2, 0x1, P6 ;  /* 0x0000000200097211 */ /* 0x000fe400030f0eff */
[----:B------:R-:W-:Y:S02]  /*62380*/  PRMT R12, R24, 0x7632, R12 ;  /* 0x00007632180c7816 */ /* 0x000fe4000000000c */
[----:B0-----:R-:W-:Y:S01]  /*62390*/  IADD3 R5, R0, c[0x0][0x198], RZ ;  /* 0x0000660000057a10 */ /* 0x001fe20007ffe0ff */
[----:B------:R-:W2:Y:S03]  /*623a0*/  LDL.LU R24, [R1+0x218] ;  /* 0x0002180001187983 */ /* 0x000ea60000300800 */
[----:B------:R-:W-:-:S02]  /*623b0*/  LEA R4, P6, R5, R3, 0x1 ;  /* 0x0000000305047211 */ /* 0x000fc400078c08ff */
[C---:B------:R-:W-:Y:S02]  /*623c0*/  IADD3 R0, R5.reuse, c[0x0][0x198], RZ ;  /* 0x0000660005007a10 */ /* 0x040fe40007ffe0ff */
[----:B------:R-:W-:Y:S01]  /*623d0*/  LEA.HI.X.SX32 R5, R5, R2, 0x1, P6 ;  /* 0x0000000205057211 */ /* 0x000fe200030f0eff */
[----:B------:R0:W-:Y:S04]  /*623e0*/  @P1 STG.E.U16 [R8.64], R12 ;  /* 0x0000000c08001986 */ /* 0x0001e8000c101506 */
[----:B---3--:R1:W-:Y:S01]  /*623f0*/  @P5 STG.E.U16 [R4.64], R25 ;  /* 0x0000001904005986 */ /* 0x0083e2000c101506 */
[----:B0-----:R-:W-:Y:S02]  /*62400*/  IADD3 R9, R28, 0x141, RZ ;  /* 0x000001411c097810 */ /* 0x001fe40007ffe0ff */
[----:B------:R-:W-:-:S02]  /*62410*/  LEA R8, P6, R0, R3, 0x1 ;  /* 0x0000000300087211 */ /* 0x000fc400078c08ff */
[----:B------:R-:W-:Y:S02]  /*62420*/  ISETP.LT.AND P5, PT, R9, c[0x0][0x17c], !P0 ;  /* 0x00005f0009007a0c */ /* 0x000fe400047a1270 */
[C---:B-1----:R-:W-:Y:S02]  /*62430*/  IADD3 R5, R0.reuse, c[0x0][0x198], RZ ;  /* 0x0000660000057a10 */ /* 0x042fe40007ffe0ff */
[----:B------:R-:W-:Y:S02]  /*62440*/  LEA.HI.X.SX32 R9, R0, R2, 0x1, P6 ;  /* 0x0000000200097211 */ /* 0x000fe400030f0eff */
[----:B------:R-:W-:Y:S02]  /*62450*/  LEA R4, P6, R5, R3, 0x1 ;  /* 0x0000000305047211 */ /* 0x000fe400078c08ff */
[----:B------:R-:W-:Y:S02]  /*62460*/  PRMT R12, R25, 0x7632, R12 ;  /* 0x00007632190c7816 */ /* 0x000fe4000000000c */
[----:B------:R-:W-:-:S02]  /*62470*/  IADD3 R0, R5, c[0x0][0x198], RZ ;  /* 0x0000660005007a10 */ /* 0x000fc40007ffe0ff */
[----:B------:R-:W-:Y:S01]  /*62480*/  LEA.HI.X.SX32 R5, R5, R2, 0x1, P6 ;  /* 0x0000000205057211 */ /* 0x000fe200030f0eff */
[----:B------:R0:W-:Y:S04]  /*62490*/  @P4 STG.E.U16 [R8.64], R12 ;  /* 0x0000000c08004986 */ /* 0x0001e8000c101506 */
[----:B------:R1:W-:Y:S01]  /*624a0*/  @P3 STG.E.U16 [R4.64], R11 ;  /* 0x0000000b04003986 */ /* 0x0003e2000c101506 */
[----:B0-----:R-:W-:-:S03]  /*624b0*/  PRMT R12, R11, 0x7632, R12 ;  /* 0x000076320b0c7816 */ /* 0x001fc6000000000c */
[----:B-1----:R-:W3:Y:S04]  /*624c0*/  LDL.LU R11, [R1+0x17b4] ;  /* 0x0017b400010b7983 */ /* 0x002ee80000300800 */
[----:B------:R-:W3:Y:S01]  /*624d0*/  LDL.LU R25, [R1+0x1d8] ;  /* 0x0001d80001197983 */ /* 0x000ee20000300800 */
[C---:B------:R-:W-:Y:S02]  /*624e0*/  IADD3 R13, R28.reuse, 0x140, RZ ;  /* 0x000001401c0d7810 */ /* 0x040fe40007ffe0ff */
[----:B------:R-:W-:Y:S02]  /*624f0*/  IADD3 R9, R28, 0x143, RZ ;  /* 0x000001431c097810 */ /* 0x000fe40007ffe0ff */
[----:B------:R-:W-:Y:S02]  /*62500*/  LEA R8, P6, R0, R3, 0x1 ;  /* 0x0000000300087211 */ /* 0x000fe400078c08ff */
[----:B------:R-:W-:-:S02]  /*62510*/  ISETP.LT.AND P1, PT, R13, c[0x0][0x17c], !P0 ;  /* 0x00005f000d007a0c */ /* 0x000fc40004721270 */
[C---:B------:R-:W-:Y:S02]  /*62520*/  IADD3 R5, R0.reuse, c[0x0][0x198], RZ ;  /* 0x0000660000057a10 */ /* 0x040fe40007ffe0ff */
[----:B------:R-:W-:Y:S02]  /*62530*/  ISETP.LT.AND P3, PT, R9, c[0x0][0x17c], !P0 ;  /* 0x00005f0009007a0c */ /* 0x000fe40004761270 */
[-C--:B------:R-:W-:Y:S02]  /*62540*/  LEA.HI.X.SX32 R9, R0, R2.reuse, 0x1, P6 ;  /* 0x0000000200097211 */ /* 0x080fe400030f0eff */
[C---:B------:R-:W-:Y:S02]  /*62550*/  LEA R4, P6, R5.reuse, R3, 0x1 ;  /* 0x0000000305047211 */ /* 0x040fe400078c08ff */
[C---:B------:R-:W-:Y:S02]  /*62560*/  IADD3 R0, R5.reuse, c[0x0][0x198], RZ ;  /* 0x0000660005007a10 */ /* 0x040fe40007ffe0ff */
[----:B------:R-:W-:Y:S01]  /*62570*/  LEA.HI.X.SX32 R5, R5, R2, 0x1, P6 ;  /* 0x0000000205057211 */ /* 0x000fe200030f0eff */
[----:B------:R0:W-:Y:S01]  /*62580*/  @P2 STG.E.U16 [R8.64], R12 ;  /* 0x0000000c08002986 */ /* 0x0001e2000c101506 */
[----:B------:R-:W-:-:S04]  /*62590*/  IADD3 R13, R28, 0x142, RZ ;  /* 0x000001421c0d7810 */ /* 0x000fc80007ffe0ff */
[----:B------:R-:W-:Y:S02]  /*625a0*/  ISETP.LT.AND P4, PT, R13, c[0x0][0x17c], !P0 ;  /* 0x00005f000d007a0c */ /* 0x000fe40004781270 */
[----:B0-----:R-:W-:Y:S02]  /*625b0*/  IADD3 R9, R28, 0x145, RZ ;  /* 0x000001451c097810 */ /* 0x001fe40007ffe0ff */
[----:B------:R-:W-:Y:S02]  /*625c0*/  LEA R8, P6, R0, R3, 0x1 ;  /* 0x0000000300087211 */ /* 0x000fe400078c08ff */
[----:B------:R-:W-:-:S04]  /*625d0*/  IADD3 R13, R28, 0x144, RZ ;  /* 0x000001441c0d7810 */ /* 0x000fc80007ffe0ff */
[----:B------:R-:W-:Y:S01]  /*625e0*/  ISETP.LT.AND P2, PT, R13, c[0x0][0x17c], !P0 ;  /* 0x00005f000d007a0c */ /* 0x000fe20004741270 */
[----:B----4-:R0:W-:Y:S01]  /*625f0*/  @P1 STG.E.U16 [R4.64], R23 ;  /* 0x0000001704001986 */ /* 0x0101e2000c101506 */
[----:B------:R-:W-:Y:S02]  /*62600*/  PRMT R12, R23, 0x7632, R12 ;  /* 0x00007632170c7816 */ /* 0x000fe4000000000c */
[----:B------:R-:W-:Y:S02]  /*62610*/  ISETP.LT.AND P1, PT, R9, c[0x0][0x17c], !P0 ;  /* 0x00005f0009007a0c */ /* 0x000fe40004721270 */
[C---:B------:R-:W-:Y:S02]  /*62620*/  LEA.HI.X.SX32 R9, R0.reuse, R2, 0x1, P6 ;  /* 0x0000000200097211 */ /* 0x040fe400030f0eff */
[----:B0-----:R-:W-:Y:S01]  /*62630*/  IADD3 R5, R0, c[0x0][0x198], RZ ;  /* 0x0000660000057a10 */ /* 0x001fe20007ffe0ff */
[----:B------:R-:W4:Y:S03]  /*62640*/  LDL.LU R23, [R1+0x248] ;  /* 0x0002480001177983 */ /* 0x000f260000300800 */
[----:B------:R-:W-:-:S02]  /*62650*/  LEA R4, P6, R5, R3, 0x1 ;  /* 0x0000000305047211 */ /* 0x000fc400078c08ff */
[C---:B------:R-:W-:Y:S02]  /*62660*/  IADD3 R0, R5.reuse, c[0x0][0x198], RZ ;  /* 0x0000660005007a10 */ /* 0x040fe40007ffe0ff */
[----:B------:R-:W-:Y:S01]  /*62670*/  LEA.HI.X.SX32 R5, R5, R2, 0x1, P6 ;  /* 0x0000000205057211 */ /* 0x000fe200030f0eff */
[----:B------:R0:W-:Y:S02]  /*62680*/  @P5 STG.E.U16 [R8.64], R12 ;  /* 0x0000000c08005986 */ /* 0x0001e4000c101506 */
[----:B0-----:R-:W-:Y:S02]  /*62690*/  IADD3 R9, R28, 0x147, RZ ;  /* 0x000001471c097810 */ /* 0x001fe40007ffe0ff */
[----:B------:R-:W-:Y:S01]  /*626a0*/  LEA R8, P6, R0, R3, 0x1 ;  /* 0x0000000300087211 */ /* 0x000fe200078c08ff */
[----:B--2---:R0:W-:Y:S01]  /*626b0*/  @P4 STG.E.U16 [R4.64], R24 ;  /* 0x0000001804004986 */ /* 0x0041e2000c101506 */
[----:B------:R-:W-:Y:S02]  /*626c0*/  PRMT R12, R24, 0x7632, R12 ;  /* 0x00007632180c7816 */ /* 0x000fe4000000000c */
[----:B------:R-:W-:-:S02]  /*626d0*/  ISETP.LT.AND P4, PT, R9, c[0x0][0x17c], !P0 ;  /* 0x00005f0009007a0c */ /* 0x000fc40004781270 */
[CC--:B------:R-:W-:Y:S02]  /*626e0*/  LEA.HI.X.SX32 R9, R0.reuse, R2.reuse, 0x1, P6 ;  /* 0x0000000200097211 */ /* 0x0c0fe400030f0eff */
[----:B0-----:R-:W-:Y:S01]  /*626f0*/  IADD3 R5, R0, c[0x0][0x198], RZ ;  /* 0x0000660000057a10 */ /* 0x001fe20007ffe0ff */
[----:B------:R-:W2:Y:S03]  /*62700*/  LDL.LU R24, [R1+0x228] ;  /* 0x0002280001187983 */ /* 0x000ea60000300800 */
[C---:B------:R-:W-:Y:S02]  /*62710*/  LEA R4, P6, R5.reuse, R3, 0x1 ;  /* 0x0000000305047211 */ /* 0x040fe400078c08ff */
[C---:B------:R-:W-:Y:S02]  /*62720*/  IADD3 R0, R5.reuse, c[0x0][0x198], RZ ;  /* 0x0000660005007a10 */ /* 0x040fe40007ffe0ff */
[----:B------:R-:W-:Y:S01]  /*62730*/  LEA.HI.X.SX32 R5, R5, R2, 0x1, P6 ;  /* 0x0000000205057211 */ /* 0x000fe200030f0eff */
[----:B------:R0:W-:Y:S04]  /*62740*/  @P3 STG.E.U16 [R8.64], R12 ;  /* 0x0000000c08003986 */ /* 0x0001e8000c101506 */
[----:B---3--:R1:W-:Y:S01]  /*62750*/  @P2 STG.E.U16 [R4.64], R25 ;  /* 0x0000001904002986 */ /* 0x0083e2000c101506 */
[----:B0-----:R-:W-:-:S03]  /*62760*/  PRMT R12, R25, 0x7632, R12 ;  /* 0x00007632190c7816 */ /* 0x001fc6000000000c */
[----:B-1----:R-:W3:Y:S01]  /*62770*/  LDL.LU R25, [R1+0x1c8] ;  /* 0x0001c80001197983 */ /* 0x002ee20000300800 */
[C---:B------:R-:W-:Y:S02]  /*62780*/  IADD3 R13, R28.reuse, 0x146, RZ ;  /* 0x000001461c0d7810 */ /* 0x040fe40007ffe0ff */
[----:B------:R-:W-:Y:S02]  /*62790*/  IADD3 R9, R28, 0x149, RZ ;  /* 0x000001491c097810 */ /* 0x000fe40007ffe0ff */
[C---:B------:R-:W-:Y:S02]  /*627a0*/  LEA R8, P6, R0.reuse, R3, 0x1 ;  /* 0x0000000300087211 */ /* 0x040fe400078c08ff */
[----:B------:R-:W-:Y:S02]  /*627b0*/  ISETP.LT.AND P5, PT, R13, c[0x0][0x17c], !P0 ;  /* 0x00005f000d007a0c */ /* 0x000fe400047a1270 */
[----:B------:R-:W-:Y:S02]  /*627c0*/  IADD3 R5, R0, c[0x0][0x198], RZ ;  /* 0x0000660000057a10 */ /* 0x000fe40007ffe0ff */
[----:B------:R-:W-:-:S02]  /*627d0*/  ISETP.LT.AND P2, PT, R9, c[0x0][0x17c], !P0 ;  /* 0x00005f0009007a0c */ /* 0x000fc40004741270 */
[-C--:B------:R-:W-:Y:S02]  /*627e0*/  LEA.HI.X.SX32 R9, R0, R2.reuse, 0x1, P6 ;  /* 0x0000000200097211 */ /* 0x080fe400030f0eff */
[C---:B------:R-:W-:Y:S02]  /*627f0*/  LEA R4, P6, R5.reuse, R3, 0x1 ;  /* 0x0000000305047211 */ /* 0x040fe400078c08ff */
[C---:B------:R-:W-:Y:S02]  /*62800*/  IADD3 R0, R5.reuse, c[0x0][0x198], RZ ;  /* 0x0000660005007a10 */ /* 0x040fe40007ffe0ff */
[----:B------:R-:W-:Y:S01]  /*62810*/  LEA.HI.X.SX32 R5, R5, R2, 0x1, P6 ;  /* 0x0000000205057211 */ /* 0x000fe200030f0eff */
[----:B------:R0:W-:Y:S01]  /*62820*/  @P1 STG.E.U16 [R8.64], R12 ;  /* 0x0000000c08001986 */ /* 0x0001e2000c101506 */
[----:B------:R-:W-:-:S03]  /*62830*/  IADD3 R13, R28, 0x148, RZ ;  /* 0x000001481c0d7810 */ /* 0x000fc60007ffe0ff */
[----:B------:R1:W-:Y:S01]  /*62840*/  @P5 STG.E.U16 [R4.64], R18 ;  /* 0x0000001204005986 */ /* 0x0003e2000c101506 */
[----:B------:R-:W-:Y:S02]  /*62850*/  ISETP.LT.AND P3, PT, R13, c[0x0][0x17c], !P0 ;  /* 0x00005f000d007a0c */ /* 0x000fe40004761270 */
[----:B0-----:R-:W-:Y:S02]  /*62860*/  IADD3 R9, R28, 0x14b, RZ ;  /* 0x0000014b1c097810 */ /* 0x001fe40007ffe0ff */
[C---:B------:R-:W-:Y:S02]  /*62870*/  LEA R8, P6, R0.reuse, R3, 0x1 ;  /* 0x0000000300087211 */ /* 0x040fe400078c08ff */
[C---:B-1----:R-:W-:Y:S02]  /*62880*/  IADD3 R5, R0.reuse, c[0x0][0x198], RZ ;  /* 0x0000660000057a10 */ /* 0x042fe40007ffe0ff */
[----:B------:R-:W-:Y:S02]  /*62890*/  ISETP.LT.AND P5, PT, R9, c[0x0][0x17c], !P0 ;  /* 0x00005f0009007a0c */ /* 0x000fe400047a1270 */
[----:B------:R-:W-:-:S02]  /*628a0*/  LEA.HI.X.SX32 R9, R0, R2, 0x1, P6 ;  /* 0x0000000200097211 */ /* 0x000fc400030f0eff */
[C---:B------:R-:W-:Y:S02]  /*628b0*/  LEA R4, P6, R5.reuse, R3, 0x1 ;  /* 0x0000000305047211 */ /* 0x040fe400078c08ff */
[----:B------:R-:W-:Y:S02]  /*628c0*/  PRMT R18, R18, 0x7632, R18 ;  /* 0x0000763212127816 */ /* 0x000fe40000000012 */
[C---:B------:R-:W-:Y:S02]  /*628d0*/  IADD3 R0, R5.reuse, c[0x0][0x198], RZ ;  /* 0x0000660005007a10 */ /* 0x040fe40007ffe0ff */
[----:B------:R-:W-:Y:S01]  /*628e0*/  LEA.HI.X.SX32 R5, R5, R2, 0x1, P6 ;  /* 0x0000000205057211 */ /* 0x000fe200030f0eff */
[----:B------:R0:W-:Y:S01]  /*628f0*/  @P4 STG.E.U16 [R8.64], R18 ;  /* 0x0000001208004986 */ /* 0x0001e2000c101506 */
[C---:B------:R-:W-:Y:S02]  /*62900*/  IADD3 R13, R28.reuse, 0x14a, RZ ;  /* 0x0000014a1c0d7810 */ /* 0x040fe40007ffe0ff */
[----:B------:R-:W-:-:S02]  /*62910*/  IADD3 R12, R28, 0x14c, RZ ;  /* 0x0000014c1c0c7810 */ /* 0x000fc40007ffe0ff */
[----:B------:R-:W-:Y:S01]  /*62920*/  ISETP.LT.AND P1, PT, R13, c[0x0][0x17c], !P0 ;  /* 0x00005f000d007a0c */ /* 0x000fe20004721270 */
[----:B----4-:R1:W-:Y:S01]  /*62930*/  @P3 STG.E.U16 [R4.64], R23 ;  /* 0x0000001704003986 */ /* 0x0103e2000c101506 */
[----:B0-----:R-:W-:Y:S02]  /*62940*/  IADD3 R9, R28, 0x14d, RZ ;  /* 0x0000014d1c097810 */ /* 0x001fe40007ffe0ff */
[C---:B------:R-:W-:Y:S02]  /*62950*/  LEA R8, P6, R0.reuse, R3, 0x1 ;  /* 0x0000000300087211 */ /* 0x040fe400078c08ff */
[----:B------:R-:W-:Y:S02]  /*62960*/  ISETP.LT.AND P3, PT, R9, c[0x0][0x17c], !P0 ;  /* 0x00005f0009007a0c */ /* 0x000fe40004761270 */
[C---:B------:R-:W-:Y:S02]  /*62970*/  LEA.HI.X.SX32 R9, R0.reuse, R2, 0x1, P6 ;  /* 0x0000000200097211 */ /* 0x040fe400030f0eff */
[----:B-1----:R-:W-:-:S02]  /*62980*/  IADD3 R5, R0, c[0x0][0x198], RZ ;  /* 0x0000660000057a10 */ /* 0x002fc40007ffe0ff */
[----:B------:R-:W-:Y:S02]  /*62990*/  ISETP.LT.AND P4, PT, R12, c[0x0][0x17c], !P0 ;  /* 0x00005f000c007a0c */ /* 0x000fe40004781270 */
[----:B------:R-:W-:Y:S02]  /*629a0*/  LEA R4, P6, R5, R3, 0x1 ;  /* 0x0000000305047211 */ /* 0x000fe400078c08ff */
[----:B------:R-:W-:Y:S02]  /*629b0*/  PRMT R12, R23, 0x7632, R12 ;  /* 0x00007632170c7816 */ /* 0x000fe4000000000c */
[C---:B------:R-:W-:Y:S02]  /*629c0*/  IADD3 R0, R5.reuse, c[0x0][0x198], RZ ;  /* 0x0000660005007a10 */ /* 0x040fe40007ffe0ff */
[----:B------:R-:W-:Y:S01]  /*629d0*/  LEA.HI.X.SX32 R5, R5, R2, 0x1, P6 ;  /* 0x0000000205057211 */ /* 0x000fe200030f0eff */
[----:B------:R0:W-:Y:S02]  /*629e0*/  @P2 STG.E.U16 [R8.64], R12 ;  /* 0x0000000c08002986 */ /* 0x0001e4000c101506 */
[----:B0-----:R-:W-:-:S02]  /*629f0*/  IADD3 R9, R28, 0x14f, RZ ;  /* 0x0000014f1c097810 */ /* 0x001fc40007ffe0ff */
[-C--:B------:R-:W-:Y:S01]  /*62a00*/  LEA R8, P6, R0, R3.reuse, 0x1 ;  /* 0x0000000300087211 */ /* 0x080fe200078c08ff */
[----:B--2---:R0:W-:Y:S01]  /*62a10*/  @P1 STG.E.U16 [R4.64], R24 ;  /* 0x0000001804001986 */ /* 0x0041e2000c101506 */
[----:B------:R-:W-:Y:S02]  /*62a20*/  PRMT R12, R24, 0x7632, R12 ;  /* 0x00007632180c7816 */ /* 0x000fe4000000000c */
[----:B------:R-:W-:Y:S02]  /*62a30*/  ISETP.LT.AND P1, PT, R9, c[0x0][0x17c], !P0 ;  /* 0x00005f0009007a0c */ /* 0x000fe40004721270 */
[C---:B------:R-:W-:Y:S02]  /*62a40*/  LEA.HI.X.SX32 R9, R0.reuse, R2, 0x1, P6 ;  /* 0x0000000200097211 */ /* 0x040fe400030f0eff */
[----:B0-----:R-:W-:Y:S01]  /*62a50*/  IADD3 R5, R0, c[0x0][0x198], RZ ;  /* 0x0000660000057a10 */ /* 0x001fe20007ffe0ff */
[----:B------:R-:W2:Y:S03]  /*62a60*/  LDL.LU R24, [R1+0x258] ;  /* 0x0002580001187983 */ /* 0x000ea60000300800 */
[----:B------:R-:W-:-:S02]  /*62a70*/  LEA R4, P6, R5, R3, 0x1 ;  /* 0x0000000305047211 */ /* 0x000fc400078c08ff */
[C---:B------:R-:W-:Y:S02]  /*62a80*/  IADD3 R0, R5.reuse, c[0x0][0x198], RZ ;  /* 0x0000660005007a10 */ /* 0x040fe40007ffe0ff */
[----:B------:R-:W-:Y:S01]  /*62a90*/  LEA.HI.X.SX32 R5, R5, R2, 0x1, P6 ;  /* 0x0000000205057211 */ /* 0x000fe200030f0eff */
[----:B------:R0:W-:Y:S04]  /*62aa0*/  @P5 STG.E.U16 [R8.64], R12 ;  /* 0x0000000c08005986 */ /* 0x0001e8000c101506 */
[----:B---3--:R1:W-:Y:S01]  /*62ab0*/  @P4 STG.E.U16 [R4.64], R25 ;  /* 0x0000001904004986 */ /* 0x0083e2000c101506 */
[----:B0-----:R-:W-:-:S03]  /*62ac0*/  PRMT R12, R25, 0x7632, R12 ;  /* 0x00007632190c7816 */ /* 0x001fc6000000000c */
[----:B-1----:R-:W3:Y:S01]  /*62ad0*/  LDL.LU R25, [R1+0x1f8] ;  /* 0x0001f80001197983 */ /* 0x002ee20000300800 */
[C---:B------:R-:W-:Y:S02]  /*62ae0*/  IADD3 R13, R28.reuse, 0x14e, RZ ;  /* 0x0000014e1c0d7810 */ /* 0x040fe40007ffe0ff */
[----:B------:R-:W-:Y:S01]  /*62af0*/  IADD3 R9, R28, 0x151, RZ ;  /* 0x000001511c097810 */ /* 0x000fe20007ffe0ff */
[----:B------:R-:W4:Y:S01]  /*62b00*/  LDL.LU R23, [R1+0x238] ;  /* 0x0002380001177983 */ /* 0x000f220000300800 */
        /* <DEDUP_REMOVED lines=20> */
[C---:B------:R-:W-:Y:S02]  /*62c50*/  IADD3 R12, R28.reuse, 0x154, RZ ;  /* 0x000001541c0c7810 */ /* 0x040fe40007ffe0ff */
[----:B------:R-:W-:Y:S01]  /*62c60*/  LEA.HI.X.SX32 R5, R5, R2, 0x1, P6 ;  /* 0x0000000205057211 */ /* 0x000fe200030f0eff */
[----:B------:R0:W-:Y:S01]  /*62c70*/  @P1 STG.E.U16 [R8.64], R14 ;  /* 0x0000000e08001986 */ /* 0x0001e2000c101506 */
[----:B------:R-:W-:-:S02]  /*62c80*/  IADD3 R13, R28, 0x152, RZ ;  /* 0x000001521c0d7810 */ /* 0x000fc40007ffe0ff */
[----:B------:R-:W-:Y:S02]  /*62c90*/  ISETP.LT.AND P1, PT, R12, c[0x0][0x17c], !P0 ;  /* 0x00005f000c007a0c */ /* 0x000fe40004721270 */
[----:B------:R-:W-:Y:S02]  /*62ca0*/  ISETP.LT.AND P3, PT, R13, c[0x0][0x17c], !P0 ;  /* 0x00005f000d007a0c */ /* 0x000fe40004761270 */
        /* <DEDUP_REMOVED lines=15> */
[----:B------:R-:W-:Y:S02]  /*62da0*/  IADD3 R9, R28, 0x157, RZ ;  /* 0x000001571c097810 */ /* 0x000fe40007ffe0ff */
[CC--:B------:R-:W-:Y:S02]  /*62db0*/  LEA R8, P6, R0.reuse, R3.reuse, 0x1 ;  /* 0x0000000300087211 */ /* 0x0c0fe400078c08ff */
[C---:B------:R-:W-:Y:S02]  /*62dc0*/  IADD3 R5, R0.reuse, c[0x0][0x198], RZ ;  /* 0x0000660000057a10 */ /* 0x040fe40007ffe0ff */
[----:B------:R-:W-:Y:S02]  /*62dd0*/  ISETP.LT.AND P3, PT, R9, c[0x0][0x17c], !P0 ;  /* 0x00005f0009007a0c */ /* 0x000fe40004761270 */
[----:B------:R-:W-:Y:S02]  /*62de0*/  LEA.HI.X.SX32 R9, R0, R2, 0x1, P6 ;  /* 0x0000000200097211 */ /* 0x000fe400030f0eff */
[----:B------:R-:W-:-:S02]  /*62df0*/  LEA R4, P6, R5, R3, 0x1 ;  /* 0x0000000305047211 */ /* 0x000fc400078c08ff */
        /* <DEDUP_REMOVED lines=24> */
[CC--:B------:R-:W-:Y:S02]  /*62f80*/  LEA R4, P6, R5.reuse, R3.reuse, 0x1 ;  /* 0x0000000305047211 */ /* 0x0c0fe400078c08ff */
[----:B------:R-:W-:Y:S02]  /*62f90*/  PRMT R6, R6, 0x7632, R6 ;  /* 0x0000763206067816 */ /* 0x000fe40000000006 */
[C---:B------:R-:W-:Y:S02]  /*62fa0*/  IADD3 R0, R5.reuse, c[0x0][0x198], RZ ;  /* 0x0000660005007a10 */ /* 0x040fe40007ffe0ff */
[----:B------:R-:W-:Y:S02]  /*62fb0*/  LEA.HI.X.SX32 R5, R5, R2, 0x1, P6 ;  /* 0x0000000205057211 */ /* 0x000fe400030f0eff */
[----:B------:R-:W-:Y:S01]  /*62fc0*/  IADD3 R12, R28, 0x15a, RZ ;  /* 0x0000015a1c0c7810 */ /* 0x000fe20007ffe0ff */
[----:B------:R0:W-:Y:S03]  /*62fd0*/  @P3 STG.E.U16 [R8.64], R6 ;  /* 0x0000000608003986 */ /* 0x0001e6000c101506 */
[----:B------:R-:W-:Y:S01]  /*62fe0*/  ISETP.LT.AND P5, PT, R12, c[0x0][0x17c], !P0 ;  /* 0x00005f000c007a0c */ /* 0x000fe200047a1270 */
[----:B----4-:R1:W-:Y:S01]  /*62ff0*/  @P2 STG.E.U16 [R4.64], R23 ;  /* 0x0000001704002986 */ /* 0x0103e2000c101506 */
[----:B0-----:R-:W-:-:S02]  /*63000*/  LEA R8, P6, R0, R3, 0x1 ;  /* 0x0000000300087211 */ /* 0x001fc400078c08ff */
[----:B------:R-:W-:Y:S02]  /*63010*/  IADD3 R6, R28, 0x15d, RZ ;  /* 0x0000015d1c067810 */ /* 0x000fe40007ffe0ff */
[C---:B-1----:R-:W-:Y:S02]  /*63020*/  IADD3 R5, R0.reuse, c[0x0][0x198], RZ ;  /* 0x0000660000057a10 */ /* 0x042fe40007ffe0ff */
[----:B------:R-:W-:Y:S02]  /*63030*/  LEA.HI.X.SX32 R9, R0, R2, 0x1, P6 ;  /* 0x0000000200097211 */ /* 0x000fe400030f0eff */
[----:B------:R-:W-:Y:S02]  /*63040*/  LEA R4, P6, R5, R3, 0x1 ;  /* 0x0000000305047211 */ /* 0x000fe400078c08ff */
[----:B------:R-:W-:Y:S02]  /*63050*/  ISETP.LT.AND P2, PT, R6, c[0x0][0x17c], !P0 ;  /* 0x00005f0006007a0c */ /* 0x000fe40004741270 */
[----:B------:R-:W-:-:S02]  /*63060*/  PRMT R6, R23, 0x7632, R6 ;  /* 0x0000763217067816 */ /* 0x000fc40000000006 */
[C---:B------:R-:W-:Y:S01]  /*63070*/  IADD3 R0, R5.reuse, c[0x0][0x198], RZ ;  /* 0x0000660005007a10 */ /* 0x040fe20007ffe0ff */
[----:B------:R-:W4:Y:S01]  /*63080*/  LDL.LU R23, [R1+0x20c] ;  /* 0x00020c0001177983 */ /* 0x000f220000300800 */
[----:B------:R-:W-:Y:S02]  /*63090*/  LEA.HI.X.SX32 R5, R5, R2, 0x1, P6 ;  /* 0x0000000205057211 */ /* 0x000fe400030f0eff */
[----:B------:R-:W-:Y:S01]  /*630a0*/  IADD3 R10, R28, 0x15c, RZ ;  /* 0x0000015c1c0a7810 */ /* 0x000fe20007ffe0ff */
[----:B------:R0:W-:Y:S03]  /*630b0*/  @P1 STG.E.U16 [R8.64], R6 ;  /* 0x0000000608001986 */ /* 0x0001e6000c101506 */
[----:B------:R-:W-:Y:S02]  /*630c0*/  ISETP.LT.AND P3, PT, R10, c[0x0][0x17c], !P0 ;  /* 0x00005f000a007a0c */ /* 0x000fe40004761270 */
[----:B0-----:R-:W-:-:S02]  /*630d0*/  LEA R8, P6, R0, R3, 0x1 ;  /* 0x0000000300087211 */ /* 0x001fc400078c08ff */
[----:B------:R-:W-:Y:S02]  /*630e0*/  IADD3 R6, R28, 0x15f, RZ ;  /* 0x0000015f1c067810 */ /* 0x000fe40007ffe0ff */
[----:B------:R-:W-:Y:S02]  /*630f0*/  LEA.HI.X.SX32 R9, R0, R2, 0x1, P6 ;  /* 0x0000000200097211 */ /* 0x000fe400030f0eff */
[----:B------:R-:W-:-:S04]  /*63100*/  IADD3 R10, R28, 0x15e, RZ ;  /* 0x0000015e1c0a7810 */ /* 0x000fc80007ffe0ff */
[----:B------:R-:W-:Y:S01]  /*63110*/  ISETP.LT.AND P1, PT, R10, c[0x0][0x17c], !P0 ;  /* 0x00005f000a007a0c */ /* 0x000fe20004721270 */
[----:B--2---:R0:W-:Y:S01]  /*63120*/  @P5 STG.E.U16 [R4.64], R24 ;  /* 0x0000001804005986 */ /* 0x0041e2000c101506 */
[----:B------:R-:W-:Y:S02]  /*63130*/  ISETP.LT.AND P5, PT, R6, c[0x0][0x17c], !P0 ;  /* 0x00005f0006007a0c */ /* 0x000fe400047a1270 */
[----:B------:R-:W-:Y:S02]  /*63140*/  PRMT R6, R24, 0x7632, R6 ;  /* 0x0000763218067816 */ /* 0x000fe40000000006 */
[----:B0-----:R-:W-:Y:S01]  /*63150*/  IADD3 R5, R0, c[0x0][0x198], RZ ;  /* 0x0000660000057a10 */ /* 0x001fe20007ffe0ff */
[----:B------:R-:W2:Y:S03]  /*63160*/  LDL.LU R24, [R1+0x21c] ;  /* 0x00021c0001187983 */ /* 0x000ea60000300800 */
[----:B------:R-:W-:-:S02]  /*63170*/  LEA R4, P6, R5, R3, 0x1 ;  /* 0x0000000305047211 */ /* 0x000fc400078c08ff */
[C---:B------:R-:W-:Y:S02]  /*63180*/  IADD3 R0, R5.reuse, c[0x0][0x198], RZ ;  /* 0x0000660005007a10 */ /* 0x040fe40007ffe0ff */
[----:B------:R-:W-:Y:S01]  /*63190*/  LEA.HI.X.SX32 R5, R5, R2, 0x1, P6 ;  /* 0x0000000205057211 */ /* 0x000fe200030f0eff */
[----:B------:R0:W-:Y:S02]  /*631a0*/  @P4 STG.E.U16 [R8.64], R6 ;  /* 0x0000000608004986 */ /* 0x0001e4000c101506 */
[----:B0-----:R-:W-:Y:S02]  /*631b0*/  IADD3 R6, R28, 0x161, RZ ;  /* 0x000001611c067810 */ /* 0x001fe40007ffe0ff */
[----:B------:R-:W-:-:S04]  /*631c0*/  LEA R8, P6, R0, R3, 0x1 ;  /* 0x0000000300087211 */ /* 0x000fc800078c08ff */
[----:B------:R-:W-:Y:S01]  /*631d0*/  LEA.HI.X.SX32 R9, R0, R2, 0x1, P6 ;  /* 0x0000000200097211 */ /* 0x000fe200030f0eff */
[----:B---3--:R0:W-:Y:S01]  /*631e0*/  @P3 STG.E.U16 [R4.64], R25 ;  /* 0x0000001904003986 */ /* 0x0081e2000c101506 */
[----:B------:R-:W-:Y:S02]  /*631f0*/  ISETP.LT.AND P3, PT, R6, c[0x0][0x17c], !P0 ;  /* 0x00005f0006007a0c */ /* 0x000fe40004761270 */
[----:B------:R-:W-:Y:S02]  /*63200*/  PRMT R6, R25, 0x7632, R6 ;  /* 0x0000763219067816 */ /* 0x000fe40000000006 */
[----:B0-----:R-:W-:-:S04]  /*63210*/  IADD3 R5, R0, c[0x0][0x198], RZ ;  /* 0x0000660000057a10 */ /* 0x001fc80007ffe0ff */
[C---:B------:R-:W-:Y:S02]  /*63220*/  LEA R4, P6, R5.reuse, R3, 0x1 ;  /* 0x0000000305047211 */ /* 0x040fe400078c08ff */
[C---:B------:R-:W-:Y:S01]  /*63230*/  IADD3 R0, R5.reuse, c[0x0][0x198], RZ ;  /* 0x0000660005007a10 */ /* 0x040fe20007ffe0ff */
[----:B------:R0:W-:Y:S01]  /*63240*/  @P2 STG.E.U16 [R8.64], R6 ;  /* 0x0000000608002986 */ /* 0x0001e2000c101506 */
[----:B------:R-:W-:-:S05]  /*63250*/  LEA.HI.X.SX32 R5, R5, R2, 0x1, P6 ;  /* 0x0000000205057211 */ /* 0x000fca00030f0eff */
[----:B------:R1:W-:Y:S01]  /*63260*/  @P1 STG.E.U16 [R4.64], R29 ;  /* 0x0000001d04001986 */ /* 0x0003e2000c101506 */
[----:B0-----:R-:W-:-:S04]  /*63270*/  IADD3 R6, R28, 0x163, RZ ;  /* 0x000001631c067810 */ /* 0x001fc80007ffe0ff */
[----:B------:R-:W-:Y:S02]  /*63280*/  ISETP.LT.AND P1, PT, R6, c[0x0][0x17c], !P0 ;  /* 0x00005f0006007a0c */ /* 0x000fe40004721270 */
[----:B------:R-:W-:Y:S02]  /*63290*/  PRMT R6, R29, 0x7632, R6 ;  /* 0x000076321d067816 */ /* 0x000fe40000000006 */
[----:B-1----:R-:W3:Y:S04]  /*632a0*/  LDL.LU R29, [R1+0x17b0] ;  /* 0x0017b000011d7983 */ /* 0x002ee80000300800 */
[----:B------:R-:W3:Y:S01]  /*632b0*/  LDL.LU R25, [R1+0x1dc] ;  /* 0x0001dc0001197983 */ /* 0x000ee20000300800 */
[----:B------:R-:W-:Y:S02]  /*632c0*/  IADD3 R10, R28, 0x160, RZ ;  /* 0x000001601c0a7810 */ /* 0x000fe40007ffe0ff */
[----:B------:R-:W-:-:S02]  /*632d0*/  LEA R8, P6, R0, R3, 0x1 ;  /* 0x0000000300087211 */ /* 0x000fc400078c08ff */
[----:B------:R-:W-:Y:S02]  /*632e0*/  ISETP.LT.AND P4, PT, R10, c[0x0][0x17c], !P0 ;  /* 0x00005f000a007a0c */ /* 0x000fe40004781270 */
[C---:B------:R-:W-:Y:S02]  /*632f0*/  IADD3 R5, R0.reuse, c[0x0][0x198], RZ ;  /* 0x0000660000057a10 */ /* 0x040fe40007ffe0ff */
[-C--:B------:R-:W-:Y:S02]  /*63300*/  LEA.HI.X.SX32 R9, R0, R2.reuse, 0x1, P6 ;  /* 0x0000000200097211 */ /* 0x080fe400030f0eff */
[C---:B------:R-:W-:Y:S02]  /*63310*/  LEA R4, P6, R5.reuse, R3, 0x1 ;  /* 0x0000000305047211 */ /* 0x040fe400078c08ff */
[C---:B------:R-:W-:Y:S02]  /*63320*/  IADD3 R0, R5.reuse, c[0x0][0x198], RZ ;  /* 0x0000660005007a10 */ /* 0x040fe40007ffe0ff */
[----:B------:R-:W-:-:S02]  /*63330*/  LEA.HI.X.SX32 R5, R5, R2, 0x1, P6 ;  /* 0x0000000205057211 */ /* 0x000fc400030f0eff */
[----:B------:R-:W-:Y:S01]  /*63340*/  IADD3 R10, R28, 0x162, RZ ;  /* 0x000001621c0a7810 */ /* 0x000fe20007ffe0ff */
[----:B------:R0:W-:Y:S03]  /*63350*/  @P5 STG.E.U16 [R8.64], R6 ;  /* 0x0000000608005986 */ /* 0x0001e6000c101506 */
[----:B------:R-:W-:Y:S02]  /*63360*/  ISETP.LT.AND P2, PT, R10, c[0x0][0x17c], !P0 ;  /* 0x00005f000a007a0c */ /* 0x000fe40004741270 */
[C---:B------:R-:W-:Y:S02]  /*63370*/  IADD3 R10, R28.reuse, 0x164, RZ ;  /* 0x000001641c0a7810 */ /* 0x040fe40007ffe0ff */
[----:B0-----:R-:W-:Y:S02]  /*63380*/  IADD3 R6, R28, 0x165, RZ ;  /* 0x000001651c067810 */ /* 0x001fe40007ffe0ff */
[----:B------:R-:W-:-:S02]  /*63390*/  LEA R8, P6, R0, R3, 0x1 ;  /* 0x0000000300087211 */ /* 0x000fc400078c08ff */
[----:B------:R-:W-:Y:S02]  /*633a0*/  ISETP.LT.AND P5, PT, R10, c[0x0][0x17c], !P0 ;  /* 0x00005f000a007a0c */ /* 0x000fe400047a1270 */
[----:B------:R-:W-:Y:S02]  /*633b0*/  LEA.HI.X.SX32 R9, R0, R2, 0x1, P6 ;  /* 0x0000000200097211 */ /* 0x000fe400030f0eff */
[C---:B------:R-:W-:Y:S02]  /*633c0*/  IADD3 R10, R28.reuse, 0x166, RZ ;  /* 0x000001661c0a7810 */ /* 0x040fe40007ffe0ff */
[----:B------:R-:W-:Y:S01]  /*633d0*/  IADD3 R12, R28, 0x167, RZ ;  /* 0x000001671c0c7810 */ /* 0x000fe20007ffe0ff */
[----:B----4-:R0:W-:Y:S01]  /*633e0*/  @P4 STG.E.U16 [R4.64], R23 ;  /* 0x0000001704004986 */ /* 0x0101e2000c101506 */
[----:B------:R-:W-:Y:S02]  /*633f0*/  ISETP.LT.AND P4, PT, R6, c[0x0][0x17c], !P0 ;  /* 0x00005f0006007a0c */ /* 0x000fe40004781270 */
[----:B------:R-:W-:-:S02]  /*63400*/  PRMT R6, R23, 0x7632, R6 ;  /* 0x0000763217067816 */ /* 0x000fc40000000006 */
[----:B0-----:R-:W-:-:S04]  /*63410*/  IADD3 R5, R0, c[0x0][0x198], RZ ;  /* 0x0000660000057a10 */ /* 0x001fc80007ffe0ff */
[CC--:B------:R-:W-:Y:S02]  /*63420*/  LEA R4, P6, R5.reuse, R3.reuse, 0x1 ;  /* 0x0000000305047211 */ /* 0x0c0fe400078c08ff */
[C---:B------:R-:W-:Y:S01]  /*63430*/  IADD3 R0, R5.reuse, c[0x0][0x198], RZ ;  /* 0x0000660005007a10 */ /* 0x040fe20007ffe0ff */
[----:B------:R0:W-:Y:S01]  /*63440*/  @P3 STG.E.U16 [R8.64], R6 ;  /* 0x0000000608003986 */ /* 0x0001e2000c101506 */
[----:B------:R-:W-:Y:S02]  /*63450*/  LEA.HI.X.SX32 R5, R5, R2, 0x1, P6 ;  /* 0x0000000205057211 */ /* 0x000fe400030f0eff */
[----:B------:R-:W-:Y:S02]  /*63460*/  ISETP.LT.AND P3, PT, R10, c[0x0][0x17c], !P0 ;  /* 0x00005f000a007a0c */ /* 0x000fe40004761270 */
[C---:B------:R-:W-:Y:S02]  /*63470*/  IADD3 R10, R0.reuse, c[0x0][0x198], RZ ;  /* 0x00006600000a7a10 */ /* 0x040fe40007ffe0ff */
[----:B0-----:R-:W-:-:S04]  /*63480*/  LEA R8, P6, R0, R3, 0x1 ;  /* 0x0000000300087211 */ /* 0x001fc800078c08ff */
[----:B------:R-:W-:Y:S01]  /*63490*/  LEA.HI.X.SX32 R9, R0, R2, 0x1, P6 ;  /* 0x0000000200097211 */ /* 0x000fe200030f0eff */
[----:B--2---:R0:W-:Y:S01]  /*634a0*/  @P2 STG.E.U16 [R4.64], R24 ;  /* 0x0000001804002986 */ /* 0x0041e2000c101506 */
[----:B------:R-:W-:Y:S02]  /*634b0*/  PRMT R13, R24, 0x7632, R13 ;  /* 0x00007632180d7816 */ /* 0x000fe4000000000d */
[----:B------:R-:W-:Y:S02]  /*634c0*/  ISETP.LT.AND P2, PT, R12, c[0x0][0x17c], !P0 ;  /* 0x00005f000c007a0c */ /* 0x000fe40004741270 */
[----:B------:R-:W-:Y:S01]  /*634d0*/  IADD3 R12, R28, 0x168, RZ ;  /* 0x000001681c0c7810 */ /* 0x000fe20007ffe0ff */
[----:B0-----:R-:W2:Y:S01]  /*634e0*/  LDL.LU R24, [R1+0x24c] ;  /* 0x00024c0001187983 */ /* 0x001ea20000300800 */
[----:B------:R-:W-:-:S04]  /*634f0*/  LEA R4, P6, R10, R3, 0x1 ;  /* 0x000000030a047211 */ /* 0x000fc800078c08ff */
[----:B------:R-:W-:Y:S01]  /*63500*/  LEA.HI.X.SX32 R5, R10, R2, 0x1, P6 ;  /* 0x000000020a057211 */ /* 0x000fe200030f0eff */
[----:B------:R-:W-:Y:S01]  /*63510*/  @P1 STG.E.U16 [R8.64], R13 ;  /* 0x0000000d08001986 */ /* 0x000fe2000c101506 */
[----:B------:R-:W-:-:S03]  /*63520*/  ISETP.LT.AND P1, PT, R12, c[0x0][0x17c], !P0 ;  /* 0x00005f000c007a0c */ /* 0x000fc60004721270 */
[----:B---3--:R0:W-:Y:S01]  /*63530*/  @P5 STG.E.U16 [R4.64], R25 ;  /* 0x0000001904005986 */ /* 0x0081e2000c101506 */
[----:B------:R-:W-:-:S03]  /*63540*/  PRMT R12, R25, 0x7632, R12 ;  /* 0x00007632190c7816 */ /* 0x000fc6000000000c */
[----:B0-----:R-:W3:Y:S01]  /*63550*/  LDL.LU R25, [R1+0x22c] ;  /* 0x00022c0001197983 */ /* 0x001ee20000300800 */
[----:B------:R-:W-:Y:S02]  /*63560*/  IADD3 R0, R10, c[0x0][0x198], RZ ;  /* 0x000066000a007a10 */ /* 0x000fe40007ffe0ff */
[----:B------:R-:W-:Y:S02]  /*63570*/  IADD3 R10, R28, 0x169, RZ ;  /* 0x000001691c0a7810 */ /* 0x000fe40007ffe0ff */
[C---:B------:R-:W-:Y:S02]  /*63580*/  LEA R8, P6, R0.reuse, R3, 0x1 ;  /* 0x0000000300087211 */ /* 0x040fe400078c08ff */
[C---:B------:R-:W-:Y:S02]  /*63590*/  IADD3 R6, R0.reuse, c[0x0][0x198], RZ ;  /* 0x0000660000067a10 */ /* 0x040fe40007ffe0ff */
[----:B------:R-:W-:Y:S02]  /*635a0*/  LEA.HI.X.SX32 R9, R0, R2, 0x1, P6 ;  /* 0x0000000200097211 */ /* 0x000fe400030f0eff */
[----:B------:R-:W-:-:S02]  /*635b0*/  ISETP.LT.AND P5, PT, R10, c[0x0][0x17c], !P0 ;  /* 0x00005f000a007a0c */ /* 0x000fc400047a1270 */
[----:B------:R-:W-:Y:S02]  /*635c0*/  LEA R4, P6, R6, R3, 0x1 ;  /* 0x0000000306047211 */ /* 0x000fe400078c08ff */
[----:B------:R-:W-:Y:S02]  /*635d0*/  IADD3 R10, R28, 0x16a, RZ ;  /* 0x0000016a1c0a7810 */ /* 0x000fe40007ffe0ff */
[C---:B------:R-:W-:Y:S01]  /*635e0*/  IADD3 R0, R6.reuse, c[0x0][0x198], RZ ;  /* 0x0000660006007a10 */ /* 0x040fe20007ffe0ff */
[----:B------:R0:W-:Y:S01]  /*635f0*/  @P4 STG.E.U16 [R8.64], R12 ;  /* 0x0000000c08004986 */ /* 0x0001e2000c101506 */
[----:B------:R-:W-:Y:S02]  /*63600*/  LEA.HI.X.SX32 R5, R6, R2, 0x1, P6 ;  /* 0x0000000206057211 */ /* 0x000fe400030f0eff */
[----:B------:R-:W-:Y:S02]  /*63610*/  ISETP.LT.AND P4, PT, R10, c[0x0][0x17c], !P0 ;  /* 0x00005f000a007a0c */ /* 0x000fe40004781270 */
[----:B------:R-:W-:-:S02]  /*63620*/  IADD3 R10, R28, 0x16b, RZ ;  /* 0x0000016b1c0a7810 */ /* 0x000fc40007ffe0ff */
[C---:B------:R-:W-:Y:S01]  /*63630*/  IADD3 R6, R0.reuse, c[0x0][0x198], RZ ;  /* 0x0000660000067a10 */ /* 0x040fe20007ffe0ff */
[----:B------:R1:W-:Y:S01]  /*63640*/  @P3 STG.E.U16 [R4.64], R19 ;  /* 0x0000001304003986 */ /* 0x0003e2000c101506 */
[CC--:B0-----:R-:W-:Y:S02]  /*63650*/  LEA R8, P6, R0.reuse, R3.reuse, 0x1 ;  /* 0x0000000300087211 */ /* 0x0c1fe400078c08ff */
[----:B------:R-:W-:Y:S02]  /*63660*/  PRMT R13, R19, 0x7632, R13 ;  /* 0x00007632130d7816 */ /* 0x000fe4000000000d */
[----:B------:R-:W-:Y:S02]  /*63670*/  LEA.HI.X.SX32 R9, R0, R2, 0x1, P6 ;  /* 0x0000000200097211 */ /* 0x000fe400030f0eff */
[----:B------:R-:W-:Y:S02]  /*63680*/  ISETP.LT.AND P3, PT, R10, c[0x0][0x17c], !P0 ;  /* 0x00005f000a007a0c */ /* 0x000fe40004761270 */
[----:B-1----:R-:W-:-:S02]  /*63690*/  LEA R4, P6, R6, R3, 0x1 ;  /* 0x0000000306047211 */ /* 0x002fc400078c08ff */
[----:B------:R-:W-:Y:S02]  /*636a0*/  IADD3 R10, R28, 0x16c, RZ ;  /* 0x0000016c1c0a7810 */ /* 0x000fe40007ffe0ff */
[C---:B------:R-:W-:Y:S01]  /*636b0*/  IADD3 R0, R6.reuse, c[0x0][0x198], RZ ;  /* 0x0000660006007a10 */ /* 0x040fe20007ffe0ff */
[----:B------:R0:W-:Y:S01]  /*636c0*/  @P2 STG.E.U16 [R8.64], R13 ;  /* 0x0000000d08002986 */ /* 0x0001e2000c101506 */
[----:B------:R-:W-:Y:S02]  /*636d0*/  LEA.HI.X.SX32 R5, R6, R2, 0x1, P6 ;  /* 0x0000000206057211 */ /* 0x000fe400030f0eff */
[----:B------:R-:W-:Y:S02]  /*636e0*/  ISETP.LT.AND P2, PT, R10, c[0x0][0x17c], !P0 ;  /* 0x00005f000a007a0c */ /* 0x000fe40004741270 */
[C---:B------:R-:W-:Y:S02]  /*636f0*/  IADD3 R10, R0.reuse, c[0x0][0x198], RZ ;  /* 0x00006600000a7a10 */ /* 0x040fe40007ffe0ff */
[----:B0-----:R-:W-:-:S04]  /*63700*/  LEA R8, P6, R0, R3, 0x1 ;  /* 0x0000000300087211 */ /* 0x001fc800078c08ff */
[----:B------:R-:W-:Y:S02]  /*63710*/  LEA.HI.X.SX32 R9, R0, R2, 0x1, P6 ;  /* 0x0000000200097211 */ /* 0x000fe400030f0eff */
[----:B------:R-:W-:Y:S01]  /*63720*/  IADD3 R0, R10, c[0x0][0x198], RZ ;  /* 0x000066000a007a10 */ /* 0x000fe20007ffe0ff */
[----:B------:R-:W-:Y:S04]  /*63730*/  STL [R1+0x17a4], R17 ;  /* 0x0017a41101007387 */ /* 0x000fe80000100800 */
[----:B--2---:R0:W-:Y:S01]  /*63740*/  @P1 STG.E.U16 [R4.64], R24 ;  /* 0x0000001804001986 */ /* 0x0041e2000c101506 */
[----:B------:R-:W-:-:S05]  /*63750*/  PRMT R12, R24, 0x7632, R12 ;  /* 0x00007632180c7816 */ /* 0x000fca000000000c */
[----:B------:R1:W-:Y:S01]  /*63760*/  @P5 STG.E.U16 [R8.64], R12 ;  /* 0x0000000c08005986 */ /* 0x0003e2000c101506 */
[----:B0-----:R-:W-:-:S04]  /*63770*/  LEA R4, P6, R10, R3, 0x1 ;  /* 0x000000030a047211 */ /* 0x001fc800078c08ff */
[-C--:B------:R-:W-:Y:S02]  /*63780*/  LEA.HI.X.SX32 R5, R10, R2.reuse, 0x1, P6 ;  /* 0x000000020a057211 */ /* 0x080fe400030f0eff */
[C---:B-1----:R-:W-:Y:S02]  /*63790*/  LEA R8, P6, R0.reuse, R3, 0x1 ;  /* 0x0000000300087211 */ /* 0x042fe400078c08ff */
[C---:B------:R-:W-:Y:S02]  /*637a0*/  IADD3 R10, R0.reuse, c[0x0][0x198], RZ ;  /* 0x00006600000a7a10 */ /* 0x040fe40007ffe0ff */
[----:B------:R-:W-:Y:S02]  /*637b0*/  LEA.HI.X.SX32 R9, R0, R2, 0x1, P6 ;  /* 0x0000000200097211 */ /* 0x000fe400030f0eff */
[----:B------:R-:W-:Y:S01]  /*637c0*/  PRMT R12, R29, 0x7632, R12 ;  /* 0x000076321d0c7816 */ /* 0x000fe2000000000c */
[----:B---3--:R0:W-:Y:S01]  /*637d0*/  @P4 STG.E.U16 [R4.64], R25 ;  /* 0x0000001904004986 */ /* 0x0081e2000c101506 */
[----:B------:R-:W-:-:S03]  /*637e0*/  PRMT R13, R25, 0x7632, R13 ;  /* 0x00007632190d7816 */ /* 0x000fc6000000000d */
[----:B0-----:R-:W2:Y:S01]  /*637f0*/  LDL.LU R25, [R1+0x25c] ;  /* 0x00025c0001197983 */ /* 0x001ea20000300800 */
[----:B------:R-:W-:-:S04]  /*63800*/  LEA R4, P6, R10, R3, 0x1 ;  /* 0x000000030a047211 */ /* 0x000fc800078c08ff */
[----:B------:R-:W-:Y:S01]  /*63810*/  LEA.HI.X.SX32 R5, R10, R2, 0x1, P6 ;  /* 0x000000020a057211 */ /* 0x000fe200030f0eff */
[----:B------:R-:W-:Y:S04]  /*63820*/  @P3 STG.E.U16 [R8.64], R13 ;  /* 0x0000000d08003986 */ /* 0x000fe8000c101506 */
[----:B------:R0:W-:Y:S04]  /*63830*/  @P2 STG.E.U16 [R4.64], R29 ;  /* 0x0000001d04002986 */ /* 0x0001e8000c101506 */
[----:B0-----:R-:W3:Y:S01]  /*63840*/  LDL.LU R29, [R1+0x17ac] ;  /* 0x0017ac00011d7983 */ /* 0x001ee20000300800 */
[----:B------:R-:W-:-:S04]  /*63850*/  IADD3 R6, R28, 0x16d, RZ ;  /* 0x0000016d1c067810 */ /* 0x000fc80007ffe0ff */
[----:B------:R-:W-:Y:S02]  /*63860*/  ISETP.LT.AND P1, PT, R6, c[0x0][0x17c], !P0 ;  /* 0x00005f0006007a0c */ /* 0x000fe40004721270 */
[----:B------:R-:W-:-:S04]  /*63870*/  IADD3 R6, R28, 0x16e, RZ ;  /* 0x0000016e1c067810 */ /* 0x000fc80007ffe0ff */
[----:B------:R-:W-:Y:S02]  /*63880*/  ISETP.LT.AND P5, PT, R6, c[0x0][0x17c], !P0 ;  /* 0x00005f0006007a0c */ /* 0x000fe400047a1270 */
[----:B------:R-:W-:-:S04]  /*63890*/  IADD3 R6, R28, 0x16f, RZ ;  /* 0x0000016f1c067810 */ /* 0x000fc80007ffe0ff */
[----:B------:R-:W-:Y:S02]  /*638a0*/  ISETP.LT.AND P4, PT, R6, c[0x0][0x17c], !P0 ;  /* 0x00005f0006007a0c */ /* 0x000fe40004781270 */
        /* <DEDUP_REMOVED lines=10> */
[----:B------:R-:W-:Y:S02]  /*63950*/  IADD3 R10, R6, c[0x0][0x198], RZ ;  /* 0x00006600060a7a10 */ /* 0x000fe40007ffe0ff */
[----:B------:R-:W-:Y:S01]  /*63960*/  IADD3 R0, R28, 0x171, RZ ;  /* 0x000001711c007810 */ /* 0x000fe20007ffe0ff */
[----:B------:R1:W-:Y:S01]  /*63970*/  @P5 STG.E.U16 [R4.64], R15 ;  /* 0x0000000f04005986 */ /* 0x0003e2000c101506 */
[C---:B0-----:R-:W-:Y:S02]  /*63980*/  LEA R8, P6, R6.reuse, R3, 0x1 ;  /* 0x0000000306087211 */ /* 0x041fe400078c08ff */
[----:B------:R-:W-:Y:S02]  /*63990*/  PRMT R13, R15, 0x7632, R13 ;  /* 0x000076320f0d7816 */ /* 0x000fe4000000000d */
[----:B------:R-:W-:-:S02]  /*639a0*/  LEA.HI.X.SX32 R9, R6, R2, 0x1, P6 ;  /* 0x0000000206097211 */ /* 0x000fc400030f0eff */
[----:B------:R-:W-:Y:S02]  /*639b0*/  ISETP.LT.AND P2, PT, R0, c[0x0][0x17c], !P0 ;  /* 0x00005f0000007a0c */ /* 0x000fe40004741270 */
[C---:B-1----:R-:W-:Y:S02]  /*639c0*/  LEA R4, P6, R10.reuse, R3, 0x1 ;  /* 0x000000030a047211 */ /* 0x042fe400078c08ff */
[----:B------:R-:W-:Y:S02]  /*639d0*/  IADD3 R6, R10, c[0x0][0x198], RZ ;  /* 0x000066000a067a10 */ /* 0x000fe40007ffe0ff */
[----:B------:R-:W-:Y:S01]  /*639e0*/  IADD3 R0, R28, 0x172, RZ ;  /* 0x000001721c007810 */ /* 0x000fe20007ffe0ff */
[----:B------:R0:W-:Y:S01]  /*639f0*/  @P4 STG.E.U16 [R8.64], R13 ;  /* 0x0000000d08004986 */ /* 0x0001e2000c101506 */
[----:B------:R-:W-:Y:S02]  /*63a00*/  LEA.HI.X.SX32 R5, R10, R2, 0x1, P6 ;  /* 0x000000020a057211 */ /* 0x000fe400030f0eff */
[----:B------:R-:W-:-:S02]  /*63a10*/  ISETP.LT.AND P1, PT, R0, c[0x0][0x17c], !P0 ;  /* 0x00005f0000007a0c */ /* 0x000fc40004721270 */
[C---:B------:R-:W-:Y:S02]  /*63a20*/  IADD3 R10, R6.reuse, c[0x0][0x198], RZ ;  /* 0x00006600060a7a10 */ /* 0x040fe40007ffe0ff */
[----:B0-----:R-:W-:-:S04]  /*63a30*/  LEA R8, P6, R6, R3, 0x1 ;  /* 0x0000000306087211 */ /* 0x001fc800078c08ff */
[----:B------:R-:W-:Y:S01]  /*63a40*/  LEA.HI.X.SX32 R9, R6, R2, 0x1, P6 ;  /* 0x0000000206097211 */ /* 0x000fe200030f0eff */
[----:B--2---:R0:W-:Y:S01]  /*63a50*/  @P3 STG.E.U16 [R4.64], R25 ;  /* 0x0000001904003986 */ /* 0x0041e2000c101506 */
[----:B------:R-:W-:Y:S02]  /*63a60*/  PRMT R12, R25, 0x7632, R12 ;  /* 0x00007632190c7816 */ /* 0x000fe4000000000c */
[----:B0-----:R-:W-:-:S04]  /*63a70*/  LEA R4, P6, R10, R3, 0x1 ;  /* 0x000000030a047211 */ /* 0x001fc800078c08ff */
[----:B------:R-:W-:Y:S01]  /*63a80*/  LEA.HI.X.SX32 R5, R10, R2, 0x1, P6 ;  /* 0x000000020a057211 */ /* 0x000fe200030f0eff */
[----:B------:R-:W-:Y:S04]  /*63a90*/  @P2 STG.E.U16 [R8.64], R12 ;  /* 0x0000000c08002986 */ /* 0x000fe8000c101506 */
[----:B---3--:R0:W-:Y:S01]  /*63aa0*/  @P1 STG.E.U16 [R4.64], R29 ;  /* 0x0000001d04001986 */ /* 0x0081e2000c101506 */
[----:B------:R-:W-:-:S03]  /*63ab0*/  PRMT R13, R29, 0x7632, R13 ;  /* 0x000076321d0d7816 */ /* 0x000fc6000000000d */
[----:B0-----:R-:W2:Y:S04]  /*63ac0*/  LDL.LU R29, [R1+0x17a8] ;  /* 0x0017a800011d7983 */ /* 0x001ea80000300800 */
[----:B------:R-:W3:Y:S04]  /*63ad0*/  LDL.LU R23, [R1+0x23c] ;  /* 0x00023c0001177983 */ /* 0x000ee80000300800 */
[----:B------:R-:W4:Y:S04]  /*63ae0*/  LDL.LU R24, [R1+0x1ec] ;  /* 0x0001ec0001187983 */ /* 0x000f280000300800 */
[----:B------:R-:W4:Y:S01]  /*63af0*/  LDL.LU R25, [R1+0x2ac] ;  /* 0x0002ac0001197983 */ /* 0x000f220000300800 */
[----:B------:R-:W-:-:S02]  /*63b00*/  IADD3 R0, R28, 0x173, RZ ;  /* 0x000001731c007810 */ /* 0x000fc40007ffe0ff */
[----:B------:R-:W-:Y:S02]  /*63b10*/  IADD3 R6, R10, c[0x0][0x198], RZ ;  /* 0x000066000a067a10 */ /* 0x000fe40007ffe0ff */
[----:B------:R-:W-:Y:S02]  /*63b20*/  ISETP.LT.AND P5, PT, R0, c[0x0][0x17c], !P0 ;  /* 0x00005f0000007a0c */ /* 0x000fe400047a1270 */
[----:B------:R-:W-:Y:S02]  /*63b30*/  IADD3 R0, R28, 0x174, RZ ;  /* 0x000001741c007810 */ /* 0x000fe40007ffe0ff */
[----:B------:R-:W-:Y:S02]  /*63b40*/  LEA R8, P6, R6, R3, 0x1 ;  /* 0x0000000306087211 */ /* 0x000fe400078c08ff */
[----:B------:R-:W-:Y:S02]  /*63b50*/  ISETP.LT.AND P4, PT, R0, c[0x0][0x17c], !P0 ;  /* 0x00005f0000007a0c */ /* 0x000fe40004781270 */
[----:B------:R-:W-:-:S02]  /*63b60*/  IADD3 R10, R6, c[0x0][0x198], RZ ;  /* 0x00006600060a7a10 */ /* 0x000fc40007ffe0ff */
[----:B------:R-:W-:Y:S02]  /*63b70*/  IADD3 R0, R28, 0x175, RZ ;  /* 0x000001751c007810 */ /* 0x000fe40007ffe0ff */
[-C--:B------:R-:W-:Y:S02]  /*63b80*/  LEA.HI.X.SX32 R9, R6, R2.reuse, 0x1, P6 ;  /* 0x0000000206097211 */ /* 0x080fe400030f0eff */
[----:B------:R-:W-:Y:S02]  /*63b90*/  LEA R4, P6, R10, R3, 0x1 ;  /* 0x000000030a047211 */ /* 0x000fe400078c08ff */
[----:B------:R-:W-:Y:S02]  /*63ba0*/  ISETP.LT.AND P3, PT, R0, c[0x0][0x17c], !P0 ;  /* 0x00005f0000007a0c */ /* 0x000fe40004761270 */
[----:B------:R-:W-:Y:S02]  /*63bb0*/  IADD3 R6, R10, c[0x0][0x198], RZ ;  /* 0x000066000a067a10 */ /* 0x000fe40007ffe0ff */
[----:B------:R-:W-:Y:S01]  /*63bc0*/  IADD3 R0, R28, 0x176, RZ ;  /* 0x000001761c007810 */ /* 0x000fe20007ffe0ff */
[----:B------:R0:W-:Y:S01]  /*63bd0*/  @P5 STG.E.U16 [R8.64], R13 ;  /* 0x0000000d08005986 */ /* 0x0001e2000c101506 */
[----:B------:R-:W-:-:S02]  /*63be0*/  LEA.HI.X.SX32 R5, R10, R2, 0x1, P6 ;  /* 0x000000020a057211 */ /* 0x000fc400030f0eff */
[----:B------:R-:W-:Y:S02]  /*63bf0*/  ISETP.LT.AND P2, PT, R0, c[0x0][0x17c], !P0 ;  /* 0x00005f0000007a0c */ /* 0x000fe40004741270 */
[----:B------:R-:W-:Y:S02]  /*63c00*/  IADD3 R10, R6, c[0x0][0x198], RZ ;  /* 0x00006600060a7a10 */ /* 0x000fe40007ffe0ff */
[----:B------:R-:W-:Y:S02]  /*63c10*/  IADD3 R0, R28, 0x177, RZ ;  /* 0x000001771c007810 */ /* 0x000fe40007ffe0ff */
[----:B0-----:R-:W-:Y:S01]  /*63c20*/  LEA R8, P6, R6, R3, 0x1 ;  /* 0x0000000306087211 */ /* 0x001fe200078c08ff */
[----:B------:R0:W-:Y:S01]  /*63c30*/  @P4 STG.E.U16 [R4.64], R11 ;  /* 0x0000000b04004986 */ /* 0x0001e2000c101506 */
[----:B------:R-:W-:Y:S02]  /*63c40*/  ISETP.LT.AND P1, PT, R0, c[0x0][0x17c], !P0 ;  /* 0x00005f0000007a0c */ /* 0x000fe40004721270 */
[----:B------:R-:W-:-:S02]  /*63c50*/  LEA.HI.X.SX32 R9, R6, R2, 0x1, P6 ;  /* 0x0000000206097211 */ /* 0x000fc400030f0eff */
[CC--:B------:R-:W-:Y:S02]  /*63c60*/  LEA R12, P6, R10.reuse, R3.reuse, 0x1 ;  /* 0x000000030a0c7211 */ /* 0x0c0fe400078c08ff */
[----:B------:R-:W-:Y:S02]  /*63c70*/  IADD3 R6, R10, c[0x0][0x198], RZ ;  /* 0x000066000a067a10 */ /* 0x000fe40007ffe0ff */
[----:B------:R-:W-:Y:S02]  /*63c80*/  IADD3 R0, R28, 0x178, RZ ;  /* 0x000001781c007810 */ /* 0x000fe40007ffe0ff */
[----:B------:R-:W-:Y:S02]  /*63c90*/  LEA.HI.X.SX32 R13, R10, R2, 0x1, P6 ;  /* 0x000000020a0d7211 */ /* 0x000fe400030f0eff */
[----:B0-----:R-:W-:Y:S02]  /*63ca0*/  PRMT R5, R11, 0x7632, R5 ;  /* 0x000076320b057816 */ /* 0x001fe40000000005 */
[----:B------:R-:W-:-:S02]  /*63cb0*/  LEA R4, P6, R6, R3, 0x1 ;  /* 0x0000000306047211 */ /* 0x000fc400078c08ff */
[----:B------:R-:W-:Y:S02]  /*63cc0*/  ISETP.LT.AND P5, PT, R0, c[0x0][0x17c], !P0 ;  /* 0x00005f0000007a0c */ /* 0x000fe400047a1270 */
[----:B------:R-:W-:Y:S01]  /*63cd0*/  IADD3 R10, R6, c[0x0][0x198], RZ ;  /* 0x00006600060a7a10 */ /* 0x000fe20007ffe0ff */
[----:B------:R0:W-:Y:S01]  /*63ce0*/  @P3 STG.E.U16 [R8.64], R5 ;  /* 0x0000000508003986 */ /* 0x0001e2000c101506 */
[----:B------:R-:W-:-:S04]  /*63cf0*/  IADD3 R0, R28, 0x179, RZ ;  /* 0x000001791c007810 */ /* 0x000fc80007ffe0ff */
[----:B------:R-:W-:Y:S01]  /*63d00*/  ISETP.LT.AND P4, PT, R0, c[0x0][0x17c], !P0 ;  /* 0x00005f0000007a0c */ /* 0x000fe20004781270 */
[----:B------:R1:W-:Y:S01]  /*63d10*/  @P2 STG.E.U16 [R12.64], R7 ;  /* 0x000000070c002986 */ /* 0x0003e2000c101506 */
[-C--:B0-----:R-:W-:Y:S02]  /*63d20*/  LEA.HI.X.SX32 R5, R6, R2.reuse, 0x1, P6 ;  /* 0x0000000206057211 */ /* 0x081fe400030f0eff */
[C---:B------:R-:W-:Y:S02]  /*63d30*/  LEA R14, P6, R10.reuse, R3, 0x1 ;  /* 0x000000030a0e7211 */ /* 0x040fe400078c08ff */
[C---:B------:R-:W-:Y:S02]  /*63d40*/  IADD3 R6, R10.reuse, c[0x0][0x198], RZ ;  /* 0x000066000a067a10 */ /* 0x040fe40007ffe0ff */
[----:B------:R-:W-:Y:S02]  /*63d50*/  PRMT R9, R7, 0x7632, R9 ;  /* 0x0000763207097816 */ /* 0x000fe40000000009 */
[----:B------:R-:W-:-:S02]  /*63d60*/  LEA.HI.X.SX32 R15, R10, R2, 0x1, P6 ;  /* 0x000000020a0f7211 */ /* 0x000fc400030f0eff */
[C---:B-1----:R-:W-:Y:S01]  /*63d70*/  LEA R12, P6, R6.reuse, R3, 0x1 ;  /* 0x00000003060c7211 */ /* 0x042fe200078c08ff */
[----:B------:R0:W-:Y:S03]  /*63d80*/  @P1 STG.E.U16 [R4.64], R9 ;  /* 0x0000000904001986 */ /* 0x0001e6000c101506 */
[----:B------:R-:W-:Y:S02]  /*63d90*/  LEA.HI.X.SX32 R13, R6, R2, 0x1, P6 ;  /* 0x00000002060d7211 */ /* 0x000fe400030f0eff */
[----:B------:R-:W-:Y:S02]  /*63da0*/  IADD3 R0, R28, 0x17a, RZ ;  /* 0x0000017a1c007810 */ /* 0x000fe40007ffe0ff */
[----:B------:R-:W-:Y:S02]  /*63db0*/  IADD3 R7, R6, c[0x0][0x198], RZ ;  /* 0x0000660006077a10 */ /* 0x000fe40007ffe0ff */
[----:B------:R-:W-:-:S02]  /*63dc0*/  ISETP.LT.AND P3, PT, R0, c[0x0][0x17c], !P0 ;  /* 0x00005f0000007a0c */ /* 0x000fc40004761270 */
[----:B------:R-:W-:Y:S02]  /*63dd0*/  IADD3 R0, R28, 0x17b, RZ ;  /* 0x0000017b1c007810 */ /* 0x000fe40007ffe0ff */
[C---:B------:R-:W-:Y:S02]  /*63de0*/  LEA R10, P6, R7.reuse, R3, 0x1 ;  /* 0x00000003070a7211 */ /* 0x040fe400078c08ff */
[C---:B0-----:R-:W-:Y:S02]  /*63df0*/  IADD3 R4, R7.reuse, c[0x0][0x198], RZ ;  /* 0x0000660007047a10 */ /* 0x041fe40007ffe0ff */
[----:B------:R-:W-:Y:S02]  /*63e00*/  ISETP.LT.AND P2, PT, R0, c[0x0][0x17c], !P0 ;  /* 0x00005f0000007a0c */ /* 0x000fe40004741270 */
[----:B------:R-:W-:Y:S02]  /*63e10*/  LEA.HI.X.SX32 R11, R7, R2, 0x1, P6 ;  /* 0x00000002070b7211 */ /* 0x000fe400030f0eff */
[----:B------:R-:W-:-:S02]  /*63e20*/  IADD3 R0, R28, 0x17c, RZ ;  /* 0x0000017c1c007810 */ /* 0x000fc40007ffe0ff */
[CC--:B------:R-:W-:Y:S02]  /*63e30*/  LEA R6, P6, R4.reuse, R3.reuse, 0x1 ;  /* 0x0000000304067211 */ /* 0x0c0fe400078c08ff */
[----:B------:R-:W-:Y:S02]  /*63e40*/  IADD3 R5, R4, c[0x0][0x198], RZ ;  /* 0x0000660004057a10 */ /* 0x000fe40007ffe0ff */
[----:B------:R-:W-:Y:S02]  /*63e50*/  ISETP.LT.AND P1, PT, R0, c[0x0][0x17c], !P0 ;  /* 0x00005f0000007a0c */ /* 0x000fe40004721270 */
[----:B------:R-:W-:Y:S02]  /*63e60*/  LEA.HI.X.SX32 R7, R4, R2, 0x1, P6 ;  /* 0x0000000204077211 */ /* 0x000fe400030f0eff */
[----:B------:R-:W-:Y:S02]  /*63e70*/  LEA R8, P6, R5, R3, 0x1 ;  /* 0x0000000305087211 */ /* 0x000fe400078c08ff */
[----:B------:R-:W-:-:S02]  /*63e80*/  IADD3 R0, R28, 0x17d, RZ ;  /* 0x0000017d1c007810 */ /* 0x000fc40007ffe0ff */
[C---:B------:R-:W-:Y:S02]  /*63e90*/  LEA.HI.X.SX32 R9, R5.reuse, R2, 0x1, P6 ;  /* 0x0000000205097211 */ /* 0x040fe400030f0eff */
[----:B------:R-:W-:-:S04]  /*63ea0*/  IADD3 R5, R5, c[0x0][0x198], RZ ;  /* 0x0000660005057a10 */ /* 0x000fc80007ffe0ff */
[----:B------:R-:W-:Y:S01]  /*63eb0*/  LEA R4, P6, R5, R3, 0x1 ;  /* 0x0000000305047211 */ /* 0x000fe200078c08ff */
[----:B--2---:R-:W0:Y:S01]  /*63ec0*/  LDS.128 R16, [R29] ;  /* 0x000000001d107984 */ /* 0x004e220000000c00 */
[----:B------:R-:W-:-:S03]  /*63ed0*/  LOP3.LUT R22, R29, 0x20, RZ, 0x3c, !PT ;  /* 0x000000201d167812 */ /* 0x000fc600078e3cff */
[----:B---3--:R1:W-:Y:S02]  /*63ee0*/  @P5 STG.E.U16 [R14.64], R23 ;  /* 0x000000170e005986 */ /* 0x0083e4000c101506 */
[----:B-1----:R-:W-:-:S05]  /*63ef0*/  PRMT R15, R23, 0x7632, R15 ;  /* 0x00007632170f7816 */ /* 0x002fca000000000f */
[----:B------:R1:W-:Y:S04]  /*63f00*/  @P4 STG.E.U16 [R12.64], R15 ;  /* 0x0000000f0c004986 */ /* 0x0003e8000c101506 */
[----:B0-----:R-:W-:Y:S01]  /*63f10*/  STL [R1+0x44], R17 ;  /* 0x0000441101007387 */ /* 0x001fe20000100800 */
[----:B-1----:R-:W-:-:S03]  /*63f20*/  IMAD.MOV.U32 R15, RZ, RZ, R16 ;  /* 0x000000ffff0f7224 */ /* 0x002fc600078e0010 */
[----:B------:R-:W-:Y:S04]  /*63f30*/  STL.64 [R1+0x48], R18 ;  /* 0x0000481201007387 */ /* 0x000fe80000100a00 */
[----:B------:R-:W0:Y:S01]  /*63f40*/  LDS.128 R16, [R22] ;  /* 0x0000000016107984 */ /* 0x000e220000000c00 */
[----:B------:R-:W-:-:S03]  /*63f50*/  LOP3.LUT R23, R29, 0x40, RZ, 0x3c, !PT ;  /* 0x000000401d177812 */ /* 0x000fc600078e3cff */
[----:B0-----:R-:W-:Y:S01]  /*63f60*/  STL [R1+0x54], R17 ;  /* 0x0000541101007387 */ /* 0x001fe20000100800 */
[----:B------:R-:W-:-:S03]  /*63f70*/  IMAD.MOV.U32 R14, RZ, RZ, R16 ;  /* 0x000000ffff0e7224 */ /* 0x000fc600078e0010 */
[----:B------:R-:W-:Y:S04]  /*63f80*/  STL.64 [R1+0x58], R18 ;  /* 0x0000581201007387 */ /* 0x000fe80000100a00 */
[----:B------:R-:W0:Y:S01]  /*63f90*/  LDS.128 R16, [R23] ;  /* 0x0000000017107984 */ /* 0x000e220000000c00 */
[----:B------:R-:W-:-:S03]  /*63fa0*/  ISETP.LT.AND P5, PT, R0, c[0x0][0x17c], !P0 ;  /* 0x00005f0000007a0c */ /* 0x000fc600047a1270 */
[----:B----4-:R1:W-:Y:S01]  /*63fb0*/  @P3 STG.E.U16 [R10.64], R24 ;  /* 0x000000180a003986 */ /* 0x0103e2000c101506 */
[----:B------:R-:W-:-:S04]  /*63fc0*/  IADD3 R0, R28, 0x17e, RZ ;  /* 0x0000017e1c007810 */ /* 0x000fc80007ffe0ff */
[----:B------:R-:W-:Y:S02]  /*63fd0*/  ISETP.LT.AND P4, PT, R0, c[0x0][0x17c], !P0 ;  /* 0x00005f0000007a0c */ /* 0x000fe40004781270 */
[----:B-1----:R-:W-:Y:S01]  /*63fe0*/  PRMT R11, R24, 0x7632, R11 ;  /* 0x00007632180b7816 */ /* 0x002fe2000000000b */
[----:B0-----:R-:W-:Y:S01]  /*63ff0*/  STL [R1+0x24], R17 ;  /* 0x0000241101007387 */ /* 0x001fe20000100800 */
[----:B------:R-:W-:-:S03]  /*64000*/  IMAD.MOV.U32 R13, RZ, RZ, R16 ;  /* 0x000000ffff0d7224 */ /* 0x000fc600078e0010 */
[----:B------:R-:W-:Y:S04]  /*64010*/  STL.64 [R1+0x28], R18 ;  /* 0x0000281201007387 */ /* 0x000fe80000100a00 */
[----:B------:R-:W0:Y:S01]  /*64020*/  LDS.128 R16, [R26] ;  /* 0x000000001a107984 */ /* 0x000e220000000c00 */
[C---:B------:R-:W-:Y:S02]  /*64030*/  IADD3 R10, R5.reuse, c[0x0][0x198], RZ ;  /* 0x00006600050a7a10 */ /* 0x040fe40007ffe0ff */
[----:B------:R-:W-:Y:S01]  /*64040*/  IADD3 R0, R28, 0x17f, RZ ;  /* 0x0000017f1c007810 */ /* 0x000fe20007ffe0ff */
[----:B------:R1:W-:Y:S01]  /*64050*/  @P2 STG.E.U16 [R6.64], R11 ;  /* 0x0000000b06002986 */ /* 0x0003e2000c101506 */
[----:B------:R-:W-:-:S03]  /*64060*/  LEA.HI.X.SX32 R5, R5, R2, 0x1, P6 ;  /* 0x0000000205057211 */ /* 0x000fc600030f0eff */
[----:B------:R2:W-:Y:S01]  /*64070*/  @P1 STG.E.U16 [R8.64], R25 ;  /* 0x0000001908001986 */ /* 0x0005e2000c101506 */
[----:B------:R-:W-:Y:S02]  /*64080*/  ISETP.LT.AND P3, PT, R0, c[0x0][0x17c], !P0 ;  /* 0x00005f0000007a0c */ /* 0x000fe40004761270 */
[C---:B-1----:R-:W-:Y:S02]  /*64090*/  LEA R6, P6, R10.reuse, R3, 0x1 ;  /* 0x000000030a067211 */ /* 0x042fe400078c08ff */
[C---:B------:R-:W-:Y:S02]  /*640a0*/  IADD3 R11, R10.reuse, c[0x0][0x198], RZ ;  /* 0x000066000a0b7a10 */ /* 0x040fe40007ffe0ff */
[----:B--2---:R-:W-:Y:S02]  /*640b0*/  PRMT R9, R25, 0x7632, R9 ;  /* 0x0000763219097816 */ /* 0x004fe40000000009 */
[----:B------:R-:W-:-:S03]  /*640c0*/  LEA.HI.X.SX32 R7, R10, R2, 0x1, P6 ;  /* 0x000000020a077211 */ /* 0x000fc600030f0eff */
[----:B------:R1:W-:Y:S01]  /*640d0*/  @P5 STG.E.U16 [R4.64], R9 ;  /* 0x0000000904005986 */ /* 0x0003e2000c101506 */
[C---:B------:R-:W-:Y:S02]  /*640e0*/  IADD3 R8, R11.reuse, c[0x0][0x198], RZ ;  /* 0x000066000b087a10 */ /* 0x040fe40007ffe0ff */
[----:B------:R-:W-:Y:S02]  /*640f0*/  IADD3 R0, R28, 0x180, RZ ;  /* 0x000001801c007810 */ /* 0x000fe40007ffe0ff */
[----:B-1----:R-:W-:-:S04]  /*64100*/  LEA R4, P6, R11, R3, 0x1 ;  /* 0x000000030b047211 */ /* 0x002fc800078c08ff */
[----:B------:R-:W-:Y:S02]  /*64110*/  LEA.HI.X.SX32 R5, R11, R2, 0x1, P6 ;  /* 0x000000020b057211 */ /* 0x000fe400030f0eff */
[----:B------:R-:W-:Y:S01]  /*64120*/  PRMT R11, R27, 0x7632, R11 ;  /* 0x000076321b0b7816 */ /* 0x000fe2000000000b */
[----:B------:R-:W-:Y:S01]  /*64130*/  @P4 STG.E.U16 [R6.64], R27 ;  /* 0x0000001b06004986 */ /* 0x000fe2000c101506 */
[----:B------:R-:W-:-:S03]  /*64140*/  ISETP.LT.AND P2, PT, R0, c[0x0][0x17c], !P0 ;  /* 0x00005f0000007a0c */ /* 0x000fc60004741270 */
[----:B------:R1:W-:Y:S01]  /*64150*/  @P3 STG.E.U16 [R4.64], R11 ;  /* 0x0000000b04003986 */ /* 0x0003e2000c101506 */
[----:B------:R-:W-:-:S03]  /*64160*/  IADD3 R0, R28, 0x181, RZ ;  /* 0x000001811c007810 */ /* 0x000fc60007ffe0ff */
[----:B0-----:R-:W-:Y:S04]  /*64170*/  STL [R1+0x74], R17 ;  /* 0x0000741101007387 */ /* 0x001fe80000100800 */
[----:B------:R-:W-:Y:S01]  /*64180*/  STL.64 [R1+0x78], R18 ;  /* 0x0000781201007387 */ /* 0x000fe20000100a00 */
[----:B-1----:R-:W-:-:S03]  /*64190*/  IMAD.MOV.U32 R11, RZ, RZ, R16 ;  /* 0x000000ffff0b7224 */ /* 0x002fc600078e0010 */
[----:B------:R-:W0:Y:S01]  /*641a0*/  LDS.128 R16, [R29+0x800] ;  /* 0x000800001d107984 */ /* 0x000e220000000c00 */
[----:B------:R-:W-:Y:S02]  /*641b0*/  ISETP.LT.AND P1, PT, R0, c[0x0][0x17c], !P0 ;  /* 0x00005f0000007a0c */ /* 0x000fe40004721270 */
[----:B------:R-:W-:-:S04]  /*641c0*/  IADD3 R0, R28, 0x182, RZ ;  /* 0x000001821c007810 */ /* 0x000fc80007ffe0ff */
[----:B------:R-:W-:Y:S02]  /*641d0*/  ISETP.LT.AND P5, PT, R0, c[0x0][0x17c], !P0 ;  /* 0x00005f0000007a0c */ /* 0x000fe400047a1270 */
[----:B------:R-:W-:Y:S02]  /*641e0*/  IADD3 R0, R28, 0x183, RZ ;  /* 0x000001831c007810 */ /* 0x000fe40007ffe0ff */
[----:B------:R-:W-:Y:S02]  /*641f0*/  LEA R6, P6, R8, R3, 0x1 ;  /* 0x0000000308067211 */ /* 0x000fe400078c08ff */
[----:B------:R-:W-:Y:S02]  /*64200*/  ISETP.LT.AND P4, PT, R0, c[0x0][0x17c], !P0 ;  /* 0x00005f0000007a0c */ /* 0x000fe40004781270 */
[----:B------:R-:W-:Y:S02]  /*64210*/  IADD3 R0, R28, 0x184, RZ ;  /* 0x000001841c007810 */ /* 0x000fe40007ffe0ff */
[----:B------:R-:W-:-:S02]  /*64220*/  LEA.HI.X.SX32 R7, R8, R2, 0x1, P6 ;  /* 0x0000000208077211 */ /* 0x000fc400030f0eff */
[----:B------:R-:W-:Y:S02]  /*64230*/  ISETP.LT.AND P3, PT, R0, c[0x0][0x17c], !P0 ;  /* 0x00005f0000007a0c */ /* 0x000fe40004761270 */
[----:B------:R-:W-:Y:S02]  /*64240*/  IADD3 R8, R8, c[0x0][0x198], RZ ;  /* 0x0000660008087a10 */ /* 0x000fe40007ffe0ff */
[----:B------:R-:W-:Y:S01]  /*64250*/  IADD3 R0, R28, 0x185, RZ ;  /* 0x000001851c007810 */ /* 0x000fe20007ffe0ff */
[----:B------:R1:W-:Y:S03]  /*64260*/  @P2 STG.E.U16 [R6.64], R15 ;  /* 0x0000000f06002986 */ /* 0x0003e6000c101506 */
[----:B------:R-:W-:Y:S02]  /*64270*/  ISETP.LT.AND P2, PT, R0, c[0x0][0x17c], !P0 ;  /* 0x00005f0000007a0c */ /* 0x000fe40004741270 */
[----:B------:R-:W-:-:S02]  /*64280*/  IADD3 R0, R8, c[0x0][0x198], RZ ;  /* 0x0000660008007a10 */ /* 0x000fc40007ffe0ff */
[----:B------:R-:W-:Y:S02]  /*64290*/  PRMT R9, R15, 0x7632, R9 ;  /* 0x000076320f097816 */ /* 0x000fe40000000009 */
[----:B-1----:R-:W-:-:S04]  /*642a0*/  LEA R6, P6, R8, R3, 0x1 ;  /* 0x0000000308067211 */ /* 0x002fc800078c08ff */
[-C--:B------:R-:W-:Y:S02]  /*642b0*/  LEA.HI.X.SX32 R7, R8, R2.reuse, 0x1, P6 ;  /* 0x0000000208077211 */ /* 0x080fe400030f0eff */
[CC--:B------:R-:W-:Y:S02]  /*642c0*/  LEA R4, P6, R0.reuse, R3.reuse, 0x1 ;  /* 0x0000000300047211 */ /* 0x0c0fe400078c08ff */
[C---:B------:R-:W-:Y:S01]  /*642d0*/  IADD3 R8, R0.reuse, c[0x0][0x198], RZ ;  /* 0x0000660000087a10 */ /* 0x040fe20007ffe0ff */
[----:B------:R1:W-:Y:S01]  /*642e0*/  @P1 STG.E.U16 [R6.64], R9 ;  /* 0x0000000906001986 */ /* 0x0003e2000c101506 */
[----:B------:R-:W-:Y:S02]  /*642f0*/  LEA.HI.X.SX32 R5, R0, R2, 0x1, P6 ;  /* 0x0000000200057211 */ /* 0x000fe400030f0eff */
[C---:B------:R-:W-:Y:S01]  /*64300*/  IADD3 R0, R8.reuse, c[0x0][0x198], RZ ;  /* 0x0000660008007a10 */ /* 0x040fe20007ffe0ff */
[----:B0-----:R-:W-:Y:S01]  /*64310*/  STL [R1+0xa4], R17 ;  /* 0x0000a41101007387 */ /* 0x001fe20000100800 */
[----:B-1----:R-:W-:-:S03]  /*64320*/  LEA R6, P6, R8, R3, 0x1 ;  /* 0x0000000308067211 */ /* 0x002fc600078c08ff */
[----:B------:R0:W-:Y:S01]  /*64330*/  @P5 STG.E.U16 [R4.64], R14 ;  /* 0x0000000e04005986 */ /* 0x0001e2000c101506 */
[----:B------:R-:W-:-:S03]  /*64340*/  LEA.HI.X.SX32 R7, R8, R2, 0x1, P6 ;  /* 0x0000000208077211 */ /* 0x000fc600030f0eff */
[----:B------:R-:W-:Y:S01]  /*64350*/  STL.64 [R1+0xa8], R18 ;  /* 0x0000a81201007387 */ /* 0x000fe20000100a00 */
[----:B------:R-:W-:Y:S01]  /*64360*/  PRMT R8, R14, 0x7632, R8 ;  /* 0x000076320e087816 */ /* 0x000fe20000000008 */
[----:B0-----:R-:W-:Y:S02]  /*64370*/  IMAD.MOV.U32 R14, RZ, RZ, R16 ;  /* 0x000000ffff0e7224 */ /* 0x001fe400078e0010 */
[----:B------:R-:W0:Y:S01]  /*64380*/  LDS.128 R16, [R22+0x800] ;  /* 0x0008000016107984 */ /* 0x000e220000000c00 */
[----:B------:R-:W-:Y:S02]  /*64390*/  LEA R4, P6, R0, R3, 0x1 ;  /* 0x0000000300047211 */ /* 0x000fe400078c08ff */
[----:B------:R-:W-:Y:S02]  /*643a0*/  IADD3 R9, R28, 0x188, RZ ;  /* 0x000001881c097810 */ /* 0x000fe40007ffe0ff */
[----:B------:R-:W-:Y:S01]  /*643b0*/  LEA.HI.X.SX32 R5, R0, R2, 0x1, P6 ;  /* 0x0000000200057211 */ /* 0x000fe200030f0eff */
[----:B------:R1:W-:Y:S01]  /*643c0*/  @P4 STG.E.U16 [R6.64], R8 ;  /* 0x0000000806004986 */ /* 0x0003e2000c101506 */
[----:B------:R-:W-:-:S02]  /*643d0*/  ISETP.LT.AND P4, PT, R9, c[0x0][0x17c], !P0 ;  /* 0x00005f0009007a0c */ /* 0x000fc40004781270 */
[----:B------:R-:W-:Y:S01]  /*643e0*/  PRMT R9, R13, 0x7632, R9 ;  /* 0x000076320d097816 */ /* 0x000fe20000000009 */
[----:B------:R2:W-:Y:S01]  /*643f0*/  @P3 STG.E.U16 [R4.64], R13 ;  /* 0x0000000d04003986 */ /* 0x0005e2000c101506 */
[----:B------:R-:W-:Y:S02]  /*64400*/  IADD3 R10, R28, 0x186, RZ ;  /* 0x000001861c0a7810 */ /* 0x000fe40007ffe0ff */
[----:B-1----:R-:W-:Y:S01]  /*64410*/  IADD3 R7, R0, c[0x0][0x198], RZ ;  /* 0x0000660000077a10 */ /* 0x002fe20007ffe0ff */
[----:B0-----:R-:W-:Y:S01]  /*64420*/  STL [R1+0x94], R17 ;  /* 0x0000941101007387 */ /* 0x001fe20000100800 */
[----:B--2---:R-:W-:-:S03]  /*64430*/  IMAD.MOV.U32 R13, RZ, RZ, R16 ;  /* 0x000000ffff0d7224 */ /* 0x004fc600078e0010 */
[----:B------:R-:W-:Y:S04]  /*64440*/  STL.64 [R1+0x98], R18 ;  /* 0x0000981201007387 */ /* 0x000fe80000100a00 */
[----:B------:R-:W0:Y:S01]  /*64450*/  LDS.128 R16, [R23+0x800] ;  /* 0x0008000017107984 */ /* 0x000e220000000c00 */
[----:B------:R-:W-:Y:S02]  /*64460*/  IADD3 R0, R28, 0x189, RZ ;  /* 0x000001891c007810 */ /* 0x000fe40007ffe0ff */
[----:B------:R-:W-:Y:S02]  /*64470*/  LEA R6, P6, R7, R3, 0x1 ;  /* 0x0000000307067211 */ /* 0x000fe400078c08ff */
[----:B------:R-:W-:Y:S02]  /*64480*/  ISETP.LT.AND P3, PT, R0, c[0x0][0x17c], !P0 ;  /* 0x00005f0000007a0c */ /* 0x000fe40004761270 */
[----:B------:R-:W-:-:S02]  /*64490*/  ISETP.LT.AND P1, PT, R10, c[0x0][0x17c], !P0 ;  /* 0x00005f000a007a0c */ /* 0x000fc40004721270 */
[C---:B------:R-:W-:Y:S02]  /*644a0*/  IADD3 R0, R7.reuse, c[0x0][0x198], RZ ;  /* 0x0000660007007a10 */ /* 0x040fe40007ffe0ff */
[-C--:B------:R-:W-:Y:S02]  /*644b0*/  LEA.HI.X.SX32 R7, R7, R2.reuse, 0x1, P6 ;  /* 0x0000000207077211 */ /* 0x080fe400030f0eff */
[C---:B------:R-:W-:Y:S02]  /*644c0*/  LEA R4, P6, R0.reuse, R3, 0x1 ;  /* 0x0000000300047211 */ /* 0x040fe400078c08ff */
[C---:B------:R-:W-:Y:S01]  /*644d0*/  IADD3 R8, R0.reuse, c[0x0][0x198], RZ ;  /* 0x0000660000087a10 */ /* 0x040fe20007ffe0ff */
[----:B------:R1:W-:Y:S01]  /*644e0*/  @P2 STG.E.U16 [R6.64], R9 ;  /* 0x0000000906002986 */ /* 0x0003e2000c101506 */
[----:B------:R-:W-:Y:S02]  /*644f0*/  LEA.HI.X.SX32 R5, R0, R2, 0x1, P6 ;  /* 0x0000000200057211 */ /* 0x000fe400030f0eff */
[----:B------:R-:W-:-:S03]  /*64500*/  IADD3 R0, R8, c[0x0][0x198], RZ ;  /* 0x0000660008007a10 */ /* 0x000fc60007ffe0ff */
[----:B------:R2:W-:Y:S01]  /*64510*/  @P1 STG.E.U16 [R4.64], R11 ;  /* 0x0000000b04001986 */ /* 0x0005e2000c101506 */
[----:B-1----:R-:W-:Y:S02]  /*64520*/  IADD3 R7, R28, 0x18b, RZ ;  /* 0x0000018b1c077810 */ /* 0x002fe40007ffe0ff */
[C---:B------:R-:W-:Y:S02]  /*64530*/  LEA R6, P6, R8.reuse, R3, 0x1 ;  /* 0x0000000308067211 */ /* 0x040fe400078c08ff */
[----:B------:R-:W-:Y:S02]  /*64540*/  ISETP.LT.AND P1, PT, R7, c[0x0][0x17c], !P0 ;  /* 0x00005f0007007a0c */ /* 0x000fe40004721270 */
[----:B------:R-:W-:Y:S02]  /*64550*/  LEA.HI.X.SX32 R7, R8, R2, 0x1, P6 ;  /* 0x0000000208077211 */ /* 0x000fe400030f0eff */
[----:B------:R-:W-:Y:S01]  /*64560*/  PRMT R8, R11, 0x7632, R8 ;  /* 0x000076320b087816 */ /* 0x000fe20000000008 */
[----:B0-----:R-:W-:Y:S01]  /*64570*/  STL [R1+0x84], R17 ;  /* 0x0000841101007387 */ /* 0x001fe20000100800 */
[----:B--2---:R-:W-:-:S03]  /*64580*/  IMAD.MOV.U32 R11, RZ, RZ, R16 ;  /* 0x000000ffff0b7224 */ /* 0x004fc600078e0010 */
[----:B------:R-:W-:Y:S04]  /*64590*/  STL.64 [R1+0x88], R18 ;  /* 0x0000881201007387 */ /* 0x000fe80000100a00 */
[----:B------:R-:W0:Y:S01]  /*645a0*/  LDS.128 R16, [R26+0x800] ;  /* 0x000800001a107984 */ /* 0x000e220000000c00 */
[----:B------:R-:W-:Y:S02]  /*645b0*/  IADD3 R10, R28, 0x187, RZ ;  /* 0x000001871c0a7810 */ /* 0x000fe40007ffe0ff */
[----:B------:R-:W-:Y:S01]  /*645c0*/  LEA R4, P6, R0, R3, 0x1 ;  /* 0x0000000300047211 */ /* 0x000fe200078c08ff */
[----:B------:R-:W-:Y:S01]  /*645d0*/  LDS.128 R24, [R26+0x1000] ;  /* 0x001000001a187984 */ /* 0x000fe20000000c00 */
[----:B------:R-:W-:Y:S02]  /*645e0*/  ISETP.LT.AND P5, PT, R10, c[0x0][0x17c], !P0 ;  /* 0x00005f000a007a0c */ /* 0x000fe400047a1270 */
[----:B------:R-:W-:-:S02]  /*645f0*/  IADD3 R9, R28, 0x18c, RZ ;  /* 0x0000018c1c097810 */ /* 0x000fc40007ffe0ff */
[----:B------:R-:W-:-:S09]  /*64600*/  LEA.HI.X.SX32 R5, R0, R2, 0x1, P6 ;  /* 0x0000000200057211 */ /* 0x000fd200030f0eff */
[----:B------:R-:W-:Y:S01]  /*64610*/  @P5 STG.E.U16 [R6.64], R8 ;  /* 0x0000000806005986 */ /* 0x000fe2000c101506 */
[----:B------:R-:W-:Y:S02]  /*64620*/  ISETP.LT.AND P5, PT, R9, c[0x0][0x17c], !P0 ;  /* 0x00005f0009007a0c */ /* 0x000fe400047a1270 */
[----:B------:R-:W-:Y:S01]  /*64630*/  PRMT R9, R14, 0x7632, R9 ;  /* 0x000076320e097816 */ /* 0x000fe20000000009 */
[----:B------:R1:W-:Y:S04]  /*64640*/  @P4 STG.E.U16 [R4.64], R14 ;  /* 0x0000000e04004986 */ /* 0x0003e8000c101506 */
[----:B0-----:R-:W-:Y:S01]  /*64650*/  STL [R1+0x4], R17 ;  /* 0x0000041101007387 */ /* 0x001fe20000100800 */
[----:B-1----:R-:W-:-:S03]  /*64660*/  IMAD.MOV.U32 R14, RZ, RZ, R16 ;  /* 0x000000ffff0e7224 */ /* 0x002fc600078e0010 */
[----:B------:R-:W-:Y:S04]  /*64670*/  STL.64 [R1+0x8], R18 ;  /* 0x0000081201007387 */ /* 0x000fe80000100a00 */
[----:B------:R-:W0:Y:S01]  /*64680*/  LDS.128 R16, [R29+0x1000] ;  /* 0x001000001d107984 */ /* 0x000e220000000c00 */
[----:B------:R-:W-:Y:S02]  /*64690*/  IADD3 R7, R0, c[0x0][0x198], RZ ;  /* 0x0000660000077a10 */ /* 0x000fe40007ffe0ff */
[C---:B------:R-:W-:Y:S02]  /*646a0*/  IADD3 R0, R28.reuse, 0x18d, RZ ;  /* 0x0000018d1c007810 */ /* 0x040fe40007ffe0ff */
[----:B------:R-:W-:Y:S02]  /*646b0*/  IADD3 R10, R28, 0x18a, RZ ;  /* 0x0000018a1c0a7810 */ /* 0x000fe40007ffe0ff */
[----:B------:R-:W-:-:S02]  /*646c0*/  LEA R6, P6, R7, R3, 0x1 ;  /* 0x0000000307067211 */ /* 0x000fc400078c08ff */
[----:B------:R-:W-:Y:S02]  /*646d0*/  ISETP.LT.AND P4, PT, R0, c[0x0][0x17c], !P0 ;  /* 0x00005f0000007a0c */ /* 0x000fe40004781270 */
[----:B------:R-:W-:Y:S02]  /*646e0*/  ISETP.LT.AND P2, PT, R10, c[0x0][0x17c], !P0 ;  /* 0x00005f000a007a0c */ /* 0x000fe40004741270 */
[C---:B------:R-:W-:Y:S02]  /*646f0*/  IADD3 R0, R7.reuse, c[0x0][0x198], RZ ;  /* 0x0000660007007a10 */ /* 0x040fe40007ffe0ff */
[-C--:B------:R-:W-:Y:S02]  /*64700*/  LEA.HI.X.SX32 R7, R7, R2.reuse, 0x1, P6 ;  /* 0x0000000207077211 */ /* 0x080fe400030f0eff */
[C---:B------:R-:W-:Y:S02]  /*64710*/  LEA R4, P6, R0.reuse, R3, 0x1 ;  /* 0x0000000300047211 */ /* 0x040fe400078c08ff */
[C---:B------:R-:W-:Y:S01]  /*64720*/  IADD3 R8, R0.reuse, c[0x0][0x198], RZ ;  /* 0x0000660000087a10 */ /* 0x040fe20007ffe0ff */
[----:B------:R1:W-:Y:S01]  /*64730*/  @P3 STG.E.U16 [R6.64], R9 ;  /* 0x0000000906003986 */ /* 0x0003e2000c101506 */
[----:B------:R-:W-:-:S02]  /*64740*/  LEA.HI.X.SX32 R5, R0, R2, 0x1, P6 ;  /* 0x0000000200057211 */ /* 0x000fc400030f0eff */
        /* <DEDUP_REMOVED lines=11> */
[----:B------:R-:W-:Y:S02]  /*64800*/  LEA R4, P6, R0, R3, 0x1 ;  /* 0x0000000300047211 */ /* 0x000fe400078c08ff */
[----:B------:R-:W-:Y:S02]  /*64810*/  IADD3 R9, R28, 0x190, RZ ;  /* 0x000001901c097810 */ /* 0x000fe40007ffe0ff */
[----:B------:R-:W-:Y:S01]  /*64820*/  LEA.HI.X.SX32 R5, R0, R2, 0x1, P6 ;  /* 0x0000000200057211 */ /* 0x000fe200030f0eff */
[----:B------:R-:W-:Y:S01]  /*64830*/  @P1 STG.E.U16 [R6.64], R8 ;  /* 0x0000000806001986 */ /* 0x000fe2000c101506 */
[----:B------:R-:W-:-:S02]  /*64840*/  ISETP.LT.AND P1, PT, R9, c[0x0][0x17c], !P0 ;  /* 0x00005f0009007a0c */ /* 0x000fc40004721270 */
[----:B------:R-:W-:Y:S01]  /*64850*/  PRMT R9, R11, 0x7632, R9 ;  /* 0x000076320b097816 */ /* 0x000fe20000000009 */
[----:B------:R1:W-:Y:S04]  /*64860*/  @P5 STG.E.U16 [R4.64], R11 ;  /* 0x0000000b04005986 */ /* 0x0003e8000c101506 */
[----:B0-----:R-:W-:Y:S01]  /*64870*/  STL [R1+0x34], R17 ;  /* 0x0000341101007387 */ /* 0x001fe20000100800 */
[----:B-1----:R-:W-:-:S03]  /*64880*/  IMAD.MOV.U32 R11, RZ, RZ, R16 ;  /* 0x000000ffff0b7224 */ /* 0x002fc600078e0010 */
[----:B------:R-:W-:Y:S04]  /*64890*/  STL.64 [R1+0x38], R18 ;  /* 0x0000381201007387 */ /* 0x000fe80000100a00 */
[----:B------:R-:W0:Y:S04]  /*648a0*/  LDS.128 R16, [R23+0x1000] ;  /* 0x0010000017107984 */ /* 0x000e280000000c00 */
[----:B0-----:R0:W-:Y:S04]  /*648b0*/  STL [R1+0x14], R17 ;  /* 0x0000141101007387 */ /* 0x0011e80000100800 */
[----:B------:R-:W-:Y:S04]  /*648c0*/  STL.64 [R1+0x18], R18 ;  /* 0x0000181201007387 */ /* 0x000fe80000100a00 */
[----:B0-----:R-:W2:Y:S01]  /*648d0*/  LDL.LU R17, [R1+0x17a4] ;  /* 0x0017a40001117983 */ /* 0x001ea20000300800 */
[----:B------:R-:W-:-:S02]  /*648e0*/  IADD3 R6, R0, c[0x0][0x198], RZ ;  /* 0x0000660000067a10 */ /* 0x000fc40007ffe0ff */
[C---:B------:R-:W-:Y:S02]  /*648f0*/  IADD3 R0, R28.reuse, 0x191, RZ ;  /* 0x000001911c007810 */ /* 0x040fe40007ffe0ff */
[----:B------:R-:W-:Y:S02]  /*64900*/  IADD3 R10, R28, 0x18e, RZ ;  /* 0x0000018e1c0a7810 */ /* 0x000fe40007ffe0ff */
[----:B------:R-:W-:Y:S02]  /*64910*/  LEA R4, P6, R6, R3, 0x1 ;  /* 0x0000000306047211 */ /* 0x000fe400078c08ff */
[----:B------:R-:W-:Y:S02]  /*64920*/  ISETP.LT.AND P5, PT, R0, c[0x0][0x17c], !P0 ;  /* 0x00005f0000007a0c */ /* 0x000fe400047a1270 */
[----:B------:R-:W-:Y:S02]  /*64930*/  ISETP.LT.AND P3, PT, R10, c[0x0][0x17c], !P0 ;  /* 0x00005f000a007a0c */ /* 0x000fe40004761270 */
[----:B------:R-:W-:-:S02]  /*64940*/  IADD3 R0, R6, c[0x0][0x198], RZ ;  /* 0x0000660006007a10 */ /* 0x000fc40007ffe0ff */
[-C--:B------:R-:W-:Y:S02]  /*64950*/  LEA.HI.X.SX32 R5, R6, R2.reuse, 0x1, P6 ;  /* 0x0000000206057211 */ /* 0x080fe400030f0eff */
[C---:B------:R-:W-:Y:S02]  /*64960*/  LEA R6, P6, R0.reuse, R3, 0x1 ;  /* 0x0000000300067211 */ /* 0x040fe400078c08ff */
[C---:B------:R-:W-:Y:S01]  /*64970*/  IADD3 R8, R0.reuse, c[0x0][0x198], RZ ;  /* 0x0000660000087a10 */ /* 0x040fe20007ffe0ff */
[----:B------:R0:W-:Y:S01]  /*64980*/  @P4 STG.E.U16 [R4.64], R9 ;  /* 0x0000000904004986 */ /* 0x0001e2000c101506 */
[----:B------:R-:W-:Y:S02]  /*64990*/  LEA.HI.X.SX32 R7, R0, R2, 0x1, P6 ;  /* 0x0000000200077211 */ /* 0x000fe400030f0eff */
[----:B------:R-:W-:-:S03]  /*649a0*/  IADD3 R0, R8, c[0x0][0x198], RZ ;  /* 0x0000660008007a10 */ /* 0x000fc60007ffe0ff */
[----:B------:R1:W-:Y:S01]  /*649b0*/  @P3 STG.E.U16 [R6.64], R14 ;  /* 0x0000000e06003986 */ /* 0x0003e2000c101506 */
[----:B0-----:R-:W-:Y:S02]  /*649c0*/  IADD3 R5, R28, 0x193, RZ ;  /* 0x000001931c057810 */ /* 0x001fe40007ffe0ff */
[CC--:B------:R-:W-:Y:S02]  /*649d0*/  LEA R4, P6, R8.reuse, R3.reuse, 0x1 ;  /* 0x0000000308047211 */ /* 0x0c0fe400078c08ff */
[----:B------:R-:W-:Y:S02]  /*649e0*/  ISETP.LT.AND P3, PT, R5, c[0x0][0x17c], !P0 ;  /* 0x00005f0005007a0c */ /* 0x000fe40004761270 */
[----:B------:R-:W-:Y:S02]  /*649f0*/  LEA.HI.X.SX32 R5, R8, R2, 0x1, P6 ;  /* 0x0000000208057211 */ /* 0x000fe400030f0eff */
[----:B------:R-:W-:Y:S02]  /*64a00*/  PRMT R8, R14, 0x7632, R8 ;  /* 0x000076320e087816 */ /* 0x000fe40000000008 */
[----:B-1----:R-:W-:-:S03]  /*64a10*/  LEA R6, P6, R0, R3, 0x1 ;  /* 0x0000000300067211 */ /* 0x002fc600078c08ff */
[----:B------:R0:W-:Y:S01]  /*64a20*/  @P2 STG.E.U16 [R4.64], R8 ;  /* 0x0000000804002986 */ /* 0x0001e2000c101506 */
[----:B------:R-:W-:Y:S02]  /*64a30*/  LEA.HI.X.SX32 R7, R0, R2, 0x1, P6 ;  /* 0x0000000200077211 */ /* 0x000fe400030f0eff */
[----:B------:R-:W-:-:S03]  /*64a40*/  IADD3 R10, R28, 0x192, RZ ;  /* 0x000001921c0a7810 */ /* 0x000fc60007ffe0ff */
[----:B------:R1:W-:Y:S01]  /*64a50*/  @P1 STG.E.U16 [R6.64], R13 ;  /* 0x0000000d06001986 */ /* 0x0003e2000c101506 */
[----:B0-----:R-:W-:Y:S02]  /*64a60*/  IADD3 R4, R0, c[0x0][0x198], RZ ;  /* 0x0000660000047a10 */ /* 0x001fe40007ffe0ff */
[C---:B------:R-:W-:Y:S02]  /*64a70*/  IADD3 R0, R28.reuse, 0x195, RZ ;  /* 0x000001951c007810 */ /* 0x040fe40007ffe0ff */
[----:B------:R-:W-:Y:S02]  /*64a80*/  IADD3 R9, R28, 0x194, RZ ;  /* 0x000001941c097810 */ /* 0x000fe40007ffe0ff */
[----:B-1----:R-:W-:Y:S02]  /*64a90*/  LEA R6, P6, R4, R3, 0x1 ;  /* 0x0000000304067211 */ /* 0x002fe400078c08ff */
[----:B------:R-:W-:Y:S02]  /*64aa0*/  ISETP.LT.AND P1, PT, R0, c[0x0][0x17c], !P0 ;  /* 0x00005f0000007a0c */ /* 0x000fe40004721270 */
[----:B------:R-:W-:-:S02]  /*64ab0*/  IADD3 R0, R4, c[0x0][0x198], RZ ;  /* 0x0000660004007a10 */ /* 0x000fc40007ffe0ff */
[----:B------:R-:W-:Y:S02]  /*64ac0*/  PRMT R8, R13, 0x7632, R8 ;  /* 0x000076320d087816 */ /* 0x000fe40000000008 */
[-C--:B------:R-:W-:Y:S02]  /*64ad0*/  LEA.HI.X.SX32 R7, R4, R2.reuse, 0x1, P6 ;  /* 0x0000000204077211 */ /* 0x080fe400030f0eff */
[----:B------:R-:W-:Y:S02]  /*64ae0*/  ISETP.LT.AND P4, PT, R10, c[0x0][0x17c], !P0 ;  /* 0x00005f000a007a0c */ /* 0x000fe40004781270 */
[----:B------:R-:W-:Y:S02]  /*64af0*/  ISETP.LT.AND P2, PT, R9, c[0x0][0x17c], !P0 ;  /* 0x00005f0009007a0c */ /* 0x000fe40004741270 */
[C---:B------:R-:W-:Y:S02]  /*64b00*/  LEA R4, P6, R0.reuse, R3, 0x1 ;  /* 0x0000000300047211 */ /* 0x040fe400078c08ff */
[C---:B------:R-:W-:Y:S01]  /*64b10*/  IADD3 R9, R0.reuse, c[0x0][0x198], RZ ;  /* 0x0000660000097a10 */ /* 0x040fe20007ffe0ff */
[----:B------:R0:W-:Y:S01]  /*64b20*/  @P5 STG.E.U16 [R6.64], R8 ;  /* 0x0000000806005986 */ /* 0x0001e2000c101506 */
[----:B------:R-:W-:-:S02]  /*64b30*/  LEA.HI.X.SX32 R5, R0, R2, 0x1, P6 ;  /* 0x0000000200057211 */ /* 0x000fc400030f0eff */
[----:B------:R-:W-:Y:S02]  /*64b40*/  IADD3 R10, R28, 0x196, RZ ;  /* 0x000001961c0a7810 */ /* 0x000fe40007ffe0ff */
[C---:B------:R-:W-:Y:S02]  /*64b50*/  IADD3 R0, R9.reuse, c[0x0][0x198], RZ ;  /* 0x0000660009007a10 */ /* 0x040fe40007ffe0ff */
[----:B------:R-:W-:Y:S02]  /*64b60*/  ISETP.LT.AND P5, PT, R10, c[0x0][0x17c], !P0 ;  /* 0x00005f000a007a0c */ /* 0x000fe400047a1270 */
[----:B0-----:R-:W-:Y:S02]  /*64b70*/  LEA R8, P6, R9, R3, 0x1 ;  /* 0x0000000309087211 */ /* 0x001fe400078c08ff */
[----:B------:R-:W-:Y:S02]  /*64b80*/  PRMT R12, R11, 0x7632, R12 ;  /* 0x000076320b0c7816 */ /* 0x000fe4000000000c */
[----:B------:R-:W-:-:S02]  /*64b90*/  LEA.HI.X.SX32 R9, R9, R2, 0x1, P6 ;  /* 0x0000000209097211 */ /* 0x000fc400030f0eff */
[CC--:B------:R-:W-:Y:S01]  /*64ba0*/  LEA R10, P6, R0.reuse, R3.reuse, 0x1 ;  /* 0x00000003000a7211 */ /* 0x0c0fe200078c08ff */
[----:B------:R0:W-:Y:S04]  /*64bb0*/  @P4 STG.E.U16 [R4.64], R11 ;  /* 0x0000000b04004986 */ /* 0x0001e8000c101506 */
[----:B------:R1:W-:Y:S01]  /*64bc0*/  @P3 STG.E.U16 [R8.64], R12 ;  /* 0x0000000c08003986 */ /* 0x0003e2000c101506 */
[C---:B0-----:R-:W-:Y:S02]  /*64bd0*/  LEA.HI.X.SX32 R11, R0.reuse, R2, 0x1, P6 ;  /* 0x00000002000b7211 */ /* 0x041fe400030f0eff */
[----:B-1----:R-:W-:Y:S02]  /*64be0*/  IADD3 R8, R0, c[0x0][0x198], RZ ;  /* 0x0000660000087a10 */ /* 0x002fe40007ffe0ff */
[----:B------:R-:W-:Y:S01]  /*64bf0*/  IADD3 R0, R28, 0x199, RZ ;  /* 0x000001991c007810 */ /* 0x000fe20007ffe0ff */
[----:B------:R-:W-:Y:S01]  /*64c00*/  @P2 STG.E.U16 [R10.64], R16 ;  /* 0x000000100a002986 */ /* 0x000fe2000c101506 */
[----:B------:R-:W-:-:S02]  /*64c10*/  LEA R14, P6, R8, R3, 0x1 ;  /* 0x00000003080e7211 */ /* 0x000fc400078c08ff */
[----:B------:R-:W-:Y:S02]  /*64c20*/  ISETP.LT.AND P2, PT, R0, c[0x0][0x17c], !P0 ;  /* 0x00005f0000007a0c */ /* 0x000fe40004741270 */
[----:B------:R-:W-:Y:S02]  /*64c30*/  IADD3 R0, R8, c[0x0][0x198], RZ ;  /* 0x0000660008007a10 */ /* 0x000fe40007ffe0ff */
[----:B------:R-:W-:Y:S02]  /*64c40*/  IADD3 R13, R28, 0x198, RZ ;  /* 0x000001981c0d7810 */ /* 0x000fe40007ffe0ff */
[----:B------:R-:W-:Y:S02]  /*64c50*/  LEA.HI.X.SX32 R15, R8, R2, 0x1, P6 ;  /* 0x00000002080f7211 */ /* 0x000fe400030f0eff */
[----:B------:R-:W-:Y:S01]  /*64c60*/  LEA R12, P6, R0, R3, 0x1 ;  /* 0x00000003000c7211 */ /* 0x000fe200078c08ff */
[----:B------:R-:W-:Y:S01]  /*64c70*/  LDS.128 R8, [R22+0x1800] ;  /* 0x0018000016087984 */ /* 0x000fe20000000c00 */
[----:B------:R-:W-:-:S02]  /*64c80*/  ISETP.LT.AND P3, PT, R13, c[0x0][0x17c], !P0 ;  /* 0x00005f000d007a0c */ /* 0x000fc40004761270 */
[----:B------:R-:W-:Y:S02]  /*64c90*/  LEA.HI.X.SX32 R13, R0, R2, 0x1, P6 ;  /* 0x00000002000d7211 */ /* 0x000fe400030f0eff */
[----:B------:R-:W-:-:S04]  /*64ca0*/  IADD3 R6, R28, 0x197, RZ ;  /* 0x000001971c067810 */ /* 0x000fc80007ffe0ff */
[----:B------:R-:W-:Y:S02]  /*64cb0*/  ISETP.LT.AND P4, PT, R6, c[0x0][0x17c], !P0 ;  /* 0x00005f0006007a0c */ /* 0x000fe40004781270 */
[----:B------:R-:W0:Y:S01]  /*64cc0*/  LDS.128 R4, [R29+0x1800] ;  /* 0x001800001d047984 */ /* 0x000e220000000c00 */
[----:B------:R-:W-:Y:S02]  /*64cd0*/  IADD3 R18, R28, 0x19a, RZ ;  /* 0x0000019a1c127810 */ /* 0x000fe40007ffe0ff */
[----:B--2---:R-:W-:-:S05]  /*64ce0*/  PRMT R17, R16, 0x7632, R17 ;  /* 0x0000763210117816 */ /* 0x004fca0000000011 */
[----:B------:R1:W-:Y:S04]  /*64cf0*/  @P1 STG.E.U16 [R14.64], R17 ;  /* 0x000000110e001986 */ /* 0x0003e8000c101506 */
[----:B------:R-:W-:Y:S01]  /*64d00*/  @P5 STG.E.U16 [R12.64], R24 ;  /* 0x000000180c005986 */ /* 0x000fe2000c101506 */
[----:B-1----:R-:W-:-:S04]  /*64d10*/  IADD3 R14, R28, 0x19b, RZ ;  /* 0x0000019b1c0e7810 */ /* 0x002fc80007ffe0ff */
[----:B------:R-:W-:Y:S02]  /*64d20*/  ISETP.LT.AND P5, PT, R14, c[0x0][0x17c], !P0 ;  /* 0x00005f000e007a0c */ /* 0x000fe400047a1270 */
[----:B------:R1:W2:Y:S04]  /*64d30*/  LDS.128 R12, [R23+0x1800] ;  /* 0x00180000170c7984 */ /* 0x0002a80000000c00 */
[----:B-1----:R-:W1:Y:S01]  /*64d40*/  S2R R23, SR_TID.X ;  /* 0x0000000000177919 */ /* 0x002e620000002100 */
[----:B------:R-:W-:Y:S02]  /*64d50*/  IADD3 R16, R0, c[0x0][0x198], RZ ;  /* 0x0000660000107a10 */ /* 0x000fe40007ffe0ff */
[----:B------:R-:W-:Y:S02]  /*64d60*/  ISETP.LT.AND P1, PT, R18, c[0x0][0x17c], !P0 ;  /* 0x00005f0012007a0c */ /* 0x000fe40004721270 */
[----:B------:R-:W-:-:S02]  /*64d70*/  LEA R18, P6, R16, R3, 0x1 ;  /* 0x0000000310127211 */ /* 0x000fc400078c08ff */
[C---:B------:R-:W-:Y:S02]  /*64d80*/  IADD3 R0, R16.reuse, c[0x0][0x198], RZ ;  /* 0x0000660010007a10 */ /* 0x040fe40007ffe0ff */
[-C--:B------:R-:W-:Y:S02]  /*64d90*/  LEA.HI.X.SX32 R19, R16, R2.reuse, 0x1, P6 ;  /* 0x0000000210137211 */ /* 0x080fe400030f0eff */
[----:B------:R-:W-:Y:S02]  /*64da0*/  LEA R16, P6, R0, R3, 0x1 ;  /* 0x0000000300107211 */ /* 0x000fe400078c08ff */
[----:B------:R-:W-:Y:S02]  /*64db0*/  PRMT R24, R24, 0x7632, R24 ;  /* 0x0000763218187816 */ /* 0x000fe40000000018 */
[----:B------:R-:W-:Y:S01]  /*64dc0*/  LEA.HI.X.SX32 R17, R0, R2, 0x1, P6 ;  /* 0x0000000200117211 */ /* 0x000fe200030f0eff */
[C---:B-1----:R-:W-:Y:S01]  /*64dd0*/  IMAD.SHL.U32 R29, R23.reuse, 0x1000, RZ ;  /* 0x00001000171d7824 */ /* 0x042fe200078e00ff */
[----:B------:R-:W-:-:S04]  /*64de0*/  LOP3.LUT R21, R23, 0x7f, RZ, 0xc0, !PT ;  /* 0x0000007f17157812 */ /* 0x000fc800078ec0ff */
[----:B------:R-:W-:Y:S02]  /*64df0*/  LOP3.LUT R29, R29, 0x6000, RZ, 0xc0, !PT ;  /* 0x000060001d1d7812 */ /* 0x000fe400078ec0ff */
[----:B------:R-:W-:-:S03]  /*64e00*/  IADD3 R0, R0, c[0x0][0x198], RZ ;  /* 0x0000660000007a10 */ /* 0x000fc60007ffe0ff */
[----:B------:R-:W-:Y:S01]  /*64e10*/  IMAD R29, R21, 0x10, R29 ;  /* 0x00000010151d7824 */ /* 0x000fe200078e021d */
[C---:B------:R-:W-:Y:S01]  /*64e20*/  LEA R22, P6, R0.reuse, R3, 0x1 ;  /* 0x0000000300167211 */ /* 0x040fe200078c08ff */
[----:B------:R1:W-:Y:S03]  /*64e30*/  @P4 STG.E.U16 [R18.64], R24 ;  /* 0x0000001812004986 */ /* 0x0003e6000c101506 */
[----:B------:R-:W-:Y:S02]  /*64e40*/  LOP3.LUT R29, R29, 0x60, RZ, 0x3c, !PT ;  /* 0x000000601d1d7812 */ /* 0x000fe400078e3cff */
[----:B------:R-:W-:Y:S01]  /*64e50*/  LEA.HI.X.SX32 R23, R0, R2, 0x1, P6 ;  /* 0x0000000200177211 */ /* 0x000fe200030f0eff */
[----:B0-----:R-:W-:Y:S01]  /*64e60*/  @P3 STG.E.U16 [R16.64], R4 ;  /* 0x0000000410003986 */ /* 0x001fe2000c101506 */
[----:B-1----:R-:W-:Y:S02]  /*64e70*/  IADD3 R18, R28, 0x19d, RZ ;  /* 0x0000019d1c127810 */ /* 0x002fe40007ffe0ff */
[----:B------:R-:W-:-:S02]  /*64e80*/  PRMT R24, R4, 0x7632, R24 ;  /* 0x0000763204187816 */ /* 0x000fc40000000018 */
[----:B------:R-:W-:Y:S02]  /*64e90*/  ISETP.LT.AND P3, PT, R18, c[0x0][0x17c], !P0 ;  /* 0x00005f0012007a0c */ /* 0x000fe40004761270 */
[----:B------:R0:W1:Y:S04]  /*64ea0*/  LDS.128 R16, [R29+0x1800] ;  /* 0x001800001d107984 */ /* 0x0000680000000c00 */
[----:B------:R3:W-:Y:S04]  /*64eb0*/  @P2 STG.E.U16 [R22.64], R24 ;  /* 0x0000001816002986 */ /* 0x0007e8000c101506 */
[----:B0-----:R-:W4:Y:S04]  /*64ec0*/  LDL.LU R29, [R1+0x54] ;  /* 0x00005400011d7983 */ /* 0x001f280000300800 */
[----:B---3--:R-:W3:Y:S01]  /*64ed0*/  LDL.LU R24, [R1+0x44] ;  /* 0x0000440001187983 */ /* 0x008ee20000300800 */
[----:B------:R-:W-:-:S02]  /*64ee0*/  IADD3 R20, R28, 0x19c, RZ ;  /* 0x0000019c1c147810 */ /* 0x000fc40007ffe0ff */
[----:B------:R-:W-:Y:S02]  /*64ef0*/  IADD3 R21, R0, c[0x0][0x198], RZ ;  /* 0x0000660000157a10 */ /* 0x000fe40007ffe0ff */
[----:B------:R-:W-:Y:S02]  /*64f00*/  ISETP.LT.AND P4, PT, R20, c[0x0][0x17c], !P0 ;  /* 0x00005f0014007a0c */ /* 0x000fe40004781270 */
[C---:B------:R-:W-:Y:S02]  /*64f10*/  LEA R20, P6, R21.reuse, R3, 0x1 ;  /* 0x0000000315147211 */ /* 0x040fe400078c08ff */
[C---:B------:R-:W-:Y:S02]  /*64f20*/  IADD3 R0, R21.reuse, c[0x0][0x198], RZ ;  /* 0x0000660015007a10 */ /* 0x040fe40007ffe0ff */
[----:B------:R-:W-:Y:S02]  /*64f30*/  LEA.HI.X.SX32 R21, R21, R2, 0x1, P6 ;  /* 0x0000000215157211 */ /* 0x000fe400030f0eff */
[----:B------:R-:W-:-:S02]  /*64f40*/  IADD3 R4, R28, 0x19e, RZ ;  /* 0x0000019e1c047810 */ /* 0x000fc40007ffe0ff */
[----:B------:R-:W-:Y:S01]  /*64f50*/  LEA R22, P6, R0, R3, 0x1 ;  /* 0x0000000300167211 */ /* 0x000fe200078c08ff */
[----:B------:R0:W-:Y:S01]  /*64f60*/  @P1 STG.E.U16 [R20.64], R8 ;  /* 0x0000000814001986 */ /* 0x0001e2000c101506 */
[----:B------:R-:W-:Y:S02]  /*64f70*/  ISETP.LT.AND P2, PT, R4, c[0x0][0x17c], !P0 ;  /* 0x00005f0004007a0c */ /* 0x000fe40004741270 */
[C---:B------:R-:W-:Y:S02]  /*64f80*/  LEA.HI.X.SX32 R23, R0.reuse, R2, 0x1, P6 ;  /* 0x0000000200177211 */ /* 0x040fe400030f0eff */
[----:B------:R-:W-:Y:S02]  /*64f90*/  IADD3 R4, R0, c[0x0][0x198], RZ ;  /* 0x0000660000047a10 */ /* 0x000fe40007ffe0ff */
[----:B0-----:R-:W-:Y:S02]  /*64fa0*/  IADD3 R20, R28, 0x19f, RZ ;  /* 0x0000019f1c147810 */ /* 0x001fe40007ffe0ff */
[----:B------:R-:W-:-:S02]  /*64fb0*/  PRMT R8, R8, 0x7632, R8 ;  /* 0x0000763208087816 */ /* 0x000fc40000000008 */
[----:B------:R-:W-:Y:S02]  /*64fc0*/  ISETP.LT.AND P1, PT, R20, c[0x0][0x17c], !P0 ;  /* 0x00005f0014007a0c */ /* 0x000fe40004721270 */
[----:B------:R-:W-:Y:S01]  /*64fd0*/  LEA R20, P6, R4, R3, 0x1 ;  /* 0x0000000304147211 */ /* 0x000fe200078c08ff */
[----:B------:R0:W-:Y:S01]  /*64fe0*/  @P5 STG.E.U16 [R22.64], R8 ;  /* 0x0000000816005986 */ /* 0x0001e2000c101506 */
[----:B------:R-:W-:Y:S02]  /*64ff0*/  IADD3 R0, R28, 0x1a0, RZ ;  /* 0x000001a01c007810 */ /* 0x000fe40007ffe0ff */
[----:B------:R-:W-:Y:S02]  /*65000*/  LEA.HI.X.SX32 R21, R4, R2, 0x1, P6 ;  /* 0x0000000204157211 */ /* 0x000fe400030f0eff */
[----:B------:R-:W-:Y:S02]  /*65010*/  ISETP.LT.AND P5, PT, R0, c[0x0][0x17c], !P0 ;  /* 0x00005f0000007a0c */ /* 0x000fe400047a1270 */
[----:B0-----:R-:W-:-:S02]  /*65020*/  IADD3 R8, R4, c[0x0][0x198], RZ ;  /* 0x0000660004087a10 */ /* 0x001fc40007ffe0ff */
[----:B------:R-:W-:Y:S02]  /*65030*/  IADD3 R4, R28, 0x1a1, RZ ;  /* 0x000001a11c047810 */ /* 0x000fe40007ffe0ff */
[C---:B------:R-:W-:Y:S02]  /*65040*/  LEA R22, P6, R8.reuse, R3, 0x1 ;  /* 0x0000000308167211 */ /* 0x040fe400078c08ff */
[C---:B------:R-:W-:Y:S01]  /*65050*/  IADD3 R0, R8.reuse, c[0x0][0x198], RZ ;  /* 0x0000660008007a10 */ /* 0x040fe20007ffe0ff */
[----:B--2---:R0:W-:Y:S01]  /*65060*/  @P4 STG.E.U16 [R20.64], R12 ;  /* 0x0000000c14004986 */ /* 0x0041e2000c101506 */
[----:B------:R-:W-:Y:S02]  /*65070*/  LEA.HI.X.SX32 R23, R8, R2, 0x1, P6 ;  /* 0x0000000208177211 */ /* 0x000fe400030f0eff */
[----:B------:R-:W-:Y:S02]  /*65080*/  ISETP.LT.AND P4, PT, R4, c[0x0][0x17c], !P0 ;  /* 0x00005f0004007a0c */ /* 0x000fe40004781270 */
[----:B------:R-:W-:-:S02]  /*65090*/  IADD3 R4, R0, c[0x0][0x198], RZ ;  /* 0x0000660000047a10 */ /* 0x000fc40007ffe0ff */
[----:B0-----:R-:W-:Y:S02]  /*650a0*/  LEA R20, P6, R0, R3, 0x1 ;  /* 0x0000000300147211 */ /* 0x001fe400078c08ff */
[----:B------:R-:W-:Y:S02]  /*650b0*/  PRMT R12, R12, 0x7632, R12 ;  /* 0x000076320c0c7816 */ /* 0x000fe4000000000c */
[----:B------:R-:W-:-:S03]  /*650c0*/  LEA.HI.X.SX32 R21, R0, R2, 0x1, P6 ;  /* 0x0000000200157211 */ /* 0x000fc600030f0eff */
[----:B------:R0:W-:Y:S04]  /*650d0*/  @P3 STG.E.U16 [R22.64], R12 ;  /* 0x0000000c16003986 */ /* 0x0001e8000c101506 */
[----:B-1----:R1:W-:Y:S01]  /*650e0*/  @P2 STG.E.U16 [R20.64], R16 ;  /* 0x0000001014002986 */ /* 0x0023e2000c101506 */
[C---:B------:R-:W-:Y:S02]  /*650f0*/  IADD3 R0, R4.reuse, c[0x0][0x198], RZ ;  /* 0x0000660004007a10 */ /* 0x040fe40007ffe0ff */
[----:B0-----:R-:W-:-:S04]  /*65100*/  LEA R22, P6, R4, R3, 0x1 ;  /* 0x0000000304167211 */ /* 0x001fc800078c08ff */
[----:B------:R-:W-:Y:S02]  /*65110*/  LEA.HI.X.SX32 R23, R4, R2, 0x1, P6 ;  /* 0x0000000204177211 */ /* 0x000fe400030f0eff */
[----:B-1----:R-:W-:Y:S02]  /*65120*/  PRMT R16, R16, 0x7632, R16 ;  /* 0x0000763210107816 */ /* 0x002fe40000000010 */
[----:B------:R-:W-:-:S03]  /*65130*/  LEA R20, P6, R0, R3, 0x1 ;  /* 0x0000000300147211 */ /* 0x000fc600078c08ff */
[----:B------:R0:W-:Y:S01]  /*65140*/  @P1 STG.E.U16 [R22.64], R16 ;  /* 0x0000001016001986 */ /* 0x0001e2000c101506 */
[C---:B------:R-:W-:Y:S02]  /*65150*/  IADD3 R4, R0.reuse, c[0x0][0x198], RZ ;  /* 0x0000660000047a10 */ /* 0x040fe40007ffe0ff */
[----:B------:R-:W-:Y:S02]  /*65160*/  LEA.HI.X.SX32 R21, R0, R2, 0x1, P6 ;  /* 0x0000000200157211 */ /* 0x000fe400030f0eff */
[----:B------:R-:W-:Y:S01]  /*65170*/  IADD3 R8, R28, 0x1a2, RZ ;  /* 0x000001a21c087810 */ /* 0x000fe20007ffe0ff */
[----:B0-----:R-:W2:Y:S01]  /*65180*/  LDL.LU R16, [R1+0x24] ;  /* 0x0000240001107983 */ /* 0x001ea20000300800 */
[C---:B------:R-:W-:Y:S02]  /*65190*/  LEA R22, P6, R4.reuse, R3, 0x1 ;  /* 0x0000000304167211 */ /* 0x040fe400078c08ff */
[----:B------:R-:W-:Y:S02]  /*651a0*/  IADD3 R0, R4, c[0x0][0x198], RZ ;  /* 0x0000660004007a10 */ /* 0x000fe40007ffe0ff */
[----:B------:R-:W-:-:S02]  /*651b0*/  ISETP.LT.AND P3, PT, R8, c[0x0][0x17c], !P0 ;  /* 0x00005f0008007a0c */ /* 0x000fc40004761270 */
[----:B------:R-:W-:Y:S02]  /*651c0*/  LEA.HI.X.SX32 R23, R4, R2, 0x1, P6 ;  /* 0x0000000204177211 */ /* 0x000fe400030f0eff */
[----:B------:R-:W-:Y:S01]  /*651d0*/  IADD3 R4, R0, c[0x0][0x198], RZ ;  /* 0x0000660000047a10 */ /* 0x000fe20007ffe0ff */
[----:B---3--:R0:W-:Y:S01]  /*651e0*/  @P5 STG.E.U16 [R20.64], R24 ;  /* 0x0000001814005986 */ /* 0x0081e2000c101506 */
[----:B------:R-:W-:-:S03]  /*651f0*/  PRMT R12, R24, 0x7632, R12 ;  /* 0x00007632180c7816 */ /* 0x000fc6000000000c */
[----:B0-----:R-:W3:Y:S01]  /*65200*/  LDL.LU R24, [R1+0x74] ;  /* 0x0000740001187983 */ /* 0x001ee20000300800 */
[----:B------:R-:W-:-:S03]  /*65210*/  LEA R20, P6, R0, R3, 0x1 ;  /* 0x0000000300147211 */ /* 0x000fc600078c08ff */
[----:B------:R0:W-:Y:S01]  /*65220*/  @P4 STG.E.U16 [R22.64], R12 ;  /* 0x0000000c16004986 */ /* 0x0001e2000c101506 */
[----:B------:R-:W-:Y:S02]  /*65230*/  LEA.HI.X.SX32 R21, R0, R2, 0x1, P6 ;  /* 0x0000000200157211 */ /* 0x000fe400030f0eff */
[----:B------:R-:W-:-:S03]  /*65240*/  IADD3 R0, R4, c[0x0][0x198], RZ ;  /* 0x0000660004007a10 */ /* 0x000fc60007ffe0ff */
[----:B----4-:R1:W-:Y:S01]  /*65250*/  @P3 STG.E.U16 [R20.64], R29 ;  /* 0x0000001d14003986 */ /* 0x0103e2000c101506 */
[----:B0-----:R-:W-:-:S04]  /*65260*/  LEA R22, P6, R4, R3, 0x1 ;  /* 0x0000000304167211 */ /* 0x001fc800078c08ff */
[----:B------:R-:W-:Y:S02]  /*65270*/  LEA.HI.X.SX32 R23, R4, R2, 0x1, P6 ;  /* 0x0000000204177211 */ /* 0x000fe400030f0eff */
[----:B------:R-:W-:Y:S02]  /*65280*/  PRMT R4, R29, 0x7632, R4 ;  /* 0x000076321d047816 */ /* 0x000fe40000000004 */
[----:B-1----:R-:W4:Y:S01]  /*65290*/  LDL.LU R29, [R1+0xa4] ;  /* 0x0000a400011d7983 */ /* 0x002f220000300800 */
[----:B------:R-:W-:-:S04]  /*652a0*/  IADD3 R8, R28, 0x1a3, RZ ;  /* 0x000001a31c087810 */ /* 0x000fc80007ffe0ff */
[----:B------:R-:W-:Y:S02]  /*652b0*/  ISETP.LT.AND P2, PT, R8, c[0x0][0x17c], !P0 ;  /* 0x00005f0008007a0c */ /* 0x000fe40004741270 */
[----:B------:R-:W-:-:S04]  /*652c0*/  IADD3 R8, R28, 0x1a4, RZ ;  /* 0x000001a41c087810 */ /* 0x000fc80007ffe0ff */
[----:B------:R-:W-:Y:S02]  /*652d0*/  ISETP.LT.AND P1, PT, R8, c[0x0][0x17c], !P0 ;  /* 0x00005f0008007a0c */ /* 0x000fe40004721270 */
[----:B------:R-:W-:Y:S02]  /*652e0*/  IADD3 R8, R28, 0x1a5, RZ ;  /* 0x000001a51c087810 */ /* 0x000fe40007ffe0ff */
[----:B------:R-:W-:Y:S02]  /*652f0*/  LEA R20, P6, R0, R3, 0x1 ;  /* 0x0000000300147211 */ /* 0x000fe400078c08ff */
[----:B------:R-:W-:Y:S01]  /*65300*/  ISETP.LT.AND P5, PT, R8, c[0x0][0x17c], !P0 ;  /* 0x00005f0008007a0c */ /* 0x000fe200047a1270 */
[----:B------:R0:W-:Y:S01]  /*65310*/  @P2 STG.E.U16 [R22.64], R4 ;  /* 0x0000000416002986 */ /* 0x0001e2000c101506 */
[----:B------:R-:W-:Y:S02]  /*65320*/  IADD3 R8, R28, 0x1a6, RZ ;  /* 0x000001a61c087810 */ /* 0x000fe40007ffe0ff */
[----:B------:R-:W-:-:S02]  /*65330*/  LEA.HI.X.SX32 R21, R0, R2, 0x1, P6 ;  /* 0x0000000200157211 */ /* 0x000fc400030f0eff */
[----:B------:R-:W-:Y:S02]  /*65340*/  ISETP.LT.AND P4, PT, R8, c[0x0][0x17c], !P0 ;  /* 0x00005f0008007a0c */ /* 0x000fe40004781270 */
[----:B0-----:R-:W-:-:S04]  /*65350*/  IADD3 R4, R0, c[0x0][0x198], RZ ;  /* 0x0000660000047a10 */ /* 0x001fc80007ffe0ff */
[C---:B------:R-:W-:Y:S02]  /*65360*/  LEA R22, P6, R4.reuse, R3, 0x1 ;  /* 0x0000000304167211 */ /* 0x040fe400078c08ff */
[C---:B------:R-:W-:Y:S02]  /*65370*/  IADD3 R0, R4.reuse, c[0x0][0x198], RZ ;  /* 0x0000660004007a10 */ /* 0x040fe40007ffe0ff */
[----:B------:R-:W-:Y:S02]  /*65380*/  LEA.HI.X.SX32 R23, R4, R2, 0x1, P6 ;  /* 0x0000000204177211 */ /* 0x000fe400030f0eff */
[----:B------:R-:W-:Y:S02]  /*65390*/  IADD3 R4, R0, c[0x0][0x198], RZ ;  /* 0x0000660000047a10 */ /* 0x000fe40007ffe0ff */
[----:B------:R-:W-:-:S04]  /*653a0*/  IADD3 R8, R28, 0x1a7, RZ ;  /* 0x000001a71c087810 */ /* 0x000fc80007ffe0ff */
[----:B------:R-:W-:Y:S02]  /*653b0*/  ISETP.LT.AND P3, PT, R8, c[0x0][0x17c], !P0 ;  /* 0x00005f0008007a0c */ /* 0x000fe40004761270 */
[----:B------:R-:W-:-:S04]  /*653c0*/  IADD3 R8, R28, 0x1a8, RZ ;  /* 0x000001a81c087810 */ /* 0x000fc80007ffe0ff */
[----:B------:R-:W-:Y:S01]  /*653d0*/  ISETP.LT.AND P2, PT, R8, c[0x0][0x17c], !P0 ;  /* 0x00005f0008007a0c */ /* 0x000fe20004741270 */
[----:B--2---:R0:W-:Y:S01]  /*653e0*/  @P1 STG.E.U16 [R20.64], R16 ;  /* 0x0000001014001986 */ /* 0x0041e2000c101506 */
[----:B------:R-:W-:-:S05]  /*653f0*/  PRMT R12, R16, 0x7632, R12 ;  /* 0x00007632100c7816 */ /* 0x000fca000000000c */
[----:B------:R1:W-:Y:S01]  /*65400*/  @P5 STG.E.U16 [R22.64], R12 ;  /* 0x0000000c16005986 */ /* 0x0003e2000c101506 */
[----:B0-----:R-:W-:-:S03]  /*65410*/  LEA R20, P6, R0, R3, 0x1 ;  /* 0x0000000300147211 */ /* 0x001fc600078c08ff */
[----:B------:R-:W2:Y:S01]  /*65420*/  LDL.LU R16, [R1+0x94] ;  /* 0x0000940001107983 */ /* 0x000ea20000300800 */
[-C--:B------:R-:W-:Y:S02]  /*65430*/  LEA.HI.X.SX32 R21, R0, R2.reuse, 0x1, P6 ;  /* 0x0000000200157211 */ /* 0x080fe400030f0eff */
[C---:B-1----:R-:W-:Y:S02]  /*65440*/  LEA R22, P6, R4.reuse, R3, 0x1 ;  /* 0x0000000304167211 */ /* 0x042fe400078c08ff */
[C---:B------:R-:W-:Y:S02]  /*65450*/  IADD3 R0, R4.reuse, c[0x0][0x198], RZ ;  /* 0x0000660004007a10 */ /* 0x040fe40007ffe0ff */
[----:B------:R-:W-:Y:S01]  /*65460*/  LEA.HI.X.SX32 R23, R4, R2, 0x1, P6 ;  /* 0x0000000204177211 */ /* 0x000fe200030f0eff */
[----:B---3--:R0:W-:Y:S01]  /*65470*/  @P4 STG.E.U16 [R20.64], R24 ;  /* 0x0000001814004986 */ /* 0x0081e2000c101506 */
[----:B------:R-:W-:-:S03]  /*65480*/  PRMT R4, R24, 0x7632, R4 ;  /* 0x0000763218047816 */ /* 0x000fc60000000004 */
[----:B0-----:R-:W3:Y:S01]  /*65490*/  LDL.LU R24, [R1+0x84] ;  /* 0x0000840001187983 */ /* 0x001ee20000300800 */
[----:B------:R-:W-:-:S04]  /*654a0*/  LEA R20, P6, R0, R3, 0x1 ;  /* 0x0000000300147211 */ /* 0x000fc800078c08ff */
[----:B------:R-:W-:Y:S01]  /*654b0*/  LEA.HI.X.SX32 R21, R0, R2, 0x1, P6 ;  /* 0x0000000200157211 */ /* 0x000fe200030f0eff */
[----:B------:R-:W-:Y:S04]  /*654c0*/  @P3 STG.E.U16 [R22.64], R4 ;  /* 0x0000000416003986 */ /* 0x000fe8000c101506 */
[----:B----4-:R0:W-:Y:S01]  /*654d0*/  @P2 STG.E.U16 [R20.64], R29 ;  /* 0x0000001d14002986 */ /* 0x0101e2000c101506 */
[----:B------:R-:W-:-:S03]  /*654e0*/  PRMT R12, R29, 0x7632, R12 ;  /* 0x000076321d0c7816 */ /* 0x000fc6000000000c */
[----:B0-----:R-:W4:Y:S01]  /*654f0*/  LDL.LU R29, [R1+0x4] ;  /* 0x00000400011d7983 */ /* 0x001f220000300800 */
[----:B------:R-:W-:Y:S02]  /*65500*/  IADD3 R8, R28, 0x1a9, RZ ;  /* 0x000001a91c087810 */ /* 0x000fe40007ffe0ff */
[----:B------:R-:W-:Y:S02]  /*65510*/  IADD3 R4, R0, c[0x0][0x198], RZ ;  /* 0x0000660000047a10 */ /* 0x000fe40007ffe0ff */
[----:B------:R-:W-:Y:S02]  /*65520*/  ISETP.LT.AND P1, PT, R8, c[0x0][0x17c], !P0 ;  /* 0x00005f0008007a0c */ /* 0x000fe40004721270 */
[----:B------:R-:W-:Y:S02]  /*65530*/  IADD3 R8, R28, 0x1aa, RZ ;  /* 0x000001aa1c087810 */ /* 0x000fe40007ffe0ff */
[C---:B------:R-:W-:Y:S02]  /*65540*/  LEA R22, P6, R4.reuse, R3, 0x1 ;  /* 0x0000000304167211 */ /* 0x040fe400078c08ff */
[----:B------:R-:W-:-:S02]  /*65550*/  IADD3 R0, R4, c[0x0][0x198], RZ ;  /* 0x0000660004007a10 */ /* 0x000fc40007ffe0ff */
[----:B------:R-:W-:Y:S02]  /*65560*/  ISETP.LT.AND P5, PT, R8, c[0x0][0x17c], !P0 ;  /* 0x00005f0008007a0c */ /* 0x000fe400047a1270 */
[----:B------:R-:W-:Y:S02]  /*65570*/  IADD3 R8, R28, 0x1ab, RZ ;  /* 0x000001ab1c087810 */ /* 0x000fe40007ffe0ff */
[----:B------:R-:W-:Y:S02]  /*65580*/  LEA.HI.X.SX32 R23, R4, R2, 0x1, P6 ;  /* 0x0000000204177211 */ /* 0x000fe400030f0eff */
[C---:B------:R-:W-:Y:S02]  /*65590*/  LEA R20, P6, R0.reuse, R3, 0x1 ;  /* 0x0000000300147211 */ /* 0x040fe400078c08ff */
[----:B------:R-:W-:Y:S02]  /*655a0*/  IADD3 R4, R0, c[0x0][0x198], RZ ;  /* 0x0000660000047a10 */ /* 0x000fe40007ffe0ff */
[----:B------:R-:W-:Y:S01]  /*655b0*/  ISETP.LT.AND P4, PT, R8, c[0x0][0x17c], !P0 ;  /* 0x00005f0008007a0c */ /* 0x000fe20004781270 */
[----:B------:R0:W-:Y:S01]  /*655c0*/  @P1 STG.E.U16 [R22.64], R12 ;  /* 0x0000000c16001986 */ /* 0x0001e2000c101506 */
[----:B------:R-:W-:-:S02]  /*655d0*/  IADD3 R8, R28, 0x1ac, RZ ;  /* 0x000001ac1c087810 */ /* 0x000fc40007ffe0ff */
[----:B------:R-:W-:Y:S02]  /*655e0*/  LEA.HI.X.SX32 R21, R0, R2, 0x1, P6 ;  /* 0x0000000200157211 */ /* 0x000fe400030f0eff */
[----:B------:R-:W-:Y:S02]  /*655f0*/  ISETP.LT.AND P3, PT, R8, c[0x0][0x17c], !P0 ;  /* 0x00005f0008007a0c */ /* 0x000fe40004761270 */
[C---:B------:R-:W-:Y:S02]  /*65600*/  IADD3 R0, R4.reuse, c[0x0][0x198], RZ ;  /* 0x0000660004007a10 */ /* 0x040fe40007ffe0ff */
[----:B0-----:R-:W-:-:S04]  /*65610*/  LEA R22, P6, R4, R3, 0x1 ;  /* 0x0000000304167211 */ /* 0x001fc800078c08ff */
[----:B------:R-:W-:Y:S02]  /*65620*/  LEA.HI.X.SX32 R23, R4, R2, 0x1, P6 ;  /* 0x0000000204177211 */ /* 0x000fe400030f0eff */
[----:B------:R-:W-:-:S04]  /*65630*/  IADD3 R8, R28, 0x1ad, RZ ;  /* 0x000001ad1c087810 */ /* 0x000fc80007ffe0ff */
[----:B------:R-:W-:Y:S02]  /*65640*/  ISETP.LT.AND P2, PT, R8, c[0x0][0x17c], !P0 ;  /* 0x00005f0008007a0c */ /* 0x000fe40004741270 */
[----:B------:R-:W-:-:S04]  /*65650*/  IADD3 R8, R28, 0x1ae, RZ ;  /* 0x000001ae1c087810 */ /* 0x000fc80007ffe0ff */
[----:B------:R-:W-:Y:S01]  /*65660*/  ISETP.LT.AND P1, PT, R8, c[0x0][0x17c], !P0 ;  /* 0x00005f0008007a0c */ /* 0x000fe20004721270 */
[----:B--2---:R0:W-:Y:S01]  /*65670*/  @P5 STG.E.U16 [R20.64], R16 ;  /* 0x0000001014005986 */ /* 0x0041e2000c101506 */
[----:B------:R-:W-:-:S05]  /*65680*/  PRMT R4, R16, 0x7632, R4 ;  /* 0x0000763210047816 */ /* 0x000fca0000000004 */
[----:B------:R1:W-:Y:S04]  /*65690*/  @P4 STG.E.U16 [R22.64], R4 ;  /* 0x0000000416004986 */ /* 0x0003e8000c101506 */
[----:B0-----:R-:W2:Y:S01]  /*656a0*/  LDL.LU R16, [R1+0x64] ;  /* 0x0000640001107983 */ /* 0x001ea20000300800 */
[----:B------:R-:W-:-:S04]  /*656b0*/  LEA R20, P6, R0, R3, 0x1 ;  /* 0x0000000300147211 */ /* 0x000fc800078c08ff */
[C---:B------:R-:W-:Y:S02]  /*656c0*/  LEA.HI.X.SX32 R21, R0.reuse, R2, 0x1, P6 ;  /* 0x0000000200157211 */ /* 0x040fe400030f0eff */
[----:B-1----:R-:W-:-:S04]  /*656d0*/  IADD3 R4, R0, c[0x0][0x198], RZ ;  /* 0x0000660000047a10 */ /* 0x002fc80007ffe0ff */
[C---:B------:R-:W-:Y:S02]  /*656e0*/  LEA R22, P6, R4.reuse, R3, 0x1 ;  /* 0x0000000304167211 */ /* 0x040fe400078c08ff */
[C---:B------:R-:W-:Y:S02]  /*656f0*/  IADD3 R0, R4.reuse, c[0x0][0x198], RZ ;  /* 0x0000660004007a10 */ /* 0x040fe40007ffe0ff */
[----:B------:R-:W-:Y:S02]  /*65700*/  LEA.HI.X.SX32 R23, R4, R2, 0x1, P6 ;  /* 0x0000000204177211 */ /* 0x000fe400030f0eff */
[----:B------:R-:W-:Y:S01]  /*65710*/  IADD3 R4, R0, c[0x0][0x198], RZ ;  /* 0x0000660000047a10 */ /* 0x000fe20007ffe0ff */
[----:B---3--:R0:W-:Y:S01]  /*65720*/  @P3 STG.E.U16 [R20.64], R24 ;  /* 0x0000001814003986 */ /* 0x0081e2000c101506 */
[----:B------:R-:W-:-:S03]  /*65730*/  PRMT R12, R24, 0x7632, R12 ;  /* 0x00007632180c7816 */ /* 0x000fc6000000000c */
[----:B0-----:R-:W3:Y:S01]  /*65740*/  LDL.LU R24, [R1+0x34] ;  /* 0x0000340001187983 */ /* 0x001ee20000300800 */
[----:B------:R-:W-:-:S03]  /*65750*/  LEA R20, P6, R0, R3, 0x1 ;  /* 0x0000000300147211 */ /* 0x000fc600078c08ff */
[----:B------:R0:W-:Y:S01]  /*65760*/  @P2 STG.E.U16 [R22.64], R12 ;  /* 0x0000000c16002986 */ /* 0x0001e2000c101506 */
[-C--:B------:R-:W-:Y:S02]  /*65770*/  LEA.HI.X.SX32 R21, R0, R2.reuse, 0x1, P6 ;  /* 0x0000000200157211 */ /* 0x080fe400030f0eff */
[C---:B------:R-:W-:Y:S02]  /*65780*/  IADD3 R0, R4.reuse, c[0x0][0x198], RZ ;  /* 0x0000660004007a10 */ /* 0x040fe40007ffe0ff */
[C---:B0-----:R-:W-:Y:S01]  /*65790*/  LEA R22, P6, R4.reuse, R3, 0x1 ;  /* 0x0000000304167211 */ /* 0x041fe200078c08ff */
[----:B----4-:R0:W-:Y:S03]  /*657a0*/  @P1 STG.E.U16 [R20.64], R29 ;  /* 0x0000001d14001986 */ /* 0x0101e6000c101506 */
[----:B------:R-:W-:Y:S02]  /*657b0*/  LEA.HI.X.SX32 R23, R4, R2, 0x1, P6 ;  /* 0x0000000204177211 */ /* 0x000fe400030f0eff */
[----:B------:R-:W-:-:S02]  /*657c0*/  PRMT R4, R29, 0x7632, R4 ;  /* 0x000076321d047816 */ /* 0x000fc40000000004 */
[----:B0-----:R-:W4:Y:S01]  /*657d0*/  LDL.LU R29, [R1+0x14] ;  /* 0x00001400011d7983 */ /* 0x001f220000300800 */
        /* <DEDUP_REMOVED lines=23> */
[----:B0-----:R-:W-:-:S04]  /*65950*/  LEA R20, P6, R0, R3, 0x1 ;  /* 0x0000000300147211 */ /* 0x001fc800078c08ff */
[-C--:B------:R-:W-:Y:S02]  /*65960*/  LEA.HI.X.SX32 R21, R0, R2.reuse, 0x1, P6 ;  /* 0x0000000200157211 */ /* 0x080fe400030f0eff */
[C---:B-1----:R-:W-:Y:S02]  /*65970*/  LEA R22, P6, R4.reuse, R3, 0x1 ;  /* 0x0000000304167211 */ /* 0x042fe400078c08ff */
[C---:B------:R-:W-:Y:S02]  /*65980*/  IADD3 R0, R4.reuse, c[0x0][0x198], RZ ;  /* 0x0000660004007a10 */ /* 0x040fe40007ffe0ff */
[----:B------:R-:W-:Y:S01]  /*65990*/  LEA.HI.X.SX32 R23, R4, R2, 0x1, P6 ;  /* 0x0000000204177211 */ /* 0x000fe200030f0eff */
[----:B---3--:R0:W-:Y:S01]  /*659a0*/  @P2 STG.E.U16 [R20.64], R24 ;  /* 0x0000001814002986 */ /* 0x0081e2000c101506 */
[----:B------:R-:W-:-:S03]  /*659b0*/  PRMT R4, R24, 0x7632, R4 ;  /* 0x0000763218047816 */ /* 0x000fc60000000004 */
[----:B0-----:R-:W2:Y:S01]  /*659c0*/  LDL.LU R24, [R1+0x48] ;  /* 0x0000480001187983 */ /* 0x001ea20000300800 */
[----:B------:R-:W-:-:S04]  /*659d0*/  LEA R20, P6, R0, R3, 0x1 ;  /* 0x0000000300147211 */ /* 0x000fc800078c08ff */
[----:B------:R-:W-:Y:S01]  /*659e0*/  LEA.HI.X.SX32 R21, R0, R2, 0x1, P6 ;  /* 0x0000000200157211 */ /* 0x000fe200030f0eff */
[----:B------:R-:W-:Y:S04]  /*659f0*/  @P1 STG.E.U16 [R22.64], R4 ;  /* 0x0000000416001986 */ /* 0x000fe8000c101506 */
[----:B----4-:R0:W-:Y:S01]  /*65a00*/  @P5 STG.E.U16 [R20.64], R29 ;  /* 0x0000001d14005986 */ /* 0x0101e2000c101506 */
[----:B------:R-:W-:-:S03]  /*65a10*/  PRMT R12, R29, 0x7632, R12 ;  /* 0x000076321d0c7816 */ /* 0x000fc6000000000c */
[----:B0-----:R-:W3:Y:S01]  /*65a20*/  LDL.LU R29, [R1+0x58] ;  /* 0x00005800011d7983 */ /* 0x001ee20000300800 */
[----:B------:R-:W-:-:S04]  /*65a30*/  IADD3 R8, R28, 0x1b5, RZ ;  /* 0x000001b51c087810 */ /* 0x000fc80007ffe0ff */
[----:B------:R-:W-:Y:S02]  /*65a40*/  ISETP.LT.AND P4, PT, R8, c[0x0][0x17c], !P0 ;  /* 0x00005f0008007a0c */ /* 0x000fe40004781270 */
[----:B------:R-:W-:-:S04]  /*65a50*/  IADD3 R8, R28, 0x1b6, RZ ;  /* 0x000001b61c087810 */ /* 0x000fc80007ffe0ff */
[----:B------:R-:W-:Y:S02]  /*65a60*/  ISETP.LT.AND P3, PT, R8, c[0x0][0x17c], !P0 ;  /* 0x00005f0008007a0c */ /* 0x000fe40004761270 */
[----:B------:R-:W-:Y:S02]  /*65a70*/  IADD3 R8, R28, 0x1b7, RZ ;  /* 0x000001b71c087810 */ /* 0x000fe40007ffe0ff */
[----:B------:R-:W-:Y:S02]  /*65a80*/  IADD3 R4, R0, c[0x0][0x198], RZ ;  /* 0x0000660000047a10 */ /* 0x000fe40007ffe0ff */
[----:B------:R-:W-:Y:S02]  /*65a90*/  ISETP.LT.AND P2, PT, R8, c[0x0][0x17c], !P0 ;  /* 0x00005f0008007a0c */ /* 0x000fe40004741270 */
[----:B------:R-:W-:Y:S02]  /*65aa0*/  IADD3 R8, R28, 0x1b8, RZ ;  /* 0x000001b81c087810 */ /* 0x000fe40007ffe0ff */
[----:B------:R-:W-:-:S02]  /*65ab0*/  LEA R22, P6, R4, R3, 0x1 ;  /* 0x0000000304167211 */ /* 0x000fc400078c08ff */
[----:B------:R-:W-:Y:S02]  /*65ac0*/  IADD3 R0, R4, c[0x0][0x198], RZ ;  /* 0x0000660004007a10 */ /* 0x000fe40007ffe0ff */
[----:B------:R-:W-:Y:S02]  /*65ad0*/  ISETP.LT.AND P1, PT, R8, c[0x0][0x17c], !P0 ;  /* 0x00005f0008007a0c */ /* 0x000fe40004721270 */
[----:B------:R-:W-:Y:S02]  /*65ae0*/  IADD3 R8, R28, 0x1b9, RZ ;  /* 0x000001b91c087810 */ /* 0x000fe40007ffe0ff */
[----:B------:R-:W-:Y:S02]  /*65af0*/  LEA.HI.X.SX32 R23, R4, R2, 0x1, P6 ;  /* 0x0000000204177211 */ /* 0x000fe400030f0eff */
[----:B------:R-:W-:Y:S02]  /*65b00*/  LEA R20, P6, R0, R3, 0x1 ;  /* 0x0000000300147211 */ /* 0x000fe400078c08ff */
[----:B------:R-:W-:-:S02]  /*65b10*/  ISETP.LT.AND P5, PT, R8, c[0x0][0x17c], !P0 ;  /* 0x00005f0008007a0c */ /* 0x000fc400047a1270 */
[----:B------:R-:W-:Y:S02]  /*65b20*/  IADD3 R4, R0, c[0x0][0x198], RZ ;  /* 0x0000660000047a10 */ /* 0x000fe40007ffe0ff */
[----:B------:R-:W-:Y:S01]  /*65b30*/  IADD3 R8, R28, 0x1ba, RZ ;  /* 0x000001ba1c087810 */ /* 0x000fe20007ffe0ff */
[----:B------:R0:W-:Y:S01]  /*65b40*/  @P4 STG.E.U16 [R22.64], R12 ;  /* 0x0000000c16004986 */ /* 0x0001e2000c101506 */
[----:B------:R-:W-:Y:S02]  /*65b50*/  LEA.HI.X.SX32 R21, R0, R2, 0x1, P6 ;  /* 0x0000000200157211 */ /* 0x000fe400030f0eff */
[----:B------:R-:W-:Y:S02]  /*65b60*/  ISETP.LT.AND P4, PT, R8, c[0x0][0x17c], !P0 ;  /* 0x00005f0008007a0c */ /* 0x000fe40004781270 */
[----:B------:R-:W-:Y:S01]  /*65b70*/  IADD3 R0, R4, c[0x0][0x198], RZ ;  /* 0x0000660004007a10 */ /* 0x000fe20007ffe0ff */
[----:B------:R1:W-:Y:S01]  /*65b80*/  @P3 STG.E.U16 [R20.64], R25 ;  /* 0x0000001914003986 */ /* 0x0003e2000c101506 */
[----:B------:R-:W-:-:S02]  /*65b90*/  IADD3 R8, R28, 0x1bb, RZ ;  /* 0x000001bb1c087810 */ /* 0x000fc40007ffe0ff */
[-C--:B0-----:R-:W-:Y:S02]  /*65ba0*/  LEA R22, P6, R4, R3.reuse, 0x1 ;  /* 0x0000000304167211 */ /* 0x081fe400078c08ff */
[----:B------:R-:W-:Y:S02]  /*65bb0*/  ISETP.LT.AND P3, PT, R8, c[0x0][0x17c], !P0 ;  /* 0x00005f0008007a0c */ /* 0x000fe40004761270 */
[----:B------:R-:W-:Y:S02]  /*65bc0*/  LEA.HI.X.SX32 R23, R4, R2, 0x1, P6 ;  /* 0x0000000204177211 */ /* 0x000fe400030f0eff */
[----:B-1----:R-:W-:Y:S02]  /*65bd0*/  PRMT R25, R25, 0x7632, R25 ;  /* 0x0000763219197816 */ /* 0x002fe40000000019 */
[C---:B------:R-:W-:Y:S02]  /*65be0*/  LEA R20, P6, R0.reuse, R3, 0x1 ;  /* 0x0000000300147211 */ /* 0x040fe400078c08ff */
[----:B------:R-:W-:-:S02]  /*65bf0*/  IADD3 R4, R0, c[0x0][0x198], RZ ;  /* 0x0000660000047a10 */ /* 0x000fc40007ffe0ff */
[----:B------:R-:W-:Y:S01]  /*65c00*/  IADD3 R8, R28, 0x1bc, RZ ;  /* 0x000001bc1c087810 */ /* 0x000fe20007ffe0ff */
[----:B------:R0:W-:Y:S01]  /*65c10*/  @P2 STG.E.U16 [R22.64], R25 ;  /* 0x0000001916002986 */ /* 0x0001e2000c101506 */
[----:B------:R-:W-:Y:S02]  /*65c20*/  LEA.HI.X.SX32 R21, R0, R2, 0x1, P6 ;  /* 0x0000000200157211 */ /* 0x000fe400030f0eff */
[----:B------:R-:W-:Y:S02]  /*65c30*/  ISETP.LT.AND P2, PT, R8, c[0x0][0x17c], !P0 ;  /* 0x00005f0008007a0c */ /* 0x000fe40004741270 */
[----:B------:R-:W-:Y:S02]  /*65c40*/  IADD3 R0, R4, c[0x0][0x198], RZ ;  /* 0x0000660004007a10 */ /* 0x000fe40007ffe0ff */
[----:B------:R-:W-:Y:S02]  /*65c50*/  IADD3 R8, R28, 0x1bd, RZ ;  /* 0x000001bd1c087810 */ /* 0x000fe40007ffe0ff */
[----:B0-----:R-:W-:Y:S01]  /*65c60*/  LEA R22, P6, R4, R3, 0x1 ;  /* 0x0000000304167211 */ /* 0x001fe200078c08ff */
[----:B------:R0:W-:Y:S01]  /*65c70*/  @P1 STG.E.U16 [R20.64], R5 ;  /* 0x0000000514001986 */ /* 0x0001e2000c101506 */
[----:B------:R-:W-:-:S02]  /*65c80*/  ISETP.LT.AND P1, PT, R8, c[0x0][0x17c], !P0 ;  /* 0x00005f0008007a0c */ /* 0x000fc40004721270 */
[-C--:B------:R-:W-:Y:S01]  /*65c90*/  LEA.HI.X.SX32 R23, R4, R2.reuse, 0x1, P6 ;  /* 0x0000000204177211 */ /* 0x080fe200030f0eff */
[----:B------:R-:W4:Y:S01]  /*65ca0*/  LDL.LU R25, [R1+0x28] ;  /* 0x0000280001197983 */ /* 0x000f220000300800 */
[CC--:B------:R-:W-:Y:S02]  /*65cb0*/  LEA R4, P6, R0.reuse, R3.reuse, 0x1 ;  /* 0x0000000300047211 */ /* 0x0c0fe400078c08ff */
[C---:B------:R-:W-:Y:S02]  /*65cc0*/  IADD3 R8, R0.reuse, c[0x0][0x198], RZ ;  /* 0x0000660000087a10 */ /* 0x040fe40007ffe0ff */
[----:B------:R-:W-:Y:S02]  /*65cd0*/  PRMT R12, R5, 0x7632, R12 ;  /* 0x00007632050c7816 */ /* 0x000fe4000000000c */
[----:B0-----:R-:W-:Y:S02]  /*65ce0*/  LEA.HI.X.SX32 R5, R0, R2, 0x1, P6 ;  /* 0x0000000200057211 */ /* 0x001fe400030f0eff */
[C---:B------:R-:W-:Y:S01]  /*65cf0*/  LEA R20, P6, R8.reuse, R3, 0x1 ;  /* 0x0000000308147211 */ /* 0x040fe200078c08ff */
[----:B------:R-:W-:Y:S01]  /*65d00*/  @P5 STG.E.U16 [R22.64], R12 ;  /* 0x0000000c16005986 */ /* 0x000fe2000c101506 */
[----:B------:R-:W-:-:S02]  /*65d10*/  IADD3 R0, R8, c[0x0][0x198], RZ ;  /* 0x0000660008007a10 */ /* 0x000fc40007ffe0ff */
[----:B------:R-:W-:Y:S01]  /*65d20*/  LEA.HI.X.SX32 R21, R8, R2, 0x1, P6 ;  /* 0x0000000208157211 */ /* 0x000fe200030f0eff */
[----:B------:R0:W-:Y:S01]  /*65d30*/  @P4 STG.E.U16 [R4.64], R9 ;  /* 0x0000000904004986 */ /* 0x0001e2000c101506 */
[C---:B------:R-:W-:Y:S02]  /*65d40*/  IADD3 R8, R28.reuse, 0x1c0, RZ ;  /* 0x000001c01c087810 */ /* 0x040fe40007ffe0ff */
[C---:B------:R-:W-:Y:S02]  /*65d50*/  IADD3 R16, R28.reuse, 0x1be, RZ ;  /* 0x000001be1c107810 */ /* 0x040fe40007ffe0ff */
[----:B0-----:R-:W-:Y:S02]  /*65d60*/  IADD3 R4, R28, 0x1bf, RZ ;  /* 0x000001bf1c047810 */ /* 0x001fe40007ffe0ff */
[----:B------:R-:W-:Y:S02]  /*65d70*/  PRMT R9, R9, 0x7632, R9 ;  /* 0x0000763209097816 */ /* 0x000fe40000000009 */
[----:B------:R-:W-:-:S02]  /*65d80*/  ISETP.LT.AND P4, PT, R4, c[0x0][0x17c], !P0 ;  /* 0x00005f0004007a0c */ /* 0x000fc40004781270 */
[----:B------:R-:W-:Y:S01]  /*65d90*/  LEA R4, P6, R0, R3, 0x1 ;  /* 0x0000000300047211 */ /* 0x000fe200078c08ff */
[----:B------:R0:W-:Y:S01]  /*65da0*/  @P3 STG.E.U16 [R20.64], R9 ;  /* 0x0000000914003986 */ /* 0x0001e2000c101506 */
[----:B------:R-:W-:Y:S02]  /*65db0*/  ISETP.LT.AND P3, PT, R8, c[0x0][0x17c], !P0 ;  /* 0x00005f0008007a0c */ /* 0x000fe40004761270 */
[----:B------:R-:W-:Y:S02]  /*65dc0*/  LEA.HI.X.SX32 R5, R0, R2, 0x1, P6 ;  /* 0x0000000200057211 */ /* 0x000fe400030f0eff */
[----:B------:R-:W-:Y:S02]  /*65dd0*/  ISETP.LT.AND P5, PT, R16, c[0x0][0x17c], !P0 ;  /* 0x00005f0010007a0c */ /* 0x000fe400047a1270 */
[----:B0-----:R-:W-:-:S04]  /*65de0*/  IADD3 R9, R0, c[0x0][0x198], RZ ;  /* 0x0000660000097a10 */ /* 0x001fc80007ffe0ff */
[C---:B------:R-:W-:Y:S02]  /*65df0*/  LEA R8, P6, R9.reuse, R3, 0x1 ;  /* 0x0000000309087211 */ /* 0x040fe400078c08ff */
[C---:B------:R-:W-:Y:S01]  /*65e00*/  IADD3 R0, R9.reuse, c[0x0][0x198], RZ ;  /* 0x0000660009007a10 */ /* 0x040fe20007ffe0ff */
[----:B------:R0:W-:Y:S01]  /*65e10*/  @P2 STG.E.U16 [R4.64], R13 ;  /* 0x0000000d04002986 */ /* 0x0001e2000c101506 */
[----:B------:R-:W-:Y:S02]  /*65e20*/  LEA.HI.X.SX32 R9, R9, R2, 0x1, P6 ;  /* 0x0000000209097211 */ /* 0x000fe400030f0eff */
[----:B------:R-:W-:-:S04]  /*65e30*/  IADD3 R12, R28, 0x1c1, RZ ;  /* 0x000001c11c0c7810 */ /* 0x000fc80007ffe0ff */
[----:B------:R-:W-:Y:S02]  /*65e40*/  ISETP.LT.AND P2, PT, R12, c[0x0][0x17c], !P0 ;  /* 0x00005f000c007a0c */ /* 0x000fe40004741270 */
[C---:B0-----:R-:W-:Y:S02]  /*65e50*/  LEA R4, P6, R0.reuse, R3, 0x1 ;  /* 0x0000000300047211 */ /* 0x041fe400078c08ff */
[----:B------:R-:W-:Y:S02]  /*65e60*/  PRMT R13, R13, 0x7632, R13 ;  /* 0x000076320d0d7816 */ /* 0x000fe4000000000d */
[C---:B------:R-:W-:Y:S02]  /*65e70*/  LEA.HI.X.SX32 R5, R0.reuse, R2, 0x1, P6 ;  /* 0x0000000200057211 */ /* 0x040fe400030f0eff */
[----:B------:R-:W-:Y:S01]  /*65e80*/  IADD3 R12, R0, c[0x0][0x198], RZ ;  /* 0x00006600000c7a10 */ /* 0x000fe20007ffe0ff */
[----:B------:R0:W-:Y:S04]  /*65e90*/  @P1 STG.E.U16 [R8.64], R13 ;  /* 0x0000000d08001986 */ /* 0x0001e8000c101506 */
[----:B------:R1:W-:Y:S01]  /*65ea0*/  @P5 STG.E.U16 [R4.64], R17 ;  /* 0x0000001104005986 */ /* 0x0003e2000c101506 */
[----:B------:R-:W-:-:S02]  /*65eb0*/  IADD3 R0, R12, c[0x0][0x198], RZ ;  /* 0x000066000c007a10 */ /* 0x000fc40007ffe0ff */
[-C--:B0-----:R-:W-:Y:S02]  /*65ec0*/  LEA R8, P6, R12, R3.reuse, 0x1 ;  /* 0x000000030c087211 */ /* 0x081fe400078c08ff */
[----:B-1----:R-:W-:Y:S02]  /*65ed0*/  IADD3 R4, R28, 0x1c3, RZ ;  /* 0x000001c31c047810 */ /* 0x002fe40007ffe0ff */
[----:B------:R-:W-:Y:S02]  /*65ee0*/  LEA.HI.X.SX32 R9, R12, R2, 0x1, P6 ;  /* 0x000000020c097211 */ /* 0x000fe400030f0eff */
[----:B------:R-:W-:Y:S02]  /*65ef0*/  PRMT R17, R17, 0x7632, R17 ;  /* 0x0000763211117816 */ /* 0x000fe40000000011 */
[----:B------:R-:W-:Y:S02]  /*65f00*/  ISETP.LT.AND P5, PT, R4, c[0x0][0x17c], !P0 ;  /* 0x00005f0004007a0c */ /* 0x000fe400047a1270 */
[----:B------:R-:W-:Y:S01]  /*65f10*/  LEA R4, P6, R0, R3, 0x1 ;  /* 0x0000000300047211 */ /* 0x000fe200078c08ff */
[----:B------:R0:W-:Y:S01]  /*65f20*/  @P4 STG.E.U16 [R8.64], R17 ;  /* 0x0000001108004986 */ /* 0x0001e2000c101506 */
[----:B------:R-:W-:-:S02]  /*65f30*/  IADD3 R16, R28, 0x1c2, RZ ;  /* 0x000001c21c107810 */ /* 0x000fc40007ffe0ff */
[----:B------:R-:W-:Y:S02]  /*65f40*/  LEA.HI.X.SX32 R5, R0, R2, 0x1, P6 ;  /* 0x0000000200057211 */ /* 0x000fe400030f0eff */
[----:B------:R-:W-:Y:S02]  /*65f50*/  ISETP.LT.AND P1, PT, R16, c[0x0][0x17c], !P0 ;  /* 0x00005f0010007a0c */ /* 0x000fe40004721270 */
[----:B0-----:R-:W-:-:S04]  /*65f60*/  IADD3 R9, R0, c[0x0][0x198], RZ ;  /* 0x0000660000097a10 */ /* 0x001fc80007ffe0ff */
[C---:B------:R-:W-:Y:S02]  /*65f70*/  LEA R8, P6, R9.reuse, R3, 0x1 ;  /* 0x0000000309087211 */ /* 0x040fe400078c08ff */
[C---:B------:R-:W-:Y:S02]  /*65f80*/  IADD3 R0, R9.reuse, c[0x0][0x198], RZ ;  /* 0x0000660009007a10 */ /* 0x040fe40007ffe0ff */
[----:B------:R-:W-:Y:S01]  /*65f90*/  LEA.HI.X.SX32 R9, R9, R2, 0x1, P6 ;  /* 0x0000000209097211 */ /* 0x000fe200030f0eff */
[----:B--2---:R0:W-:Y:S01]  /*65fa0*/  @P3 STG.E.U16 [R4.64], R24 ;  /* 0x0000001804003986 */ /* 0x0041e2000c101506 */
[----:B------:R-:W-:-:S03]  /*65fb0*/  PRMT R13, R24, 0x7632, R13 ;  /* 0x00007632180d7816 */ /* 0x000fc6000000000d */
[----:B0-----:R-:W2:Y:S01]  /*65fc0*/  LDL.LU R24, [R1+0x78] ;  /* 0x0000780001187983 */ /* 0x001ea20000300800 */
[----:B------:R-:W-:-:S04]  /*65fd0*/  LEA R4, P6, R0, R3, 0x1 ;  /* 0x0000000300047211 */ /* 0x000fc800078c08ff */
[----:B------:R-:W-:Y:S01]  /*65fe0*/  LEA.HI.X.SX32 R5, R0, R2, 0x1, P6 ;  /* 0x0000000200057211 */ /* 0x000fe200030f0eff */
[----:B------:R-:W-:Y:S04]  /*65ff0*/  @P2 STG.E.U16 [R8.64], R13 ;  /* 0x0000000d08002986 */ /* 0x000fe8000c101506 */
[----:B---3--:R0:W-:Y:S02]  /*66000*/  @P1 STG.E.U16 [R4.64], R29 ;  /* 0x0000001d04001986 */ /* 0x0081e4000c101506 */
[----:B0-----:R-:W-:Y:S02]  /*66010*/  PRMT R5, R29, 0x7632, R5 ;  /* 0x000076321d057816 */ /* 0x001fe40000000005 */
[----:B------:R-:W3:Y:S01]  /*66020*/  LDL.LU R29, [R1+0xa8] ;  /* 0x0000a800011d7983 */ /* 0x000ee20000300800 */
[----:B------:R-:W-:-:S04]  /*66030*/  IADD3 R12, R28, 0x1c4, RZ ;  /* 0x000001c41c0c7810 */ /* 0x000fc80007ffe0ff */
[----:B------:R-:W-:Y:S02]  /*66040*/  ISETP.LT.AND P4, PT, R12, c[0x0][0x17c], !P0 ;  /* 0x00005f000c007a0c */ /* 0x000fe40004781270 */
[----:B------:R-:W-:-:S04]  /*66050*/  IADD3 R12, R28, 0x1c5, RZ ;  /* 0x000001c51c0c7810 */ /* 0x000fc80007ffe0ff */
[----:B------:R-:W-:Y:S02]  /*66060*/  ISETP.LT.AND P3, PT, R12, c[0x0][0x17c], !P0 ;  /* 0x00005f000c007a0c */ /* 0x000fe40004761270 */
[----:B------:R-:W-:Y:S02]  /*66070*/  IADD3 R12, R0, c[0x0][0x198], RZ ;  /* 0x00006600000c7a10 */ /* 0x000fe40007ffe0ff */
[----:B------:R-:W-:Y:S02]  /*66080*/  IADD3 R4, R28, 0x1c7, RZ ;  /* 0x000001c71c047810 */ /* 0x000fe40007ffe0ff */
[C---:B------:R-:W-:Y:S02]  /*66090*/  LEA R8, P6, R12.reuse, R3, 0x1 ;  /* 0x000000030c087211 */ /* 0x040fe400078c08ff */
[C---:B------:R-:W-:Y:S02]  /*660a0*/  IADD3 R0, R12.reuse, c[0x0][0x198], RZ ;  /* 0x000066000c007a10 */ /* 0x040fe40007ffe0ff */
[----:B------:R-:W-:-:S02]  /*660b0*/  LEA.HI.X.SX32 R9, R12, R2, 0x1, P6 ;  /* 0x000000020c097211 */ /* 0x000fc400030f0eff */
[----:B------:R-:W-:Y:S02]  /*660c0*/  ISETP.LT.AND P1, PT, R4, c[0x0][0x17c], !P0 ;  /* 0x00005f0004007a0c */ /* 0x000fe40004721270 */
[----:B------:R-:W-:Y:S01]  /*660d0*/  LEA R4, P6, R0, R3, 0x1 ;  /* 0x0000000300047211 */ /* 0x000fe200078c08ff */
[----:B------:R0:W-:Y:S01]  /*660e0*/  @P5 STG.E.U16 [R8.64], R5 ;  /* 0x0000000508005986 */ /* 0x0001e2000c101506 */
[C---:B------:R-:W-:Y:S02]  /*660f0*/  IADD3 R16, R28.reuse, 0x1c6, RZ ;  /* 0x000001c61c107810 */ /* 0x040fe40007ffe0ff */
[----:B------:R-:W-:Y:S02]  /*66100*/  IADD3 R12, R28, 0x1c8, RZ ;  /* 0x000001c81c0c7810 */ /* 0x000fe40007ffe0ff */
[----:B------:R-:W-:Y:S02]  /*66110*/  ISETP.LT.AND P2, PT, R16, c[0x0][0x17c], !P0 ;  /* 0x00005f0010007a0c */ /* 0x000fe40004741270 */
[----:B0-----:R-:W-:-:S02]  /*66120*/  LEA.HI.X.SX32 R5, R0, R2, 0x1, P6 ;  /* 0x0000000200057211 */ /* 0x001fc400030f0eff */
[----:B------:R-:W-:-:S04]  /*66130*/  IADD3 R9, R0, c[0x0][0x198], RZ ;  /* 0x0000660000097a10 */ /* 0x000fc80007ffe0ff */
[C---:B------:R-:W-:Y:S02]  /*66140*/  LEA R8, P6, R9.reuse, R3, 0x1 ;  /* 0x0000000309087211 */ /* 0x040fe400078c08ff */
[C---:B------:R-:W-:Y:S02]  /*66150*/  IADD3 R0, R9.reuse, c[0x0][0x198], RZ ;  /* 0x0000660009007a10 */ /* 0x040fe40007ffe0ff */
[----:B------:R-:W-:Y:S02]  /*66160*/  ISETP.LT.AND P5, PT, R12, c[0x0][0x17c], !P0 ;  /* 0x00005f000c007a0c */ /* 0x000fe400047a1270 */
[----:B------:R-:W-:Y:S02]  /*66170*/  LEA.HI.X.SX32 R9, R9, R2, 0x1, P6 ;  /* 0x0000000209097211 */ /* 0x000fe400030f0eff */
[----:B------:R-:W-:Y:S01]  /*66180*/  IADD3 R12, R28, 0x1c9, RZ ;  /* 0x000001c91c0c7810 */ /* 0x000fe20007ffe0ff */
[----:B----4-:R0:W-:Y:S01]  /*66190*/  @P4 STG.E.U16 [R4.64], R25 ;  /* 0x0000001904004986 */ /* 0x0101e2000c101506 */
[----:B------:R-:W-:-:S02]  /*661a0*/  PRMT R13, R25, 0x7632, R13 ;  /* 0x00007632190d7816 */ /* 0x000fc4000000000d */
[----:B------:R-:W-:Y:S01]  /*661b0*/  ISETP.LT.AND P4, PT, R12, c[0x0][0x17c], !P0 ;  /* 0x00005f000c007a0c */ /* 0x000fe20004781270 */
[----:B0-----:R-:W4:Y:S01]  /*661c0*/  LDL.LU R25, [R1+0x98] ;  /* 0x0000980001197983 */ /* 0x001f220000300800 */
[CC--:B------:R-:W-:Y:S02]  /*661d0*/  LEA R4, P6, R0.reuse, R3.reuse, 0x1 ;  /* 0x0000000300047211 */ /* 0x0c0fe400078c08ff */
[C---:B------:R-:W-:Y:S02]  /*661e0*/  IADD3 R12, R0.reuse, c[0x0][0x198], RZ ;  /* 0x00006600000c7a10 */ /* 0x040fe40007ffe0ff */
[----:B------:R-:W-:Y:S01]  /*661f0*/  LEA.HI.X.SX32 R5, R0, R2, 0x1, P6 ;  /* 0x0000000200057211 */ /* 0x000fe200030f0eff */
[----:B------:R0:W-:Y:S01]  /*66200*/  @P3 STG.E.U16 [R8.64], R13 ;  /* 0x0000000d08003986 */ /* 0x0001e2000c101506 */
[C---:B------:R-:W-:Y:S02]  /*66210*/  IADD3 R0, R12.reuse, c[0x0][0x198], RZ ;  /* 0x000066000c007a10 */ /* 0x040fe40007ffe0ff */
[----:B0-----:R-:W-:-:S04]  /*66220*/  LEA R8, P6, R12, R3, 0x1 ;  /* 0x000000030c087211 */ /* 0x001fc800078c08ff */
[-C--:B------:R-:W-:Y:S01]  /*66230*/  LEA.HI.X.SX32 R9, R12, R2.reuse, 0x1, P6 ;  /* 0x000000020c097211 */ /* 0x080fe200030f0eff */
[----:B--2---:R0:W-:Y:S02]  /*66240*/  @P2 STG.E.U16 [R4.64], R24 ;  /* 0x0000001804002986 */ /* 0x0041e4000c101506 */
[----:B0-----:R-:W-:Y:S02]  /*66250*/  IADD3 R4, R28, 0x1cb, RZ ;  /* 0x000001cb1c047810 */ /* 0x001fe40007ffe0ff */
[----:B------:R-:W-:Y:S02]  /*66260*/  PRMT R5, R24, 0x7632, R5 ;  /* 0x0000763218057816 */ /* 0x000fe40000000005 */
[----:B------:R-:W2:Y:S01]  /*66270*/  LDL.LU R24, [R1+0x88] ;  /* 0x0000880001187983 */ /* 0x000ea20000300800 */
[----:B------:R-:W-:Y:S02]  /*66280*/  ISETP.LT.AND P2, PT, R4, c[0x0][0x17c], !P0 ;  /* 0x00005f0004007a0c */ /* 0x000fe40004741270 */
[C---:B------:R-:W-:Y:S01]  /*66290*/  LEA R4, P6, R0.reuse, R3, 0x1 ;  /* 0x0000000300047211 */ /* 0x040fe200078c08ff */
[----:B------:R0:W-:Y:S03]  /*662a0*/  @P1 STG.E.U16 [R8.64], R5 ;  /* 0x0000000508001986 */ /* 0x0001e6000c101506 */
[----:B0-----:R-:W-:-:S02]  /*662b0*/  LEA.HI.X.SX32 R5, R0, R2, 0x1, P6 ;  /* 0x0000000200057211 */ /* 0x001fc400030f0eff */
[----:B---3--:R-:W-:-:S03]  /*662c0*/  PRMT R13, R29, 0x7632, R13 ;  /* 0x000076321d0d7816 */ /* 0x008fc6000000000d */
[----:B------:R0:W-:Y:S04]  /*662d0*/  @P5 STG.E.U16 [R4.64], R29 ;  /* 0x0000001d04005986 */ /* 0x0001e8000c101506 */
[----:B0-----:R-:W3:Y:S01]  /*662e0*/  LDL.LU R29, [R1+0x8] ;  /* 0x00000800011d7983 */ /* 0x001ee20000300800 */
[----:B------:R-:W-:Y:S02]  /*662f0*/  IADD3 R9, R0, c[0x0][0x198], RZ ;  /* 0x0000660000097a10 */ /* 0x000fe40007ffe0ff */
[C---:B------:R-:W-:Y:S02]  /*66300*/  IADD3 R16, R28.reuse, 0x1ca, RZ ;  /* 0x000001ca1c107810 */ /* 0x040fe40007ffe0ff */
[----:B------:R-:W-:Y:S02]  /*66310*/  IADD3 R12, R28, 0x1cc, RZ ;  /* 0x000001cc1c0c7810 */ /* 0x000fe40007ffe0ff */
[----:B------:R-:W-:-:S02]  /*66320*/  LEA R8, P6, R9, R3, 0x1 ;  /* 0x0000000309087211 */ /* 0x000fc400078c08ff */
[----:B------:R-:W-:Y:S02]  /*66330*/  ISETP.LT.AND P3, PT, R16, c[0x0][0x17c], !P0 ;  /* 0x00005f0010007a0c */ /* 0x000fe40004761270 */
[C---:B------:R-:W-:Y:S02]  /*66340*/  IADD3 R0, R9.reuse, c[0x0][0x198], RZ ;  /* 0x0000660009007a10 */ /* 0x040fe40007ffe0ff */
[----:B------:R-:W-:Y:S02]  /*66350*/  ISETP.LT.AND P1, PT, R12, c[0x0][0x17c], !P0 ;  /* 0x00005f000c007a0c */ /* 0x000fe40004721270 */
[----:B------:R-:W-:Y:S02]  /*66360*/  LEA.HI.X.SX32 R9, R9, R2, 0x1, P6 ;  /* 0x0000000209097211 */ /* 0x000fe400030f0eff */
[----:B------:R-:W-:Y:S02]  /*66370*/  IADD3 R12, R28, 0x1cd, RZ ;  /* 0x000001cd1c0c7810 */ /* 0x000fe40007ffe0ff */
[----:B------:R-:W-:-:S02]  /*66380*/  LEA R4, P6, R0, R3, 0x1 ;  /* 0x0000000300047211 */ /* 0x000fc400078c08ff */
[----:B------:R-:W-:Y:S02]  /*66390*/  ISETP.LT.AND P5, PT, R12, c[0x0][0x17c], !P0 ;  /* 0x00005f000c007a0c */ /* 0x000fe400047a1270 */
[C---:B------:R-:W-:Y:S02]  /*663a0*/  LEA.HI.X.SX32 R5, R0.reuse, R2, 0x1, P6 ;  /* 0x0000000200057211 */ /* 0x040fe400030f0eff */
[----:B------:R-:W-:Y:S01]  /*663b0*/  IADD3 R12, R0, c[0x0][0x198], RZ ;  /* 0x00006600000c7a10 */ /* 0x000fe20007ffe0ff */
[----:B------:R0:W-:Y:S03]  /*663c0*/  @P4 STG.E.U16 [R8.64], R13 ;  /* 0x0000000d08004986 */ /* 0x0001e6000c101506 */
[C---:B------:R-:W-:Y:S02]  /*663d0*/  IADD3 R0, R12.reuse, c[0x0][0x198], RZ ;  /* 0x000066000c007a10 */ /* 0x040fe40007ffe0ff */
[----:B0-----:R-:W-:-:S04]  /*663e0*/  LEA R8, P6, R12, R3, 0x1 ;  /* 0x000000030c087211 */ /* 0x001fc800078c08ff */
[----:B------:R-:W-:Y:S02]  /*663f0*/  LEA.HI.X.SX32 R9, R12, R2, 0x1, P6 ;  /* 0x000000020c097211 */ /* 0x000fe400030f0eff */
[C---:B------:R-:W-:Y:S01]  /*66400*/  IADD3 R16, R28.reuse, 0x1ce, RZ ;  /* 0x000001ce1c107810 */ /* 0x040fe20007ffe0ff */
[----:B----4-:R0:W-:Y:S02]  /*66410*/  @P3 STG.E.U16 [R4.64], R25 ;  /* 0x0000001904003986 */ /* 0x0101e4000c101506 */
[----:B0-----:R-:W-:Y:S02]  /*66420*/  IADD3 R4, R28, 0x1cf, RZ ;  /* 0x000001cf1c047810 */ /* 0x001fe40007ffe0ff */
[----:B------:R-:W-:Y:S02]  /*66430*/  PRMT R5, R25, 0x7632, R5 ;  /* 0x0000763219057816 */ /* 0x000fe40000000005 */
[----:B------:R-:W-:Y:S01]  /*66440*/  ISETP.LT.AND P3, PT, R4, c[0x0][0x17c], !P0 ;  /* 0x00005f0004007a0c */ /* 0x000fe20004761270 */
[----:B------:R-:W4:Y:S01]  /*66450*/  LDL.LU R25, [R1+0x68] ;  /* 0x0000680001197983 */ /* 0x000f220000300800 */
[----:B------:R-:W-:-:S03]  /*66460*/  LEA R4, P6, R0, R3, 0x1 ;  /* 0x0000000300047211 */ /* 0x000fc600078c08ff */
[----:B------:R0:W-:Y:S01]  /*66470*/  @P2 STG.E.U16 [R8.64], R5 ;  /* 0x0000000508002986 */ /* 0x0001e2000c101506 */
[----:B------:R-:W-:Y:S02]  /*66480*/  ISETP.LT.AND P4, PT, R16, c[0x0][0x17c], !P0 ;  /* 0x00005f0010007a0c */ /* 0x000fe40004781270 */
[C---:B0-----:R-:W-:Y:S02]  /*66490*/  LEA.HI.X.SX32 R5, R0.reuse, R2, 0x1, P6 ;  /* 0x0000000200057211 */ /* 0x041fe400030f0eff */
[----:B------:R-:W-:-:S04]  /*664a0*/  IADD3 R9, R0, c[0x0][0x198], RZ ;  /* 0x0000660000097a10 */ /* 0x000fc80007ffe0ff */
        /* <DEDUP_REMOVED lines=16> */
[----:B------:R-:W-:-:S04]  /*665b0*/  IADD3 R12, R0, c[0x0][0x198], RZ ;  /* 0x00006600000c7a10 */ /* 0x000fc80007ffe0ff */
[-C--:B------:R-:W-:Y:S02]  /*665c0*/  LEA R8, P6, R12, R3.reuse, 0x1 ;  /* 0x000000030c087211 */ /* 0x080fe400078c08ff */
[----:B------:R-:W-:Y:S02]  /*665d0*/  IADD3 R4, R28, 0x1d3, RZ ;  /* 0x000001d31c047810 */ /* 0x000fe40007ffe0ff */
[C---:B------:R-:W-:Y:S02]  /*665e0*/  LEA.HI.X.SX32 R9, R12.reuse, R2, 0x1, P6 ;  /* 0x000000020c097211 */ /* 0x040fe400030f0eff */
[----:B------:R-:W-:Y:S02]  /*665f0*/  IADD3 R0, R12, c[0x0][0x198], RZ ;  /* 0x000066000c007a10 */ /* 0x000fe40007ffe0ff */
[----:B------:R-:W-:Y:S01]  /*66600*/  ISETP.LT.AND P4, PT, R4, c[0x0][0x17c], !P0 ;  /* 0x00005f0004007a0c */ /* 0x000fe20004781270 */
[----:B------:R0:W-:Y:S01]  /*66610*/  @P3 STG.E.U16 [R8.64], R5 ;  /* 0x0000000508003986 */ /* 0x0001e2000c101506 */
[----:B------:R-:W-:-:S02]  /*66620*/  LEA R4, P6, R0, R3, 0x1 ;  /* 0x0000000300047211 */ /* 0x000fc400078c08ff */
[C---:B------:R-:W-:Y:S02]  /*66630*/  IADD3 R16, R28.reuse, 0x1d2, RZ ;  /* 0x000001d21c107810 */ /* 0x040fe40007ffe0ff */
[----:B------:R-:W-:Y:S02]  /*66640*/  IADD3 R12, R28, 0x1d4, RZ ;  /* 0x000001d41c0c7810 */ /* 0x000fe40007ffe0ff */
[----:B------:R-:W-:Y:S02]  /*66650*/  ISETP.LT.AND P5, PT, R16, c[0x0][0x17c], !P0 ;  /* 0x00005f0010007a0c */ /* 0x000fe400047a1270 */
[C---:B0-----:R-:W-:Y:S02]  /*66660*/  IADD3 R9, R0.reuse, c[0x0][0x198], RZ ;  /* 0x0000660000097a10 */ /* 0x041fe40007ffe0ff */
[----:B------:R-:W-:Y:S02]  /*66670*/  LEA.HI.X.SX32 R5, R0, R2, 0x1, P6 ;  /* 0x0000000200057211 */ /* 0x000fe400030f0eff */
[----:B------:R-:W-:-:S02]  /*66680*/  LEA R8, P6, R9, R3, 0x1 ;  /* 0x0000000309087211 */ /* 0x000fc400078c08ff */
[C---:B------:R-:W-:Y:S02]  /*66690*/  IADD3 R0, R9.reuse, c[0x0][0x198], RZ ;  /* 0x0000660009007a10 */ /* 0x040fe40007ffe0ff */
[----:B------:R-:W-:Y:S02]  /*666a0*/  ISETP.LT.AND P3, PT, R12, c[0x0][0x17c], !P0 ;  /* 0x00005f000c007a0c */ /* 0x000fe40004761270 */
[----:B------:R-:W-:Y:S02]  /*666b0*/  LEA.HI.X.SX32 R9, R9, R2, 0x1, P6 ;  /* 0x0000000209097211 */ /* 0x000fe400030f0eff */
[----:B------:R-:W-:Y:S01]  /*666c0*/  IADD3 R12, R28, 0x1d5, RZ ;  /* 0x000001d51c0c7810 */ /* 0x000fe20007ffe0ff */
[----:B----4-:R0:W-:Y:S01]  /*666d0*/  @P2 STG.E.U16 [R4.64], R25 ;  /* 0x0000001904002986 */ /* 0x0101e2000c101506 */
[----:B------:R-:W-:Y:S02]  /*666e0*/  PRMT R13, R25, 0x7632, R13 ;  /* 0x00007632190d7816 */ /* 0x000fe4000000000d */
[----:B------:R-:W-:-:S02]  /*666f0*/  ISETP.LT.AND P2, PT, R12, c[0x0][0x17c], !P0 ;  /* 0x00005f000c007a0c */ /* 0x000fc40004741270 */
[C---:B------:R-:W-:Y:S02]  /*66700*/  IADD3 R12, R0.reuse, c[0x0][0x198], RZ ;  /* 0x00006600000c7a10 */ /* 0x040fe40007ffe0ff */
[----:B0-----:R-:W-:-:S04]  /*66710*/  LEA R4, P6, R0, R3, 0x1 ;  /* 0x0000000300047211 */ /* 0x001fc800078c08ff */
[----:B------:R-:W-:Y:S01]  /*66720*/  LEA.HI.X.SX32 R5, R0, R2, 0x1, P6 ;  /* 0x0000000200057211 */ /* 0x000fe200030f0eff */
[----:B------:R0:W-:Y:S01]  /*66730*/  @P1 STG.E.U16 [R8.64], R13 ;  /* 0x0000000d08001986 */ /* 0x0001e2000c101506 */
[C---:B------:R-:W-:Y:S02]  /*66740*/  IADD3 R0, R12.reuse, c[0x0][0x198], RZ ;  /* 0x000066000c007a10 */ /* 0x040fe40007ffe0ff */
[----:B0-----:R-:W-:-:S04]  /*66750*/  LEA R8, P6, R12, R3, 0x1 ;  /* 0x000000030c087211 */ /* 0x001fc800078c08ff */
[----:B------:R-:W-:Y:S01]  /*66760*/  LEA.HI.X.SX32 R9, R12, R2, 0x1, P6 ;  /* 0x000000020c097211 */ /* 0x000fe200030f0eff */
[----:B--2---:R0:W-:Y:S02]  /*66770*/  @P5 STG.E.U16 [R4.64], R24 ;  /* 0x0000001804005986 */ /* 0x0041e4000c101506 */
[----:B0-----:R-:W-:Y:S02]  /*66780*/  IADD3 R4, R28, 0x1d7, RZ ;  /* 0x000001d71c047810 */ /* 0x001fe40007ffe0ff */
[----:B------:R-:W-:Y:S02]  /*66790*/  PRMT R5, R24, 0x7632, R5 ;  /* 0x0000763218057816 */ /* 0x000fe40000000005 */
[----:B------:R-:W-:Y:S01]  /*667a0*/  ISETP.LT.AND P5, PT, R4, c[0x0][0x17c], !P0 ;  /* 0x00005f0004007a0c */ /* 0x000fe200047a1270 */
[----:B------:R-:W2:Y:S01]  /*667b0*/  LDL.LU R24, [R1+0x4c] ;  /* 0x00004c0001187983 */ /* 0x000ea20000300800 */
[----:B------:R-:W-:-:S03]  /*667c0*/  LEA R4, P6, R0, R3, 0x1 ;  /* 0x0000000300047211 */ /* 0x000fc600078c08ff */
[----:B------:R0:W-:Y:S02]  /*667d0*/  @P4 STG.E.U16 [R8.64], R5 ;  /* 0x0000000508004986 */ /* 0x0001e4000c101506 */
[----:B0-----:R-:W-:Y:S02]  /*667e0*/  LEA.HI.X.SX32 R5, R0, R2, 0x1, P6 ;  /* 0x0000000200057211 */ /* 0x001fe400030f0eff */
[----:B---3--:R-:W-:-:S03]  /*667f0*/  PRMT R13, R29, 0x7632, R13 ;  /* 0x000076321d0d7816 */ /* 0x008fc6000000000d */
[----:B------:R0:W-:Y:S04]  /*66800*/  @P3 STG.E.U16 [R4.64], R29 ;  /* 0x0000001d04003986 */ /* 0x0001e8000c101506 */
[----:B0-----:R-:W3:Y:S01]  /*66810*/  LDL.LU R29, [R1+0x5c] ;  /* 0x00005c00011d7983 */ /* 0x001ee20000300800 */
[----:B------:R-:W-:Y:S02]  /*66820*/  IADD3 R9, R0, c[0x0][0x198], RZ ;  /* 0x0000660000097a10 */ /* 0x000fe40007ffe0ff */
[C---:B------:R-:W-:Y:S01]  /*66830*/  IADD3 R16, R28.reuse, 0x1d6, RZ ;  /* 0x000001d61c107810 */ /* 0x040fe20007ffe0ff */
[----:B------:R-:W4:Y:S01]  /*66840*/  LDL.LU R25, [R1+0x2c] ;  /* 0x00002c0001197983 */ /* 0x000f220000300800 */
[----:B------:R-:W-:Y:S02]  /*66850*/  IADD3 R12, R28, 0x1d8, RZ ;  /* 0x000001d81c0c7810 */ /* 0x000fe40007ffe0ff */
[----:B------:R-:W-:-:S02]  /*66860*/  LEA R8, P6, R9, R3, 0x1 ;  /* 0x0000000309087211 */ /* 0x000fc400078c08ff */
[----:B------:R-:W-:Y:S02]  /*66870*/  ISETP.LT.AND P1, PT, R16, c[0x0][0x17c], !P0 ;  /* 0x00005f0010007a0c */ /* 0x000fe40004721270 */
[C---:B------:R-:W-:Y:S02]  /*66880*/  IADD3 R0, R9.reuse, c[0x0][0x198], RZ ;  /* 0x0000660009007a10 */ /* 0x040fe40007ffe0ff */
[----:B------:R-:W-:Y:S02]  /*66890*/  ISETP.LT.AND P4, PT, R12, c[0x0][0x17c], !P0 ;  /* 0x00005f000c007a0c */ /* 0x000fe40004781270 */
[----:B------:R-:W-:Y:S02]  /*668a0*/  IADD3 R12, R28, 0x1d9, RZ ;  /* 0x000001d91c0c7810 */ /* 0x000fe40007ffe0ff */
[----:B------:R-:W-:Y:S02]  /*668b0*/  LEA.HI.X.SX32 R9, R9, R2, 0x1, P6 ;  /* 0x0000000209097211 */ /* 0x000fe400030f0eff */
[----:B------:R-:W-:-:S02]  /*668c0*/  LEA R4, P6, R0, R3, 0x1 ;  /* 0x0000000300047211 */ /* 0x000fc400078c08ff */
[----:B------:R-:W-:Y:S02]  /*668d0*/  ISETP.LT.AND P3, PT, R12, c[0x0][0x17c], !P0 ;  /* 0x00005f000c007a0c */ /* 0x000fe40004761270 */
[C---:B------:R-:W-:Y:S02]  /*668e0*/  IADD3 R12, R0.reuse, c[0x0][0x198], RZ ;  /* 0x00006600000c7a10 */ /* 0x040fe40007ffe0ff */
[----:B------:R-:W-:Y:S01]  /*668f0*/  LEA.HI.X.SX32 R5, R0, R2, 0x1, P6 ;  /* 0x0000000200057211 */ /* 0x000fe200030f0eff */
[----:B------:R0:W-:Y:S01]  /*66900*/  @P2 STG.E.U16 [R8.64], R13 ;  /* 0x0000000d08002986 */ /* 0x0001e2000c101506 */
[----:B------:R-:W-:-:S03]  /*66910*/  IADD3 R0, R12, c[0x0][0x198], RZ ;  /* 0x000066000c007a10 */ /* 0x000fc60007ffe0ff */
[----:B------:R1:W-:Y:S01]  /*66920*/  @P1 STG.E.U16 [R4.64], R26 ;  /* 0x0000001a04001986 */ /* 0x0003e2000c101506 */
        /* <DEDUP_REMOVED lines=8> */
[----:B------:R-:W-:Y:S02]  /*669b0*/  IADD3 R16, R28, 0x1da, RZ ;  /* 0x000001da1c107810 */ /* 0x000fe40007ffe0ff */
[----:B------:R-:W-:Y:S02]  /*669c0*/  LEA.HI.X.SX32 R5, R0, R2, 0x1, P6 ;  /* 0x0000000200057211 */ /* 0x000fe400030f0eff */
[----:B------:R-:W-:Y:S02]  /*669d0*/  ISETP.LT.AND P5, PT, R12, c[0x0][0x17c], !P0 ;  /* 0x00005f000c007a0c */ /* 0x000fe400047a1270 */
[----:B0-----:R-:W-:Y:S02]  /*669e0*/  IADD3 R9, R0, c[0x0][0x198], RZ ;  /* 0x0000660000097a10 */ /* 0x001fe40007ffe0ff */
[----:B------:R-:W-:Y:S02]  /*669f0*/  IADD3 R12, R28, 0x1dd, RZ ;  /* 0x000001dd1c0c7810 */ /* 0x000fe40007ffe0ff */
[----:B------:R-:W-:-:S02]  /*66a00*/  LEA R8, P6, R9, R3, 0x1 ;  /* 0x0000000309087211 */ /* 0x000fc400078c08ff */
[----:B------:R-:W-:Y:S02]  /*66a10*/  ISETP.LT.AND P2, PT, R16, c[0x0][0x17c], !P0 ;  /* 0x00005f0010007a0c */ /* 0x000fe40004741270 */
[C---:B------:R-:W-:Y:S01]  /*66a20*/  IADD3 R0, R9.reuse, c[0x0][0x198], RZ ;  /* 0x0000660009007a10 */ /* 0x040fe20007ffe0ff */
[----:B------:R0:W-:Y:S01]  /*66a30*/  @P4 STG.E.U16 [R4.64], R6 ;  /* 0x0000000604004986 */ /* 0x0001e2000c101506 */
[----:B------:R-:W-:Y:S02]  /*66a40*/  ISETP.LT.AND P4, PT, R12, c[0x0][0x17c], !P0 ;  /* 0x00005f000c007a0c */ /* 0x000fe40004781270 */
[----:B------:R-:W-:Y:S02]  /*66a50*/  LEA.HI.X.SX32 R9, R9, R2, 0x1, P6 ;  /* 0x0000000209097211 */ /* 0x000fe400030f0eff */
[----:B------:R-:W-:Y:S02]  /*66a60*/  PRMT R12, R6, 0x7632, R12 ;  /* 0x00007632060c7816 */ /* 0x000fe4000000000c */
[----:B0-----:R-:W-:-:S02]  /*66a70*/  LEA R4, P6, R0, R3, 0x1 ;  /* 0x0000000300047211 */ /* 0x001fc400078c08ff */
[C---:B------:R-:W-:Y:S01]  /*66a80*/  IADD3 R6, R0.reuse, c[0x0][0x198], RZ ;  /* 0x0000660000067a10 */ /* 0x040fe20007ffe0ff */
[----:B------:R0:W-:Y:S01]  /*66a90*/  @P3 STG.E.U16 [R8.64], R12 ;  /* 0x0000000c08003986 */ /* 0x0001e2000c101506 */
[----:B------:R-:W-:Y:S02]  /*66aa0*/  LEA.HI.X.SX32 R5, R0, R2, 0x1, P6 ;  /* 0x0000000200057211 */ /* 0x000fe400030f0eff */
[----:B------:R-:W-:-:S03]  /*66ab0*/  IADD3 R0, R6, c[0x0][0x198], RZ ;  /* 0x0000660006007a10 */ /* 0x000fc60007ffe0ff */
[----:B------:R1:W-:Y:S01]  /*66ac0*/  @P2 STG.E.U16 [R4.64], R10 ;  /* 0x0000000a04002986 */ /* 0x0003e2000c101506 */
[----:B0-----:R-:W-:-:S04]  /*66ad0*/  LEA R8, P6, R6, R3, 0x1 ;  /* 0x0000000306087211 */ /* 0x001fc800078c08ff */
[----:B------:R-:W-:Y:S02]  /*66ae0*/  LEA.HI.X.SX32 R9, R6, R2, 0x1, P6 ;  /* 0x0000000206097211 */ /* 0x000fe400030f0eff */
[----:B-1----:R-:W-:Y:S02]  /*66af0*/  PRMT R5, R10, 0x7632, R5 ;  /* 0x000076320a057816 */ /* 0x002fe40000000005 */
[C---:B------:R-:W-:Y:S02]  /*66b00*/  LEA R4, P6, R0.reuse, R3, 0x1 ;  /* 0x0000000300047211 */ /* 0x040fe400078c08ff */
[----:B------:R-:W-:Y:S01]  /*66b10*/  IADD3 R6, R0, c[0x0][0x198], RZ ;  /* 0x0000660000067a10 */ /* 0x000fe20007ffe0ff */
[----:B------:R0:W-:Y:S01]  /*66b20*/  @P1 STG.E.U16 [R8.64], R5 ;  /* 0x0000000508001986 */ /* 0x0001e2000c101506 */
[----:B------:R-:W-:-:S04]  /*66b30*/  IADD3 R13, R28, 0x1de, RZ ;  /* 0x000001de1c0d7810 */ /* 0x000fc80007ffe0ff */
[----:B------:R-:W-:Y:S02]  /*66b40*/  ISETP.LT.AND P3, PT, R13, c[0x0][0x17c], !P0 ;  /* 0x00005f000d007a0c */ /* 0x000fe40004761270 */
[----:B------:R-:W-:Y:S02]  /*66b50*/  IADD3 R13, R28, 0x1df, RZ ;  /* 0x000001df1c0d7810 */ /* 0x000fe40007ffe0ff */
[-C--:B0-----:R-:W-:Y:S02]  /*66b60*/  LEA.HI.X.SX32 R5, R0, R2.reuse, 0x1, P6 ;  /* 0x0000000200057211 */ /* 0x081fe400030f0eff */
[C---:B------:R-:W-:Y:S02]  /*66b70*/  LEA R8, P6, R6.reuse, R3, 0x1 ;  /* 0x0000000306087211 */ /* 0x040fe400078c08ff */
[C---:B------:R-:W-:Y:S01]  /*66b80*/  IADD3 R0, R6.reuse, c[0x0][0x198], RZ ;  /* 0x0000660006007a10 */ /* 0x040fe20007ffe0ff */
[----:B------:R0:W-:Y:S01]  /*66b90*/  @P5 STG.E.U16 [R4.64], R14 ;  /* 0x0000000e04005986 */ /* 0x0001e2000c101506 */
[----:B------:R-:W-:-:S02]  /*66ba0*/  LEA.HI.X.SX32 R9, R6, R2, 0x1, P6 ;  /* 0x0000000206097211 */ /* 0x000fc400030f0eff */
[----:B------:R-:W-:Y:S02]  /*66bb0*/  PRMT R12, R14, 0x7632, R12 ;  /* 0x000076320e0c7816 */ /* 0x000fe4000000000c */
[----:B------:R-:W-:Y:S02]  /*66bc0*/  ISETP.LT.AND P2, PT, R13, c[0x0][0x17c], !P0 ;  /* 0x00005f000d007a0c */ /* 0x000fe40004741270 */
[C---:B------:R-:W-:Y:S02]  /*66bd0*/  IADD3 R6, R0.reuse, c[0x0][0x198], RZ ;  /* 0x0000660000067a10 */ /* 0x040fe40007ffe0ff */
[----:B0-----:R-:W-:Y:S01]  /*66be0*/  LEA R4, P6, R0, R3, 0x1 ;  /* 0x0000000300047211 */ /* 0x001fe200078c08ff */
[----:B------:R0:W-:Y:S01]  /*66bf0*/  @P4 STG.E.U16 [R8.64], R12 ;  /* 0x0000000c08004986 */ /* 0x0001e2000c101506 */
[----:B------:R-:W-:Y:S02]  /*66c00*/  IADD3 R13, R28, 0x1e0, RZ ;  /* 0x000001e01c0d7810 */ /* 0x000fe40007ffe0ff */
[----:B------:R-:W-:-:S02]  /*66c10*/  LEA.HI.X.SX32 R5, R0, R2, 0x1, P6 ;  /* 0x0000000200057211 */ /* 0x000fc400030f0eff */
[----:B------:R-:W-:Y:S02]  /*66c20*/  ISETP.LT.AND P1, PT, R13, c[0x0][0x17c], !P0 ;  /* 0x00005f000d007a0c */ /* 0x000fe40004721270 */
[C---:B------:R-:W-:Y:S01]  /*66c30*/  IADD3 R0, R6.reuse, c[0x0][0x198], RZ ;  /* 0x0000660006007a10 */ /* 0x040fe20007ffe0ff */
[----:B------:R1:W-:Y:S01]  /*66c40*/  @P3 STG.E.U16 [R4.64], R18 ;  /* 0x0000001204003986 */ /* 0x0003e2000c101506 */
[----:B0-----:R-:W-:Y:S02]  /*66c50*/  LEA R8, P6, R6, R3, 0x1 ;  /* 0x0000000306087211 */ /* 0x001fe400078c08ff */
[----:B------:R-:W-:Y:S02]  /*66c60*/  IADD3 R10, R28, 0x1e1, RZ ;  /* 0x000001e11c0a7810 */ /* 0x000fe40007ffe0ff */
[----:B------:R-:W-:Y:S02]  /*66c70*/  LEA.HI.X.SX32 R9, R6, R2, 0x1, P6 ;  /* 0x0000000206097211 */ /* 0x000fe400030f0eff */
[----:B-1----:R-:W-:-:S02]  /*66c80*/  PRMT R5, R18, 0x7632, R5 ;  /* 0x0000763212057816 */ /* 0x002fc40000000005 */
[----:B------:R-:W-:Y:S02]  /*66c90*/  LEA R4, P6, R0, R3, 0x1 ;  /* 0x0000000300047211 */ /* 0x000fe400078c08ff */
[----:B------:R-:W-:Y:S01]  /*66ca0*/  ISETP.LT.AND P5, PT, R10, c[0x0][0x17c], !P0 ;  /* 0x00005f000a007a0c */ /* 0x000fe200047a1270 */
[----:B------:R0:W-:Y:S01]  /*66cb0*/  @P2 STG.E.U16 [R8.64], R5 ;  /* 0x0000000508002986 */ /* 0x0001e2000c101506 */
[----:B------:R-:W-:Y:S02]  /*66cc0*/  IADD3 R6, R28, 0x1e4, RZ ;  /* 0x000001e41c067810 */ /* 0x000fe40007ffe0ff */
[----:B------:R-:W-:Y:S02]  /*66cd0*/  IADD3 R12, R0, c[0x0][0x198], RZ ;  /* 0x00006600000c7a10 */ /* 0x000fe40007ffe0ff */
[----:B------:R-:W-:Y:S02]  /*66ce0*/  IADD3 R10, R28, 0x1e2, RZ ;  /* 0x000001e21c0a7810 */ /* 0x000fe40007ffe0ff */
[----:B------:R-:W-:-:S02]  /*66cf0*/  ISETP.LT.AND P2, PT, R6, c[0x0][0x17c], !P0 ;  /* 0x00005f0006007a0c */ /* 0x000fc40004741270 */
[----:B------:R-:W-:Y:S02]  /*66d00*/  ISETP.LT.AND P4, PT, R10, c[0x0][0x17c], !P0 ;  /* 0x00005f000a007a0c */ /* 0x000fe40004781270 */
[-C--:B0-----:R-:W-:Y:S02]  /*66d10*/  LEA.HI.X.SX32 R5, R0, R2.reuse, 0x1, P6 ;  /* 0x0000000200057211 */ /* 0x081fe400030f0eff */
[CC--:B------:R-:W-:Y:S02]  /*66d20*/  LEA R8, P6, R12.reuse, R3.reuse, 0x1 ;  /* 0x000000030c087211 */ /* 0x0c0fe400078c08ff */
[C---:B------:R-:W-:Y:S02]  /*66d30*/  IADD3 R6, R12.reuse, c[0x0][0x198], RZ ;  /* 0x000066000c067a10 */ /* 0x040fe40007ffe0ff */
[----:B------:R-:W-:Y:S02]  /*66d40*/  LEA.HI.X.SX32 R9, R12, R2, 0x1, P6 ;  /* 0x000000020c097211 */ /* 0x000fe400030f0eff */
[----:B--2---:R-:W-:Y:S01]  /*66d50*/  PRMT R0, R24, 0x7632, R0 ;  /* 0x0000763218007816 */ /* 0x004fe20000000000 */
[----:B------:R0:W-:Y:S04]  /*66d60*/  @P1 STG.E.U16 [R4.64], R24 ;  /* 0x0000001804001986 */ /* 0x0001e8000c101506 */
[----:B0-----:R-:W2:Y:S01]  /*66d70*/  LDL.LU R24, [R1+0x7c] ;  /* 0x00007c0001187983 */ /* 0x001ea20000300800 */
[----:B------:R-:W-:-:S04]  /*66d80*/  LEA R4, P6, R6, R3, 0x1 ;  /* 0x0000000306047211 */ /* 0x000fc800078c08ff */
[----:B------:R-:W-:Y:S01]  /*66d90*/  LEA.HI.X.SX32 R5, R6, R2, 0x1, P6 ;  /* 0x0000000206057211 */ /* 0x000fe200030f0eff */
[----:B------:R-:W-:Y:S01]  /*66da0*/  @P5 STG.E.U16 [R8.64], R0 ;  /* 0x0000000008005986 */ /* 0x000fe2000c101506 */
[----:B---3--:R-:W-:-:S03]  /*66db0*/  PRMT R13, R29, 0x7632, R13 ;  /* 0x000076321d0d7816 */ /* 0x008fc6000000000d */
[----:B------:R0:W-:Y:S04]  /*66dc0*/  @P4 STG.E.U16 [R4.64], R29 ;  /* 0x0000001d04004986 */ /* 0x0001e8000c101506 */
[----:B0-----:R-:W3:Y:S01]  /*66dd0*/  LDL.LU R29, [R1+0xac] ;  /* 0x0000ac00011d7983 */ /* 0x001ee20000300800 */
[----:B------:R-:W-:-:S04]  /*66de0*/  IADD3 R10, R28, 0x1e3, RZ ;  /* 0x000001e31c0a7810 */ /* 0x000fc80007ffe0ff */
[----:B------:R-:W-:Y:S02]  /*66df0*/  ISETP.LT.AND P3, PT, R10, c[0x0][0x17c], !P0 ;  /* 0x00005f000a007a0c */ /* 0x000fe40004761270 */
[----:B------:R-:W-:Y:S02]  /*66e00*/  IADD3 R10, R28, 0x1e5, RZ ;  /* 0x000001e51c0a7810 */ /* 0x000fe40007ffe0ff */
[----:B------:R-:W-:Y:S02]  /*66e10*/  IADD3 R12, R6, c[0x0][0x198], RZ ;  /* 0x00006600060c7a10 */ /* 0x000fe40007ffe0ff */
[----:B------:R-:W-:Y:S02]  /*66e20*/  ISETP.LT.AND P1, PT, R10, c[0x0][0x17c], !P0 ;  /* 0x00005f000a007a0c */ /* 0x000fe40004721270 */
[----:B------:R-:W-:Y:S02]  /*66e30*/  IADD3 R10, R28, 0x1e6, RZ ;  /* 0x000001e61c0a7810 */ /* 0x000fe40007ffe0ff */
[----:B------:R-:W-:-:S02]  /*66e40*/  LEA R8, P6, R12, R3, 0x1 ;  /* 0x000000030c087211 */ /* 0x000fc400078c08ff */
[----:B------:R-:W-:Y:S02]  /*66e50*/  ISETP.LT.AND P5, PT, R10, c[0x0][0x17c], !P0 ;  /* 0x00005f000a007a0c */ /* 0x000fe400047a1270 */
[----:B------:R-:W-:Y:S02]  /*66e60*/  IADD3 R10, R28, 0x1e7, RZ ;  /* 0x000001e71c0a7810 */ /* 0x000fe40007ffe0ff */
[C---:B------:R-:W-:Y:S02]  /*66e70*/  IADD3 R6, R12.reuse, c[0x0][0x198], RZ ;  /* 0x000066000c067a10 */ /* 0x040fe40007ffe0ff */
[----:B------:R-:W-:Y:S02]  /*66e80*/  LEA.HI.X.SX32 R9, R12, R2, 0x1, P6 ;  /* 0x000000020c097211 */ /* 0x000fe400030f0eff */
[----:B------:R-:W-:Y:S02]  /*66e90*/  ISETP.LT.AND P4, PT, R10, c[0x0][0x17c], !P0 ;  /* 0x00005f000a007a0c */ /* 0x000fe40004781270 */
[----:B------:R-:W-:-:S02]  /*66ea0*/  LEA R4, P6, R6, R3, 0x1 ;  /* 0x0000000306047211 */ /* 0x000fc400078c08ff */
[C---:B------:R-:W-:Y:S01]  /*66eb0*/  IADD3 R10, R6.reuse, c[0x0][0x198], RZ ;  /* 0x00006600060a7a10 */ /* 0x040fe20007ffe0ff */
[----:B------:R0:W-:Y:S01]  /*66ec0*/  @P3 STG.E.U16 [R8.64], R13 ;  /* 0x0000000d08003986 */ /* 0x0001e2000c101506 */
[----:B------:R-:W-:Y:S02]  /*66ed0*/  LEA.HI.X.SX32 R5, R6, R2, 0x1, P6 ;  /* 0x0000000206057211 */ /* 0x000fe400030f0eff */
[C---:B------:R-:W-:Y:S02]  /*66ee0*/  IADD3 R6, R10.reuse, c[0x0][0x198], RZ ;  /* 0x000066000a067a10 */ /* 0x040fe40007ffe0ff */
[----:B----4-:R-:W-:Y:S01]  /*66ef0*/  PRMT R12, R25, 0x7632, R12 ;  /* 0x00007632190c7816 */ /* 0x010fe2000000000c */
[----:B------:R1:W-:Y:S01]  /*66f00*/  @P2 STG.E.U16 [R4.64], R25 ;  /* 0x0000001904002986 */ /* 0x0003e2000c101506 */
[----:B0-----:R-:W-:-:S04]  /*66f10*/  LEA R8, P6, R10, R3, 0x1 ;  /* 0x000000030a087211 */ /* 0x001fc800078c08ff */
[-C--:B------:R-:W-:Y:S01]  /*66f20*/  LEA.HI.X.SX32 R9, R10, R2.reuse, 0x1, P6 ;  /* 0x000000020a097211 */ /* 0x080fe200030f0eff */
[----:B-1----:R-:W4:Y:S01]  /*66f30*/  LDL.LU R25, [R1+0x9c] ;  /* 0x00009c0001197983 */ /* 0x002f220000300800 */
[C---:B------:R-:W-:Y:S02]  /*66f40*/  LEA R4, P6, R6.reuse, R3, 0x1 ;  /* 0x0000000306047211 */ /* 0x040fe400078c08ff */
[----:B------:R-:W-:Y:S02]  /*66f50*/  IADD3 R10, R6, c[0x0][0x198], RZ ;  /* 0x00006600060a7a10 */ /* 0x000fe40007ffe0ff */
[----:B------:R-:W-:Y:S01]  /*66f60*/  IADD3 R0, R28, 0x1e8, RZ ;  /* 0x000001e81c007810 */ /* 0x000fe20007ffe0ff */
[----:B------:R0:W-:Y:S01]  /*66f70*/  @P1 STG.E.U16 [R8.64], R12 ;  /* 0x0000000c08001986 */ /* 0x0001e2000c101506 */
[----:B------:R-:W-:Y:S02]  /*66f80*/  LEA.HI.X.SX32 R5, R6, R2, 0x1, P6 ;  /* 0x0000000206057211 */ /* 0x000fe400030f0eff */
[----:B------:R-:W-:-:S02]  /*66f90*/  ISETP.LT.AND P3, PT, R0, c[0x0][0x17c], !P0 ;  /* 0x00005f0000007a0c */ /* 0x000fc40004761270 */
[C---:B------:R-:W-:Y:S02]  /*66fa0*/  IADD3 R6, R10.reuse, c[0x0][0x198], RZ ;  /* 0x000066000a067a10 */ /* 0x040fe40007ffe0ff */
[----:B0-----:R-:W-:-:S04]  /*66fb0*/  LEA R8, P6, R10, R3, 0x1 ;  /* 0x000000030a087211 */ /* 0x001fc800078c08ff */
        /* <DEDUP_REMOVED lines=10> */
[----:B------:R-:W-:Y:S02]  /*67060*/  IADD3 R0, R28, 0x1e9, RZ ;  /* 0x000001e91c007810 */ /* 0x000fe40007ffe0ff */
[----:B------:R-:W-:Y:S02]  /*67070*/  IADD3 R10, R6, c[0x0][0x198], RZ ;  /* 0x00006600060a7a10 */ /* 0x000fe40007ffe0ff */
[----:B------:R-:W-:Y:S02]  /*67080*/  ISETP.LT.AND P2, PT, R0, c[0x0][0x17c], !P0 ;  /* 0x00005f0000007a0c */ /* 0x000fe40004741270 */
[----:B------:R-:W-:-:S02]  /*67090*/  IADD3 R0, R28, 0x1ea, RZ ;  /* 0x000001ea1c007810 */ /* 0x000fc40007ffe0ff */
[-C--:B------:R-:W-:Y:S02]  /*670a0*/  LEA R8, P6, R10, R3.reuse, 0x1 ;  /* 0x000000030a087211 */ /* 0x080fe400078c08ff */
[----:B------:R-:W-:Y:S02]  /*670b0*/  ISETP.LT.AND P1, PT, R0, c[0x0][0x17c], !P0 ;  /* 0x00005f0000007a0c */ /* 0x000fe40004721270 */
[----:B------:R-:W-:Y:S02]  /*670c0*/  IADD3 R6, R10, c[0x0][0x198], RZ ;  /* 0x000066000a067a10 */ /* 0x000fe40007ffe0ff */
[----:B------:R-:W-:Y:S02]  /*670d0*/  IADD3 R0, R28, 0x1eb, RZ ;  /* 0x000001eb1c007810 */ /* 0x000fe40007ffe0ff */
[----:B------:R-:W-:Y:S02]  /*670e0*/  LEA.HI.X.SX32 R9, R10, R2, 0x1, P6 ;  /* 0x000000020a097211 */ /* 0x000fe400030f0eff */
[----:B------:R-:W-:-:S02]  /*670f0*/  LEA R4, P6, R6, R3, 0x1 ;  /* 0x0000000306047211 */ /* 0x000fc400078c08ff */
[----:B------:R-:W-:Y:S02]  /*67100*/  ISETP.LT.AND P5, PT, R0, c[0x0][0x17c], !P0 ;  /* 0x00005f0000007a0c */ /* 0x000fe400047a1270 */
[----:B------:R-:W-:Y:S02]  /*67110*/  IADD3 R10, R6, c[0x0][0x198], RZ ;  /* 0x00006600060a7a10 */ /* 0x000fe40007ffe0ff */
[----:B------:R-:W-:Y:S01]  /*67120*/  IADD3 R0, R28, 0x1ec, RZ ;  /* 0x000001ec1c007810 */ /* 0x000fe20007ffe0ff */
[----:B------:R0:W-:Y:S01]  /*67130*/  @P2 STG.E.U16 [R8.64], R12 ;  /* 0x0000000c08002986 */ /* 0x0001e2000c101506 */
[----:B------:R-:W-:Y:S02]  /*67140*/  LEA.HI.X.SX32 R5, R6, R2, 0x1, P6 ;  /* 0x0000000206057211 */ /* 0x000fe400030f0eff */
[----:B------:R-:W-:Y:S02]  /*67150*/  ISETP.LT.AND P4, PT, R0, c[0x0][0x17c], !P0 ;  /* 0x00005f0000007a0c */ /* 0x000fe40004781270 */
[----:B------:R-:W-:-:S02]  /*67160*/  IADD3 R6, R10, c[0x0][0x198], RZ ;  /* 0x000066000a067a10 */ /* 0x000fc40007ffe0ff */
[----:B------:R-:W-:Y:S02]  /*67170*/  IADD3 R0, R28, 0x1ed, RZ ;  /* 0x000001ed1c007810 */ /* 0x000fe40007ffe0ff */
[C---:B0-----:R-:W-:Y:S01]  /*67180*/  LEA R8, P6, R10.reuse, R3, 0x1 ;  /* 0x000000030a087211 */ /* 0x041fe200078c08ff */
[----:B----4-:R0:W-:Y:S01]  /*67190*/  @P1 STG.E.U16 [R4.64], R25 ;  /* 0x0000001904001986 */ /* 0x0101e2000c101506 */
[----:B------:R-:W-:Y:S02]  /*671a0*/  PRMT R13, R25, 0x7632, R13 ;  /* 0x00007632190d7816 */ /* 0x000fe4000000000d */
[----:B------:R-:W-:Y:S02]  /*671b0*/  LEA.HI.X.SX32 R9, R10, R2, 0x1, P6 ;  /* 0x000000020a097211 */ /* 0x000fe400030f0eff */
[----:B------:R-:W-:Y:S02]  /*671c0*/  ISETP.LT.AND P3, PT, R0, c[0x0][0x17c], !P0 ;  /* 0x00005f0000007a0c */ /* 0x000fe40004761270 */
[----:B------:R-:W-:-:S02]  /*671d0*/  IADD3 R10, R6, c[0x0][0x198], RZ ;  /* 0x00006600060a7a10 */ /* 0x000fc40007ffe0ff */
[----:B------:R-:W-:Y:S02]  /*671e0*/  IADD3 R0, R28, 0x1ee, RZ ;  /* 0x000001ee1c007810 */ /* 0x000fe40007ffe0ff */
[C---:B0-----:R-:W-:Y:S01]  /*671f0*/  LEA R4, P6, R6.reuse, R3, 0x1 ;  /* 0x0000000306047211 */ /* 0x041fe200078c08ff */
[----:B------:R-:W4:Y:S03]  /*67200*/  LDL.LU R25, [R1+0x6c] ;  /* 0x00006c0001197983 */ /* 0x000f260000300800 */
[----:B------:R-:W-:Y:S01]  /*67210*/  LEA.HI.X.SX32 R5, R6, R2, 0x1, P6 ;  /* 0x0000000206057211 */ /* 0x000fe200030f0eff */
[----:B------:R0:W-:Y:S01]  /*67220*/  @P5 STG.E.U16 [R8.64], R13 ;  /* 0x0000000d08005986 */ /* 0x0001e2000c101506 */
[----:B------:R-:W-:Y:S02]  /*67230*/  ISETP.LT.AND P2, PT, R0, c[0x0][0x17c], !P0 ;  /* 0x00005f0000007a0c */ /* 0x000fe40004741270 */
[----:B------:R-:W-:-:S02]  /*67240*/  IADD3 R6, R10, c[0x0][0x198], RZ ;  /* 0x000066000a067a10 */ /* 0x000fc40007ffe0ff */
[----:B0-----:R-:W-:-:S04]  /*67250*/  LEA R8, P6, R10, R3, 0x1 ;  /* 0x000000030a087211 */ /* 0x001fc800078c08ff */
[----:B------:R-:W-:Y:S02]  /*67260*/  LEA.HI.X.SX32 R9, R10, R2, 0x1, P6 ;  /* 0x000000020a097211 */ /* 0x000fe400030f0eff */
[----:B------:R-:W-:-:S04]  /*67270*/  LEA R12, P6, R6, R3, 0x1 ;  /* 0x00000003060c7211 */ /* 0x000fc800078c08ff */
[C---:B------:R-:W-:Y:S02]  /*67280*/  LEA.HI.X.SX32 R13, R6.reuse, R2, 0x1, P6 ;  /* 0x00000002060d7211 */ /* 0x040fe400030f0eff */
[----:B------:R-:W-:Y:S02]  /*67290*/  IADD3 R10, R6, c[0x0][0x198], RZ ;  /* 0x00006600060a7a10 */ /* 0x000fe40007ffe0ff */
[----:B--2---:R-:W-:Y:S01]  /*672a0*/  PRMT R14, R24, 0x7632, R14 ;  /* 0x00007632180e7816 */ /* 0x004fe2000000000e */
[----:B------:R0:W-:Y:S04]  /*672b0*/  @P4 STG.E.U16 [R4.64], R24 ;  /* 0x0000001804004986 */ /* 0x0001e8000c101506 */
[----:B0-----:R-:W2:Y:S04]  /*672c0*/  LDL.LU R24, [R1+0x3c] ;  /* 0x00003c0001187983 */ /* 0x001ea80000300800 */
[----:B------:R-:W-:Y:S01]  /*672d0*/  @P3 STG.E.U16 [R8.64], R14 ;  /* 0x0000000e08003986 */ /* 0x000fe2000c101506 */
[----:B---3--:R-:W-:-:S03]  /*672e0*/  PRMT R6, R29, 0x7632, R6 ;  /* 0x000076321d067816 */ /* 0x008fc60000000006 */
[----:B------:R0:W-:Y:S04]  /*672f0*/  @P2 STG.E.U16 [R12.64], R29 ;  /* 0x0000001d0c002986 */ /* 0x0001e8000c101506 */
[----:B0-----:R-:W3:Y:S01]  /*67300*/  LDL.LU R29, [R1+0x1c] ;  /* 0x00001c00011d7983 */ /* 0x001ee20000300800 */
[----:B------:R-:W-:-:S04]  /*67310*/  IADD3 R0, R28, 0x1ef, RZ ;  /* 0x000001ef1c007810 */ /* 0x000fc80007ffe0ff */
[----:B------:R-:W-:Y:S02]  /*67320*/  ISETP.LT.AND P1, PT, R0, c[0x0][0x17c], !P0 ;  /* 0x00005f0000007a0c */ /* 0x000fe40004721270 */
[----:B------:R-:W-:Y:S02]  /*67330*/  IADD3 R0, R28, 0x1f0, RZ ;  /* 0x000001f01c007810 */ /* 0x000fe40007ffe0ff */
[----:B------:R-:W-:Y:S02]  /*67340*/  LEA R16, P6, R10, R3, 0x1 ;  /* 0x000000030a107211 */ /* 0x000fe400078c08ff */
[----:B------:R-:W-:Y:S02]  /*67350*/  ISETP.LT.AND P5, PT, R0, c[0x0][0x17c], !P0 ;  /* 0x00005f0000007a0c */ /* 0x000fe400047a1270 */
[----:B------:R-:W-:Y:S02]  /*67360*/  IADD3 R4, R10, c[0x0][0x198], RZ ;  /* 0x000066000a047a10 */ /* 0x000fe40007ffe0ff */
[----:B------:R-:W-:-:S02]  /*67370*/  IADD3 R0, R28, 0x1f1, RZ ;  /* 0x000001f11c007810 */ /* 0x000fc40007ffe0ff */
[-C--:B------:R-:W-:Y:S02]  /*67380*/  LEA.HI.X.SX32 R17, R10, R2.reuse, 0x1, P6 ;  /* 0x000000020a117211 */ /* 0x080fe400030f0eff */
[----:B------:R-:W-:Y:S02]  /*67390*/  LEA R20, P6, R4, R3, 0x1 ;  /* 0x0000000304147211 */ /* 0x000fe400078c08ff */
[----:B------:R-:W-:Y:S02]  /*673a0*/  ISETP.LT.AND P4, PT, R0, c[0x0][0x17c], !P0 ;  /* 0x00005f0000007a0c */ /* 0x000fe40004781270 */
[----:B------:R-:W-:Y:S02]  /*673b0*/  IADD3 R5, R4, c[0x0][0x198], RZ ;  /* 0x0000660004057a10 */ /* 0x000fe40007ffe0ff */
[----:B------:R-:W-:Y:S02]  /*673c0*/  IADD3 R0, R28, 0x1f2, RZ ;  /* 0x000001f21c007810 */ /* 0x000fe40007ffe0ff */
[----:B------:R-:W-:-:S02]  /*673d0*/  LEA.HI.X.SX32 R21, R4, R2, 0x1, P6 ;  /* 0x0000000204157211 */ /* 0x000fc400030f0eff */
[CC--:B------:R-:W-:Y:S02]  /*673e0*/  LEA R8, P6, R5.reuse, R3.reuse, 0x1 ;  /* 0x0000000305087211 */ /* 0x0c0fe400078c08ff */
[----:B------:R-:W-:Y:S02]  /*673f0*/  ISETP.LT.AND P3, PT, R0, c[0x0][0x17c], !P0 ;  /* 0x00005f0000007a0c */ /* 0x000fe40004761270 */
[C---:B------:R-:W-:Y:S02]  /*67400*/  IADD3 R4, R5.reuse, c[0x0][0x198], RZ ;  /* 0x0000660005047a10 */ /* 0x040fe40007ffe0ff */
[----:B------:R-:W-:Y:S02]  /*67410*/  IADD3 R0, R28, 0x1f3, RZ ;  /* 0x000001f31c007810 */ /* 0x000fe40007ffe0ff */
[----:B------:R-:W-:Y:S02]  /*67420*/  LEA.HI.X.SX32 R9, R5, R2, 0x1, P6 ;  /* 0x0000000205097211 */ /* 0x000fe400030f0eff */
[----:B------:R-:W-:-:S02]  /*67430*/  LEA R12, P6, R4, R3, 0x1 ;  /* 0x00000003040c7211 */ /* 0x000fc400078c08ff */
[----:B------:R-:W-:Y:S02]  /*67440*/  ISETP.LT.AND P2, PT, R0, c[0x0][0x17c], !P0 ;  /* 0x00005f0000007a0c */ /* 0x000fe40004741270 */
[----:B------:R-:W-:Y:S02]  /*67450*/  IADD3 R5, R4, c[0x0][0x198], RZ ;  /* 0x0000660004057a10 */ /* 0x000fe40007ffe0ff */
[----:B------:R-:W-:Y:S02]  /*67460*/  IADD3 R0, R28, 0x1f4, RZ ;  /* 0x000001f41c007810 */ /* 0x000fe40007ffe0ff */
[----:B----4-:R-:W-:Y:S02]  /*67470*/  PRMT R10, R25, 0x7632, R10 ;  /* 0x00007632190a7816 */ /* 0x010fe4000000000a */
[----:B------:R-:W-:Y:S01]  /*67480*/  LEA.HI.X.SX32 R13, R4, R2, 0x1, P6 ;  /* 0x00000002040d7211 */ /* 0x000fe200030f0eff */
[----:B------:R0:W-:Y:S01]  /*67490*/  @P1 STG.E.U16 [R16.64], R6 ;  /* 0x0000000610001986 */ /* 0x0001e2000c101506 */
[----:B------:R-:W-:-:S02]  /*674a0*/  LEA R4, P6, R5, R3, 0x1 ;  /* 0x0000000305047211 */ /* 0x000fc400078c08ff */
[----:B------:R-:W-:Y:S01]  /*674b0*/  ISETP.LT.AND P1, PT, R0, c[0x0][0x17c], !P0 ;  /* 0x00005f0000007a0c */ /* 0x000fe20004721270 */
[----:B------:R-:W-:Y:S01]  /*674c0*/  @P5 STG.E.U16 [R20.64], R25 ;  /* 0x0000001914005986 */ /* 0x000fe2000c101506 */
[----:B------:R-:W-:-:S03]  /*674d0*/  IADD3 R0, R28, 0x1f5, RZ ;  /* 0x000001f51c007810 */ /* 0x000fc60007ffe0ff */
[----:B------:R1:W-:Y:S01]  /*674e0*/  @P4 STG.E.U16 [R8.64], R10 ;  /* 0x0000000a08004986 */ /* 0x0003e2000c101506 */
[C---:B0-----:R-:W-:Y:S02]  /*674f0*/  IADD3 R6, R5.reuse, c[0x0][0x198], RZ ;  /* 0x0000660005067a10 */ /* 0x041fe40007ffe0ff */
[----:B------:R-:W-:Y:S02]  /*67500*/  LEA.HI.X.SX32 R5, R5, R2, 0x1, P6 ;  /* 0x0000000205057211 */ /* 0x000fe400030f0eff */
[----:B------:R-:W-:Y:S02]  /*67510*/  ISETP.LT.AND P5, PT, R0, c[0x0][0x17c], !P0 ;  /* 0x00005f0000007a0c */ /* 0x000fe400047a1270 */
[C---:B-1----:R-:W-:Y:S02]  /*67520*/  LEA R8, P6, R6.reuse, R3, 0x1 ;  /* 0x0000000306087211 */ /* 0x042fe400078c08ff */
[----:B------:R-:W-:Y:S02]  /*67530*/  IADD3 R10, R6, c[0x0][0x198], RZ ;  /* 0x00006600060a7a10 */ /* 0x000fe40007ffe0ff */
[----:B------:R-:W-:-:S04]  /*67540*/  IADD3 R0, R28, 0x1f6, RZ ;  /* 0x000001f61c007810 */ /* 0x000fc80007ffe0ff */
[----:B------:R-:W-:Y:S02]  /*67550*/  ISETP.LT.AND P4, PT, R0, c[0x0][0x17c], !P0 ;  /* 0x00005f0000007a0c */ /* 0x000fe40004781270 */
[----:B------:R-:W-:Y:S02]  /*67560*/  IADD3 R0, R28, 0x1f7, RZ ;  /* 0x000001f71c007810 */ /* 0x000fe40007ffe0ff */
[----:B--2---:R-:W-:Y:S01]  /*67570*/  PRMT R9, R24, 0x7632, R9 ;  /* 0x0000763218097816 */ /* 0x004fe20000000009 */
[----:B------:R-:W-:Y:S04]  /*67580*/  @P3 STG.E.U16 [R12.64], R24 ;  /* 0x000000180c003986 */ /* 0x000fe8000c101506 */
[----:B------:R0:W-:Y:S01]  /*67590*/  @P2 STG.E.U16 [R4.64], R9 ;  /* 0x0000000904002986 */ /* 0x0001e2000c101506 */
[----:B------:R-:W-:-:S02]  /*675a0*/  ISETP.LT.AND P3, PT, R0, c[0x0][0x17c], !P0 ;  /* 0x00005f0000007a0c */ /* 0x000fc40004761270 */
[-C--:B0-----:R-:W-:Y:S02]  /*675b0*/  LEA.HI.X.SX32 R9, R6, R2.reuse, 0x1, P6 ;  /* 0x0000000206097211 */ /* 0x081fe400030f0eff */
[CC--:B------:R-:W-:Y:S02]  /*675c0*/  LEA R16, P6, R10.reuse, R3.reuse, 0x1 ;  /* 0x000000030a107211 */ /* 0x0c0fe400078c08ff */
[C---:B------:R-:W-:Y:S02]  /*675d0*/  IADD3 R6, R10.reuse, c[0x0][0x198], RZ ;  /* 0x000066000a067a10 */ /* 0x040fe40007ffe0ff */
[----:B------:R-:W-:Y:S02]  /*675e0*/  LEA.HI.X.SX32 R17, R10, R2, 0x1, P6 ;  /* 0x000000020a117211 */ /* 0x000fe400030f0eff */
[C---:B------:R-:W-:Y:S02]  /*675f0*/  LEA R4, P6, R6.reuse, R3, 0x1 ;  /* 0x0000000306047211 */ /* 0x040fe400078c08ff */
[----:B------:R-:W-:-:S02]  /*67600*/  IADD3 R10, R6, c[0x0][0x198], RZ ;  /* 0x00006600060a7a10 */ /* 0x000fc40007ffe0ff */
[----:B---3--:R-:W-:Y:S01]  /*67610*/  PRMT R5, R29, 0x7632, R5 ;  /* 0x000076321d057816 */ /* 0x008fe20000000005 */
[----:B------:R-:W-:Y:S04]  /*67620*/  @P1 STG.E.U16 [R8.64], R29 ;  /* 0x0000001d08001986 */ /* 0x000fe8000c101506 */
[----:B------:R0:W-:Y:S01]  /*67630*/  @P5 STG.E.U16 [R16.64], R5 ;  /* 0x0000000510005986 */ /* 0x0001e2000c101506 */
[----:B------:R-:W-:Y:S02]  /*67640*/  IADD3 R0, R28, 0x1f8, RZ ;  /* 0x000001f81c007810 */ /* 0x000fe40007ffe0ff */
[----:B0-----:R-:W-:Y:S02]  /*67650*/  LEA.HI.X.SX32 R5, R6, R2, 0x1, P6 ;  /* 0x0000000206057211 */ /* 0x001fe400030f0eff */
[----:B------:R-:W-:-:S02]  /*67660*/  LEA R12, P6, R10, R3, 0x1 ;  /* 0x000000030a0c7211 */ /* 0x000fc400078c08ff */
[C---:B------:R-:W-:Y:S02]  /*67670*/  IADD3 R6, R10.reuse, c[0x0][0x198], RZ ;  /* 0x000066000a067a10 */ /* 0x040fe40007ffe0ff */
[----:B------:R-:W-:Y:S02]  /*67680*/  PRMT R9, R27, 0x7632, R9 ;  /* 0x000076321b097816 */ /* 0x000fe40000000009 */
[----:B------:R-:W-:Y:S02]  /*67690*/  LEA.HI.X.SX32 R13, R10, R2, 0x1, P6 ;  /* 0x000000020a0d7211 */ /* 0x000fe400030f0eff */
[----:B------:R-:W-:Y:S01]  /*676a0*/  LEA R8, P6, R6, R3, 0x1 ;  /* 0x0000000306087211 */ /* 0x000fe200078c08ff */
[----:B------:R-:W-:Y:S01]  /*676b0*/  @P4 STG.E.U16 [R4.64], R27 ;  /* 0x0000001b04004986 */ /* 0x000fe2000c101506 */
[----:B------:R-:W-:Y:S02]  /*676c0*/  ISETP.LT.AND P2, PT, R0, c[0x0][0x17c], !P0 ;  /* 0x00005f0000007a0c */ /* 0x000fe40004741270 */
[----:B------:R-:W-:Y:S01]  /*676d0*/  IADD3 R10, R6, c[0x0][0x198], RZ ;  /* 0x00006600060a7a10 */ /* 0x000fe20007ffe0ff */
[----:B------:R0:W-:Y:S01]  /*676e0*/  @P3 STG.E.U16 [R12.64], R9 ;  /* 0x000000090c003986 */ /* 0x0001e2000c101506 */
[----:B------:R-:W-:-:S04]  /*676f0*/  IADD3 R0, R28, 0x1f9, RZ ;  /* 0x000001f91c007810 */ /* 0x000fc80007ffe0ff */
[----:B------:R-:W-:Y:S02]  /*67700*/  ISETP.LT.AND P1, PT, R0, c[0x0][0x17c], !P0 ;  /* 0x00005f0000007a0c */ /* 0x000fe40004721270 */
[----:B------:R-:W-:Y:S02]  /*67710*/  IADD3 R0, R28, 0x1fa, RZ ;  /* 0x000001fa1c007810 */ /* 0x000fe40007ffe0ff */
[-C--:B0-----:R-:W-:Y:S02]  /*67720*/  LEA.HI.X.SX32 R9, R6, R2.reuse, 0x1, P6 ;  /* 0x0000000206097211 */ /* 0x081fe400030f0eff */
[C---:B------:R-:W-:Y:S02]  /*67730*/  LEA R20, P6, R10.reuse, R3, 0x1 ;  /* 0x000000030a147211 */ /* 0x040fe400078c08ff */
[C---:B------:R-:W-:Y:S02]  /*67740*/  IADD3 R6, R10.reuse, c[0x0][0x198], RZ ;  /* 0x000066000a067a10 */ /* 0x040fe40007ffe0ff */
[----:B------:R-:W-:-:S02]  /*67750*/  LEA.HI.X.SX32 R21, R10, R2, 0x1, P6 ;  /* 0x000000020a157211 */ /* 0x000fc400030f0eff */
[----:B------:R-:W-:Y:S02]  /*67760*/  IADD3 R10, R6, c[0x0][0x198], RZ ;  /* 0x00006600060a7a10 */ /* 0x000fe40007ffe0ff */
[----:B------:R-:W-:Y:S02]  /*67770*/  ISETP.LT.AND P5, PT, R0, c[0x0][0x17c], !P0 ;  /* 0x00005f0000007a0c */ /* 0x000fe400047a1270 */
[----:B------:R-:W-:Y:S02]  /*67780*/  IADD3 R0, R28, 0x1fb, RZ ;  /* 0x000001fb1c007810 */ /* 0x000fe40007ffe0ff */
[----:B------:R-:W-:Y:S02]  /*67790*/  IADD3 R14, R10, c[0x0][0x198], RZ ;  /* 0x000066000a0e7a10 */ /* 0x000fe40007ffe0ff */
[----:B------:R-:W-:Y:S02]  /*677a0*/  PRMT R5, R7, 0x7632, R5 ;  /* 0x0000763207057816 */ /* 0x000fe40000000005 */
[----:B------:R-:W-:-:S02]  /*677b0*/  ISETP.LT.AND P4, PT, R0, c[0x0][0x17c], !P0 ;  /* 0x00005f0000007a0c */ /* 0x000fc40004781270 */
[----:B------:R-:W-:Y:S01]  /*677c0*/  IADD3 R0, R28, 0x1fc, RZ ;  /* 0x000001fc1c007810 */ /* 0x000fe20007ffe0ff */
[----:B------:R-:W-:Y:S01]  /*677d0*/  @P2 STG.E.U16 [R8.64], R7 ;  /* 0x0000000708002986 */ /* 0x000fe2000c101506 */
[----:B------:R-:W-:Y:S02]  /*677e0*/  IADD3 R18, R14, c[0x0][0x198], RZ ;  /* 0x000066000e127a10 */ /* 0x000fe40007ffe0ff */
[----:B------:R-:W-:Y:S01]  /*677f0*/  ISETP.LT.AND P3, PT, R0, c[0x0][0x17c], !P0 ;  /* 0x00005f0000007a0c */ /* 0x000fe20004761270 */
[----:B------:R0:W-:Y:S01]  /*67800*/  @P1 STG.E.U16 [R20.64], R5 ;  /* 0x0000000514001986 */ /* 0x0001e2000c101506 */
[-C--:B------:R-:W-:Y:S02]  /*67810*/  LEA R12, P1, R10, R3.reuse, 0x1 ;  /* 0x000000030a0c7211 */ /* 0x080fe400078208ff */
[----:B------:R-:W-:Y:S02]  /*67820*/  IADD3 R0, R28, 0x1fd, RZ ;  /* 0x000001fd1c007810 */ /* 0x000fe40007ffe0ff */
[----:B------:R-:W-:-:S02]  /*67830*/  LEA R4, P6, R6, R3, 0x1 ;  /* 0x0000000306047211 */ /* 0x000fc400078c08ff */
[----:B------:R-:W-:Y:S02]  /*67840*/  IADD3 R22, R18, c[0x0][0x198], RZ ;  /* 0x0000660012167a10 */ /* 0x000fe40007ffe0ff */
[-C--:B------:R-:W-:Y:S02]  /*67850*/  LEA.HI.X.SX32 R13, R10, R2.reuse, 0x1, P1 ;  /* 0x000000020a0d7211 */ /* 0x080fe400008f0eff */
[----:B------:R-:W-:Y:S02]  /*67860*/  ISETP.LT.AND P2, PT, R0, c[0x0][0x17c], !P0 ;  /* 0x00005f0000007a0c */ /* 0x000fe40004741270 */
[----:B0-----:R-:W-:Y:S02]  /*67870*/  LEA.HI.X.SX32 R5, R6, R2, 0x1, P6 ;  /* 0x0000000206057211 */ /* 0x001fe400030f0eff */
[-C--:B------:R-:W-:Y:S02]  /*67880*/  LEA R8, P1, R22, R3.reuse, 0x1 ;  /* 0x0000000316087211 */ /* 0x080fe400078208ff */
[----:B------:R-:W-:-:S02]  /*67890*/  LEA R16, P6, R14, R3, 0x1 ;  /* 0x000000030e107211 */ /* 0x000fc400078c08ff */
[C---:B------:R-:W-:Y:S02]  /*678a0*/  IADD3 R0, R28.reuse, 0x1fe, RZ ;  /* 0x000001fe1c007810 */ /* 0x040fe40007ffe0ff */
[----:B------:R-:W-:Y:S02]  /*678b0*/  IADD3 R28, R28, 0x1ff, RZ ;  /* 0x000001ff1c1c7810 */ /* 0x000fe40007ffe0ff */
[-C--:B------:R-:W-:Y:S02]  /*678c0*/  LEA.HI.X.SX32 R9, R22, R2.reuse, 0x1, P1 ;  /* 0x0000000216097211 */ /* 0x080fe400008f0eff */
[----:B------:R-:W-:Y:S02]  /*678d0*/  LEA.HI.X.SX32 R17, R14, R2, 0x1, P6 ;  /* 0x000000020e117211 */ /* 0x000fe400030f0eff */
[----:B------:R-:W-:Y:S02]  /*678e0*/  ISETP.LT.AND P1, PT, R0, c[0x0][0x17c], !P0 ;  /* 0x00005f0000007a0c */ /* 0x000fe40004721270 */
[----:B------:R-:W-:-:S02]  /*678f0*/  LEA R6, P6, R18, R3, 0x1 ;  /* 0x0000000312067211 */ /* 0x000fc400078c08ff */
[----:B------:R-:W-:Y:S02]  /*67900*/  ISETP.LT.AND P0, PT, R28, c[0x0][0x17c], !P0 ;  /* 0x00005f001c007a0c */ /* 0x000fe40004701270 */
[----:B------:R-:W-:Y:S02]  /*67910*/  IADD3 R10, R22, c[0x0][0x198], RZ ;  /* 0x00006600160a7a10 */ /* 0x000fe40007ffe0ff */
[-C--:B------:R-:W-:Y:S02]  /*67920*/  LEA.HI.X.SX32 R7, R18, R2.reuse, 0x1, P6 ;  /* 0x0000000212077211 */ /* 0x080fe400030f0eff */
[----:B------:R-:W-:Y:S02]  /*67930*/  PRMT R0, R11, 0x7632, R0 ;  /* 0x000076320b007816 */ /* 0x000fe40000000000 */
[C---:B------:R-:W-:Y:S02]  /*67940*/  LEA R20, P6, R10.reuse, R3, 0x1 ;  /* 0x000000030a147211 */ /* 0x040fe400078c08ff */
[----:B------:R-:W-:Y:S01]  /*67950*/  PRMT R3, R15, 0x7632, R3 ;  /* 0x000076320f037816 */ /* 0x000fe20000000003 */
[----:B------:R0:W-:Y:S04]  /*67960*/  @P5 STG.E.U16 [R4.64], R11 ;  /* 0x0000000b04005986 */ /* 0x0001e8000c101506 */
[----:B------:R0:W-:Y:S04]  /*67970*/  @P4 STG.E.U16 [R12.64], R0 ;  /* 0x000000000c004986 */ /* 0x0001e8000c101506 */
[----:B------:R0:W-:Y:S04]  /*67980*/  @P3 STG.E.U16 [R16.64], R15 ;  /* 0x0000000f10003986 */ /* 0x0001e8000c101506 */
[----:B------:R0:W-:Y:S01]  /*67990*/  @P2 STG.E.U16 [R6.64], R3 ;  /* 0x0000000306002986 */ /* 0x0001e2000c101506 */
[----:B------:R-:W-:-:S03]  /*679a0*/  LEA.HI.X.SX32 R21, R10, R2, 0x1, P6 ;  /* 0x000000020a157211 */ /* 0x000fc600030f0eff */
[----:B------:R0:W-:Y:S01]  /*679b0*/  @P1 STG.E.U16 [R8.64], R19 ;  /* 0x0000001308001986 */ /* 0x0001e2000c101506 */
[----:B------:R-:W-:Y:S05]  /*679c0*/  @!P0 EXIT ;  /* 0x000000000000894d */ /* 0x000fea0003800000 */
[----:B------:R-:W-:-:S05]  /*679d0*/  PRMT R10, R19, 0x7632, R10 ;  /* 0x00007632130a7816 */ /* 0x000fca000000000a */
[----:B------:R-:W-:Y:S01]  /*679e0*/  STG.E.U16 [R20.64], R10 ;  /* 0x0000000a14007986 */ /* 0x000fe2000c101506 */
[----:B------:R-:W-:Y:S05]  /*679f0*/  EXIT ;  /* 0x000000000000794d */ /* 0x000fea0003800000 */
.L_x_4:
[----:B------:R-:W-:-:S00]  /*67a00*/  BRA `(.L_x_4) ;  /* 0xfffffff000007947 */ /* 0x000fc0000383ffff */
[----:B------:R-:W-:-:S00]  /*67a10*/  NOP ;  /* 0x0000000000007918 */ /* 0x000fc00000000000 */
        /* <DEDUP_REMOVED lines=14> */
.L_x_5:


//--------------------- .nv.shared.matmul_kernel  --------------------------
	.section	.nv.shared.matmul_kernel,"aw",@nobits
	.sectionflags	@""
	.align	16
